//
// Generated by NVIDIA NVVM Compiler
//
// Compiler Build ID: CL-36424714
// Cuda compilation tools, release 13.0, V13.0.88
// Based on NVVM 20.0.0
//

.version 9.0
.target sm_100
.address_size 64

	// .globl	_Z23sgemm_block_tile_kernelILi32ELi32ELi32EEvPfS0_S0_
// _ZZ23sgemm_block_tile_kernelILi32ELi32ELi32EEvPfS0_S0_E3s_a has been demoted
// _ZZ23sgemm_block_tile_kernelILi32ELi32ELi32EEvPfS0_S0_E3s_b has been demoted
// _ZZ23sgemm_block_tile_kernelILi128ELi128ELi128EEvPfS0_S0_E3s_a has been demoted
// _ZZ23sgemm_block_tile_kernelILi128ELi128ELi128EEvPfS0_S0_E3s_b has been demoted
// _ZZ23sgemm_block_tile_kernelILi1024ELi1024ELi1024EEvPfS0_S0_E3s_a has been demoted
// _ZZ23sgemm_block_tile_kernelILi1024ELi1024ELi1024EEvPfS0_S0_E3s_b has been demoted

.visible .entry _Z23sgemm_block_tile_kernelILi32ELi32ELi32EEvPfS0_S0_(
	.param .u64 .ptr .align 1 _Z23sgemm_block_tile_kernelILi32ELi32ELi32EEvPfS0_S0__param_0,
	.param .u64 .ptr .align 1 _Z23sgemm_block_tile_kernelILi32ELi32ELi32EEvPfS0_S0__param_1,
	.param .u64 .ptr .align 1 _Z23sgemm_block_tile_kernelILi32ELi32ELi32EEvPfS0_S0__param_2
)
{
	.reg .b32 	%r<43>;
	.reg .b32 	%f<2593>;
	.reg .b64 	%rd<27>;
	// demoted variable
	.shared .align 4 .b8 _ZZ23sgemm_block_tile_kernelILi32ELi32ELi32EEvPfS0_S0_E3s_a[4096];
	// demoted variable
	.shared .align 4 .b8 _ZZ23sgemm_block_tile_kernelILi32ELi32ELi32EEvPfS0_S0_E3s_b[4096];
	ld.param.u64 	%rd1, [_Z23sgemm_block_tile_kernelILi32ELi32ELi32EEvPfS0_S0__param_0];
	ld.param.u64 	%rd2, [_Z23sgemm_block_tile_kernelILi32ELi32ELi32EEvPfS0_S0__param_1];
	ld.param.u64 	%rd3, [_Z23sgemm_block_tile_kernelILi32ELi32ELi32EEvPfS0_S0__param_2];
	cvta.to.global.u64 	%rd4, %rd2;
	cvta.to.global.u64 	%rd5, %rd1;
	cvta.to.global.u64 	%rd6, %rd3;
	mov.u32 	%r1, %ctaid.y;
	mov.u32 	%r2, %ctaid.x;
	mov.u32 	%r3, %tid.y;
	mov.u32 	%r4, %tid.x;
	mov.u32 	%r5, %ntid.x;
	mad.lo.s32 	%r6, %r3, %r5, %r4;
	shl.b32 	%r7, %r6, 2;
	and.b32  	%r8, %r7, 4;
	and.b32  	%r9, %r7, 124;
	shl.b32 	%r10, %r2, 7;
	shl.b32 	%r11, %r1, 12;
	shl.b32 	%r12, %r6, 4;
	and.b32  	%r13, %r12, -32;
	add.s32 	%r14, %r13, %r11;
	or.b32  	%r15, %r14, %r8;
	mov.u32 	%r16, _ZZ23sgemm_block_tile_kernelILi32ELi32ELi32EEvPfS0_S0_E3s_a;
	add.s32 	%r17, %r16, %r13;
	and.b32  	%r18, %r12, 16;
	add.s32 	%r19, %r17, %r18;
	and.b32  	%r20, %r6, 4194272;
	add.s32 	%r21, %r20, %r10;
	add.s32 	%r22, %r21, %r9;
	and.b32  	%r23, %r12, -512;
	mov.u32 	%r24, _ZZ23sgemm_block_tile_kernelILi32ELi32ELi32EEvPfS0_S0_E3s_b;
	add.s32 	%r25, %r24, %r23;
	and.b32  	%r26, %r12, 496;
	add.s32 	%r27, %r25, %r26;
	shl.b32 	%r28, %r4, 3;
	mul.wide.u32 	%rd7, %r15, 4;
	add.s64 	%rd8, %rd5, %rd7;
	ld.global.nc.v4.f32 	{%f1, %f2, %f3, %f4}, [%rd8];
	st.shared.v4.f32 	[%r19], {%f1, %f2, %f3, %f4};
	mul.wide.u32 	%rd9, %r22, 4;
	add.s64 	%rd10, %rd4, %rd9;
	ld.global.nc.v4.f32 	{%f5, %f6, %f7, %f8}, [%rd10];
	st.shared.v4.f32 	[%r27], {%f5, %f6, %f7, %f8};
	bar.sync 	0;
	shl.b32 	%r29, %r4, 5;
	add.s32 	%r30, %r24, %r29;
	shl.b32 	%r31, %r3, 8;
	add.s32 	%r32, %r16, %r31;
	ld.shared.f32 	%f9, [%r32];
	ld.shared.f32 	%f10, [%r30];
	fma.rn.f32 	%f11, %f9, %f10, 0f00000000;
	ld.shared.f32 	%f12, [%r30+4];
	fma.rn.f32 	%f13, %f9, %f12, 0f00000000;
	ld.shared.f32 	%f14, [%r30+8];
	fma.rn.f32 	%f15, %f9, %f14, 0f00000000;
	ld.shared.f32 	%f16, [%r30+12];
	fma.rn.f32 	%f17, %f9, %f16, 0f00000000;
	ld.shared.f32 	%f18, [%r30+16];
	fma.rn.f32 	%f19, %f9, %f18, 0f00000000;
	ld.shared.f32 	%f20, [%r30+20];
	fma.rn.f32 	%f21, %f9, %f20, 0f00000000;
	ld.shared.f32 	%f22, [%r30+24];
	fma.rn.f32 	%f23, %f9, %f22, 0f00000000;
	ld.shared.f32 	%f24, [%r30+28];
	fma.rn.f32 	%f25, %f9, %f24, 0f00000000;
	ld.shared.f32 	%f26, [%r32+32];
	fma.rn.f32 	%f27, %f26, %f10, 0f00000000;
	fma.rn.f32 	%f28, %f26, %f12, 0f00000000;
	fma.rn.f32 	%f29, %f26, %f14, 0f00000000;
	fma.rn.f32 	%f30, %f26, %f16, 0f00000000;
	fma.rn.f32 	%f31, %f26, %f18, 0f00000000;
	fma.rn.f32 	%f32, %f26, %f20, 0f00000000;
	fma.rn.f32 	%f33, %f26, %f22, 0f00000000;
	fma.rn.f32 	%f34, %f26, %f24, 0f00000000;
	ld.shared.f32 	%f35, [%r32+64];
	fma.rn.f32 	%f36, %f35, %f10, 0f00000000;
	fma.rn.f32 	%f37, %f35, %f12, 0f00000000;
	fma.rn.f32 	%f38, %f35, %f14, 0f00000000;
	fma.rn.f32 	%f39, %f35, %f16, 0f00000000;
	fma.rn.f32 	%f40, %f35, %f18, 0f00000000;
	fma.rn.f32 	%f41, %f35, %f20, 0f00000000;
	fma.rn.f32 	%f42, %f35, %f22, 0f00000000;
	fma.rn.f32 	%f43, %f35, %f24, 0f00000000;
	ld.shared.f32 	%f44, [%r32+96];
	fma.rn.f32 	%f45, %f44, %f10, 0f00000000;
	fma.rn.f32 	%f46, %f44, %f12, 0f00000000;
	fma.rn.f32 	%f47, %f44, %f14, 0f00000000;
	fma.rn.f32 	%f48, %f44, %f16, 0f00000000;
	fma.rn.f32 	%f49, %f44, %f18, 0f00000000;
	fma.rn.f32 	%f50, %f44, %f20, 0f00000000;
	fma.rn.f32 	%f51, %f44, %f22, 0f00000000;
	fma.rn.f32 	%f52, %f44, %f24, 0f00000000;
	ld.shared.f32 	%f53, [%r32+128];
	fma.rn.f32 	%f54, %f53, %f10, 0f00000000;
	fma.rn.f32 	%f55, %f53, %f12, 0f00000000;
	fma.rn.f32 	%f56, %f53, %f14, 0f00000000;
	fma.rn.f32 	%f57, %f53, %f16, 0f00000000;
	fma.rn.f32 	%f58, %f53, %f18, 0f00000000;
	fma.rn.f32 	%f59, %f53, %f20, 0f00000000;
	fma.rn.f32 	%f60, %f53, %f22, 0f00000000;
	fma.rn.f32 	%f61, %f53, %f24, 0f00000000;
	ld.shared.f32 	%f62, [%r32+160];
	fma.rn.f32 	%f63, %f62, %f10, 0f00000000;
	fma.rn.f32 	%f64, %f62, %f12, 0f00000000;
	fma.rn.f32 	%f65, %f62, %f14, 0f00000000;
	fma.rn.f32 	%f66, %f62, %f16, 0f00000000;
	fma.rn.f32 	%f67, %f62, %f18, 0f00000000;
	fma.rn.f32 	%f68, %f62, %f20, 0f00000000;
	fma.rn.f32 	%f69, %f62, %f22, 0f00000000;
	fma.rn.f32 	%f70, %f62, %f24, 0f00000000;
	ld.shared.f32 	%f71, [%r32+192];
	fma.rn.f32 	%f72, %f71, %f10, 0f00000000;
	fma.rn.f32 	%f73, %f71, %f12, 0f00000000;
	fma.rn.f32 	%f74, %f71, %f14, 0f00000000;
	fma.rn.f32 	%f75, %f71, %f16, 0f00000000;
	fma.rn.f32 	%f76, %f71, %f18, 0f00000000;
	fma.rn.f32 	%f77, %f71, %f20, 0f00000000;
	fma.rn.f32 	%f78, %f71, %f22, 0f00000000;
	fma.rn.f32 	%f79, %f71, %f24, 0f00000000;
	ld.shared.f32 	%f80, [%r32+224];
	fma.rn.f32 	%f81, %f80, %f10, 0f00000000;
	fma.rn.f32 	%f82, %f80, %f12, 0f00000000;
	fma.rn.f32 	%f83, %f80, %f14, 0f00000000;
	fma.rn.f32 	%f84, %f80, %f16, 0f00000000;
	fma.rn.f32 	%f85, %f80, %f18, 0f00000000;
	fma.rn.f32 	%f86, %f80, %f20, 0f00000000;
	fma.rn.f32 	%f87, %f80, %f22, 0f00000000;
	fma.rn.f32 	%f88, %f80, %f24, 0f00000000;
	ld.shared.f32 	%f89, [%r32+4];
	ld.shared.f32 	%f90, [%r30+512];
	fma.rn.f32 	%f91, %f89, %f90, %f11;
	ld.shared.f32 	%f92, [%r30+516];
	fma.rn.f32 	%f93, %f89, %f92, %f13;
	ld.shared.f32 	%f94, [%r30+520];
	fma.rn.f32 	%f95, %f89, %f94, %f15;
	ld.shared.f32 	%f96, [%r30+524];
	fma.rn.f32 	%f97, %f89, %f96, %f17;
	ld.shared.f32 	%f98, [%r30+528];
	fma.rn.f32 	%f99, %f89, %f98, %f19;
	ld.shared.f32 	%f100, [%r30+532];
	fma.rn.f32 	%f101, %f89, %f100, %f21;
	ld.shared.f32 	%f102, [%r30+536];
	fma.rn.f32 	%f103, %f89, %f102, %f23;
	ld.shared.f32 	%f104, [%r30+540];
	fma.rn.f32 	%f105, %f89, %f104, %f25;
	ld.shared.f32 	%f106, [%r32+36];
	fma.rn.f32 	%f107, %f106, %f90, %f27;
	fma.rn.f32 	%f108, %f106, %f92, %f28;
	fma.rn.f32 	%f109, %f106, %f94, %f29;
	fma.rn.f32 	%f110, %f106, %f96, %f30;
	fma.rn.f32 	%f111, %f106, %f98, %f31;
	fma.rn.f32 	%f112, %f106, %f100, %f32;
	fma.rn.f32 	%f113, %f106, %f102, %f33;
	fma.rn.f32 	%f114, %f106, %f104, %f34;
	ld.shared.f32 	%f115, [%r32+68];
	fma.rn.f32 	%f116, %f115, %f90, %f36;
	fma.rn.f32 	%f117, %f115, %f92, %f37;
	fma.rn.f32 	%f118, %f115, %f94, %f38;
	fma.rn.f32 	%f119, %f115, %f96, %f39;
	fma.rn.f32 	%f120, %f115, %f98, %f40;
	fma.rn.f32 	%f121, %f115, %f100, %f41;
	fma.rn.f32 	%f122, %f115, %f102, %f42;
	fma.rn.f32 	%f123, %f115, %f104, %f43;
	ld.shared.f32 	%f124, [%r32+100];
	fma.rn.f32 	%f125, %f124, %f90, %f45;
	fma.rn.f32 	%f126, %f124, %f92, %f46;
	fma.rn.f32 	%f127, %f124, %f94, %f47;
	fma.rn.f32 	%f128, %f124, %f96, %f48;
	fma.rn.f32 	%f129, %f124, %f98, %f49;
	fma.rn.f32 	%f130, %f124, %f100, %f50;
	fma.rn.f32 	%f131, %f124, %f102, %f51;
	fma.rn.f32 	%f132, %f124, %f104, %f52;
	ld.shared.f32 	%f133, [%r32+132];
	fma.rn.f32 	%f134, %f133, %f90, %f54;
	fma.rn.f32 	%f135, %f133, %f92, %f55;
	fma.rn.f32 	%f136, %f133, %f94, %f56;
	fma.rn.f32 	%f137, %f133, %f96, %f57;
	fma.rn.f32 	%f138, %f133, %f98, %f58;
	fma.rn.f32 	%f139, %f133, %f100, %f59;
	fma.rn.f32 	%f140, %f133, %f102, %f60;
	fma.rn.f32 	%f141, %f133, %f104, %f61;
	ld.shared.f32 	%f142, [%r32+164];
	fma.rn.f32 	%f143, %f142, %f90, %f63;
	fma.rn.f32 	%f144, %f142, %f92, %f64;
	fma.rn.f32 	%f145, %f142, %f94, %f65;
	fma.rn.f32 	%f146, %f142, %f96, %f66;
	fma.rn.f32 	%f147, %f142, %f98, %f67;
	fma.rn.f32 	%f148, %f142, %f100, %f68;
	fma.rn.f32 	%f149, %f142, %f102, %f69;
	fma.rn.f32 	%f150, %f142, %f104, %f70;
	ld.shared.f32 	%f151, [%r32+196];
	fma.rn.f32 	%f152, %f151, %f90, %f72;
	fma.rn.f32 	%f153, %f151, %f92, %f73;
	fma.rn.f32 	%f154, %f151, %f94, %f74;
	fma.rn.f32 	%f155, %f151, %f96, %f75;
	fma.rn.f32 	%f156, %f151, %f98, %f76;
	fma.rn.f32 	%f157, %f151, %f100, %f77;
	fma.rn.f32 	%f158, %f151, %f102, %f78;
	fma.rn.f32 	%f159, %f151, %f104, %f79;
	ld.shared.f32 	%f160, [%r32+228];
	fma.rn.f32 	%f161, %f160, %f90, %f81;
	fma.rn.f32 	%f162, %f160, %f92, %f82;
	fma.rn.f32 	%f163, %f160, %f94, %f83;
	fma.rn.f32 	%f164, %f160, %f96, %f84;
	fma.rn.f32 	%f165, %f160, %f98, %f85;
	fma.rn.f32 	%f166, %f160, %f100, %f86;
	fma.rn.f32 	%f167, %f160, %f102, %f87;
	fma.rn.f32 	%f168, %f160, %f104, %f88;
	ld.shared.f32 	%f169, [%r32+8];
	ld.shared.f32 	%f170, [%r30+1024];
	fma.rn.f32 	%f171, %f169, %f170, %f91;
	ld.shared.f32 	%f172, [%r30+1028];
	fma.rn.f32 	%f173, %f169, %f172, %f93;
	ld.shared.f32 	%f174, [%r30+1032];
	fma.rn.f32 	%f175, %f169, %f174, %f95;
	ld.shared.f32 	%f176, [%r30+1036];
	fma.rn.f32 	%f177, %f169, %f176, %f97;
	ld.shared.f32 	%f178, [%r30+1040];
	fma.rn.f32 	%f179, %f169, %f178, %f99;
	ld.shared.f32 	%f180, [%r30+1044];
	fma.rn.f32 	%f181, %f169, %f180, %f101;
	ld.shared.f32 	%f182, [%r30+1048];
	fma.rn.f32 	%f183, %f169, %f182, %f103;
	ld.shared.f32 	%f184, [%r30+1052];
	fma.rn.f32 	%f185, %f169, %f184, %f105;
	ld.shared.f32 	%f186, [%r32+40];
	fma.rn.f32 	%f187, %f186, %f170, %f107;
	fma.rn.f32 	%f188, %f186, %f172, %f108;
	fma.rn.f32 	%f189, %f186, %f174, %f109;
	fma.rn.f32 	%f190, %f186, %f176, %f110;
	fma.rn.f32 	%f191, %f186, %f178, %f111;
	fma.rn.f32 	%f192, %f186, %f180, %f112;
	fma.rn.f32 	%f193, %f186, %f182, %f113;
	fma.rn.f32 	%f194, %f186, %f184, %f114;
	ld.shared.f32 	%f195, [%r32+72];
	fma.rn.f32 	%f196, %f195, %f170, %f116;
	fma.rn.f32 	%f197, %f195, %f172, %f117;
	fma.rn.f32 	%f198, %f195, %f174, %f118;
	fma.rn.f32 	%f199, %f195, %f176, %f119;
	fma.rn.f32 	%f200, %f195, %f178, %f120;
	fma.rn.f32 	%f201, %f195, %f180, %f121;
	fma.rn.f32 	%f202, %f195, %f182, %f122;
	fma.rn.f32 	%f203, %f195, %f184, %f123;
	ld.shared.f32 	%f204, [%r32+104];
	fma.rn.f32 	%f205, %f204, %f170, %f125;
	fma.rn.f32 	%f206, %f204, %f172, %f126;
	fma.rn.f32 	%f207, %f204, %f174, %f127;
	fma.rn.f32 	%f208, %f204, %f176, %f128;
	fma.rn.f32 	%f209, %f204, %f178, %f129;
	fma.rn.f32 	%f210, %f204, %f180, %f130;
	fma.rn.f32 	%f211, %f204, %f182, %f131;
	fma.rn.f32 	%f212, %f204, %f184, %f132;
	ld.shared.f32 	%f213, [%r32+136];
	fma.rn.f32 	%f214, %f213, %f170, %f134;
	fma.rn.f32 	%f215, %f213, %f172, %f135;
	fma.rn.f32 	%f216, %f213, %f174, %f136;
	fma.rn.f32 	%f217, %f213, %f176, %f137;
	fma.rn.f32 	%f218, %f213, %f178, %f138;
	fma.rn.f32 	%f219, %f213, %f180, %f139;
	fma.rn.f32 	%f220, %f213, %f182, %f140;
	fma.rn.f32 	%f221, %f213, %f184, %f141;
	ld.shared.f32 	%f222, [%r32+168];
	fma.rn.f32 	%f223, %f222, %f170, %f143;
	fma.rn.f32 	%f224, %f222, %f172, %f144;
	fma.rn.f32 	%f225, %f222, %f174, %f145;
	fma.rn.f32 	%f226, %f222, %f176, %f146;
	fma.rn.f32 	%f227, %f222, %f178, %f147;
	fma.rn.f32 	%f228, %f222, %f180, %f148;
	fma.rn.f32 	%f229, %f222, %f182, %f149;
	fma.rn.f32 	%f230, %f222, %f184, %f150;
	ld.shared.f32 	%f231, [%r32+200];
	fma.rn.f32 	%f232, %f231, %f170, %f152;
	fma.rn.f32 	%f233, %f231, %f172, %f153;
	fma.rn.f32 	%f234, %f231, %f174, %f154;
	fma.rn.f32 	%f235, %f231, %f176, %f155;
	fma.rn.f32 	%f236, %f231, %f178, %f156;
	fma.rn.f32 	%f237, %f231, %f180, %f157;
	fma.rn.f32 	%f238, %f231, %f182, %f158;
	fma.rn.f32 	%f239, %f231, %f184, %f159;
	ld.shared.f32 	%f240, [%r32+232];
	fma.rn.f32 	%f241, %f240, %f170, %f161;
	fma.rn.f32 	%f242, %f240, %f172, %f162;
	fma.rn.f32 	%f243, %f240, %f174, %f163;
	fma.rn.f32 	%f244, %f240, %f176, %f164;
	fma.rn.f32 	%f245, %f240, %f178, %f165;
	fma.rn.f32 	%f246, %f240, %f180, %f166;
	fma.rn.f32 	%f247, %f240, %f182, %f167;
	fma.rn.f32 	%f248, %f240, %f184, %f168;
	ld.shared.f32 	%f249, [%r32+12];
	ld.shared.f32 	%f250, [%r30+1536];
	fma.rn.f32 	%f251, %f249, %f250, %f171;
	ld.shared.f32 	%f252, [%r30+1540];
	fma.rn.f32 	%f253, %f249, %f252, %f173;
	ld.shared.f32 	%f254, [%r30+1544];
	fma.rn.f32 	%f255, %f249, %f254, %f175;
	ld.shared.f32 	%f256, [%r30+1548];
	fma.rn.f32 	%f257, %f249, %f256, %f177;
	ld.shared.f32 	%f258, [%r30+1552];
	fma.rn.f32 	%f259, %f249, %f258, %f179;
	ld.shared.f32 	%f260, [%r30+1556];
	fma.rn.f32 	%f261, %f249, %f260, %f181;
	ld.shared.f32 	%f262, [%r30+1560];
	fma.rn.f32 	%f263, %f249, %f262, %f183;
	ld.shared.f32 	%f264, [%r30+1564];
	fma.rn.f32 	%f265, %f249, %f264, %f185;
	ld.shared.f32 	%f266, [%r32+44];
	fma.rn.f32 	%f267, %f266, %f250, %f187;
	fma.rn.f32 	%f268, %f266, %f252, %f188;
	fma.rn.f32 	%f269, %f266, %f254, %f189;
	fma.rn.f32 	%f270, %f266, %f256, %f190;
	fma.rn.f32 	%f271, %f266, %f258, %f191;
	fma.rn.f32 	%f272, %f266, %f260, %f192;
	fma.rn.f32 	%f273, %f266, %f262, %f193;
	fma.rn.f32 	%f274, %f266, %f264, %f194;
	ld.shared.f32 	%f275, [%r32+76];
	fma.rn.f32 	%f276, %f275, %f250, %f196;
	fma.rn.f32 	%f277, %f275, %f252, %f197;
	fma.rn.f32 	%f278, %f275, %f254, %f198;
	fma.rn.f32 	%f279, %f275, %f256, %f199;
	fma.rn.f32 	%f280, %f275, %f258, %f200;
	fma.rn.f32 	%f281, %f275, %f260, %f201;
	fma.rn.f32 	%f282, %f275, %f262, %f202;
	fma.rn.f32 	%f283, %f275, %f264, %f203;
	ld.shared.f32 	%f284, [%r32+108];
	fma.rn.f32 	%f285, %f284, %f250, %f205;
	fma.rn.f32 	%f286, %f284, %f252, %f206;
	fma.rn.f32 	%f287, %f284, %f254, %f207;
	fma.rn.f32 	%f288, %f284, %f256, %f208;
	fma.rn.f32 	%f289, %f284, %f258, %f209;
	fma.rn.f32 	%f290, %f284, %f260, %f210;
	fma.rn.f32 	%f291, %f284, %f262, %f211;
	fma.rn.f32 	%f292, %f284, %f264, %f212;
	ld.shared.f32 	%f293, [%r32+140];
	fma.rn.f32 	%f294, %f293, %f250, %f214;
	fma.rn.f32 	%f295, %f293, %f252, %f215;
	fma.rn.f32 	%f296, %f293, %f254, %f216;
	fma.rn.f32 	%f297, %f293, %f256, %f217;
	fma.rn.f32 	%f298, %f293, %f258, %f218;
	fma.rn.f32 	%f299, %f293, %f260, %f219;
	fma.rn.f32 	%f300, %f293, %f262, %f220;
	fma.rn.f32 	%f301, %f293, %f264, %f221;
	ld.shared.f32 	%f302, [%r32+172];
	fma.rn.f32 	%f303, %f302, %f250, %f223;
	fma.rn.f32 	%f304, %f302, %f252, %f224;
	fma.rn.f32 	%f305, %f302, %f254, %f225;
	fma.rn.f32 	%f306, %f302, %f256, %f226;
	fma.rn.f32 	%f307, %f302, %f258, %f227;
	fma.rn.f32 	%f308, %f302, %f260, %f228;
	fma.rn.f32 	%f309, %f302, %f262, %f229;
	fma.rn.f32 	%f310, %f302, %f264, %f230;
	ld.shared.f32 	%f311, [%r32+204];
	fma.rn.f32 	%f312, %f311, %f250, %f232;
	fma.rn.f32 	%f313, %f311, %f252, %f233;
	fma.rn.f32 	%f314, %f311, %f254, %f234;
	fma.rn.f32 	%f315, %f311, %f256, %f235;
	fma.rn.f32 	%f316, %f311, %f258, %f236;
	fma.rn.f32 	%f317, %f311, %f260, %f237;
	fma.rn.f32 	%f318, %f311, %f262, %f238;
	fma.rn.f32 	%f319, %f311, %f264, %f239;
	ld.shared.f32 	%f320, [%r32+236];
	fma.rn.f32 	%f321, %f320, %f250, %f241;
	fma.rn.f32 	%f322, %f320, %f252, %f242;
	fma.rn.f32 	%f323, %f320, %f254, %f243;
	fma.rn.f32 	%f324, %f320, %f256, %f244;
	fma.rn.f32 	%f325, %f320, %f258, %f245;
	fma.rn.f32 	%f326, %f320, %f260, %f246;
	fma.rn.f32 	%f327, %f320, %f262, %f247;
	fma.rn.f32 	%f328, %f320, %f264, %f248;
	ld.shared.f32 	%f329, [%r32+16];
	ld.shared.f32 	%f330, [%r30+2048];
	fma.rn.f32 	%f331, %f329, %f330, %f251;
	ld.shared.f32 	%f332, [%r30+2052];
	fma.rn.f32 	%f333, %f329, %f332, %f253;
	ld.shared.f32 	%f334, [%r30+2056];
	fma.rn.f32 	%f335, %f329, %f334, %f255;
	ld.shared.f32 	%f336, [%r30+2060];
	fma.rn.f32 	%f337, %f329, %f336, %f257;
	ld.shared.f32 	%f338, [%r30+2064];
	fma.rn.f32 	%f339, %f329, %f338, %f259;
	ld.shared.f32 	%f340, [%r30+2068];
	fma.rn.f32 	%f341, %f329, %f340, %f261;
	ld.shared.f32 	%f342, [%r30+2072];
	fma.rn.f32 	%f343, %f329, %f342, %f263;
	ld.shared.f32 	%f344, [%r30+2076];
	fma.rn.f32 	%f345, %f329, %f344, %f265;
	ld.shared.f32 	%f346, [%r32+48];
	fma.rn.f32 	%f347, %f346, %f330, %f267;
	fma.rn.f32 	%f348, %f346, %f332, %f268;
	fma.rn.f32 	%f349, %f346, %f334, %f269;
	fma.rn.f32 	%f350, %f346, %f336, %f270;
	fma.rn.f32 	%f351, %f346, %f338, %f271;
	fma.rn.f32 	%f352, %f346, %f340, %f272;
	fma.rn.f32 	%f353, %f346, %f342, %f273;
	fma.rn.f32 	%f354, %f346, %f344, %f274;
	ld.shared.f32 	%f355, [%r32+80];
	fma.rn.f32 	%f356, %f355, %f330, %f276;
	fma.rn.f32 	%f357, %f355, %f332, %f277;
	fma.rn.f32 	%f358, %f355, %f334, %f278;
	fma.rn.f32 	%f359, %f355, %f336, %f279;
	fma.rn.f32 	%f360, %f355, %f338, %f280;
	fma.rn.f32 	%f361, %f355, %f340, %f281;
	fma.rn.f32 	%f362, %f355, %f342, %f282;
	fma.rn.f32 	%f363, %f355, %f344, %f283;
	ld.shared.f32 	%f364, [%r32+112];
	fma.rn.f32 	%f365, %f364, %f330, %f285;
	fma.rn.f32 	%f366, %f364, %f332, %f286;
	fma.rn.f32 	%f367, %f364, %f334, %f287;
	fma.rn.f32 	%f368, %f364, %f336, %f288;
	fma.rn.f32 	%f369, %f364, %f338, %f289;
	fma.rn.f32 	%f370, %f364, %f340, %f290;
	fma.rn.f32 	%f371, %f364, %f342, %f291;
	fma.rn.f32 	%f372, %f364, %f344, %f292;
	ld.shared.f32 	%f373, [%r32+144];
	fma.rn.f32 	%f374, %f373, %f330, %f294;
	fma.rn.f32 	%f375, %f373, %f332, %f295;
	fma.rn.f32 	%f376, %f373, %f334, %f296;
	fma.rn.f32 	%f377, %f373, %f336, %f297;
	fma.rn.f32 	%f378, %f373, %f338, %f298;
	fma.rn.f32 	%f379, %f373, %f340, %f299;
	fma.rn.f32 	%f380, %f373, %f342, %f300;
	fma.rn.f32 	%f381, %f373, %f344, %f301;
	ld.shared.f32 	%f382, [%r32+176];
	fma.rn.f32 	%f383, %f382, %f330, %f303;
	fma.rn.f32 	%f384, %f382, %f332, %f304;
	fma.rn.f32 	%f385, %f382, %f334, %f305;
	fma.rn.f32 	%f386, %f382, %f336, %f306;
	fma.rn.f32 	%f387, %f382, %f338, %f307;
	fma.rn.f32 	%f388, %f382, %f340, %f308;
	fma.rn.f32 	%f389, %f382, %f342, %f309;
	fma.rn.f32 	%f390, %f382, %f344, %f310;
	ld.shared.f32 	%f391, [%r32+208];
	fma.rn.f32 	%f392, %f391, %f330, %f312;
	fma.rn.f32 	%f393, %f391, %f332, %f313;
	fma.rn.f32 	%f394, %f391, %f334, %f314;
	fma.rn.f32 	%f395, %f391, %f336, %f315;
	fma.rn.f32 	%f396, %f391, %f338, %f316;
	fma.rn.f32 	%f397, %f391, %f340, %f317;
	fma.rn.f32 	%f398, %f391, %f342, %f318;
	fma.rn.f32 	%f399, %f391, %f344, %f319;
	ld.shared.f32 	%f400, [%r32+240];
	fma.rn.f32 	%f401, %f400, %f330, %f321;
	fma.rn.f32 	%f402, %f400, %f332, %f322;
	fma.rn.f32 	%f403, %f400, %f334, %f323;
	fma.rn.f32 	%f404, %f400, %f336, %f324;
	fma.rn.f32 	%f405, %f400, %f338, %f325;
	fma.rn.f32 	%f406, %f400, %f340, %f326;
	fma.rn.f32 	%f407, %f400, %f342, %f327;
	fma.rn.f32 	%f408, %f400, %f344, %f328;
	ld.shared.f32 	%f409, [%r32+20];
	ld.shared.f32 	%f410, [%r30+2560];
	fma.rn.f32 	%f411, %f409, %f410, %f331;
	ld.shared.f32 	%f412, [%r30+2564];
	fma.rn.f32 	%f413, %f409, %f412, %f333;
	ld.shared.f32 	%f414, [%r30+2568];
	fma.rn.f32 	%f415, %f409, %f414, %f335;
	ld.shared.f32 	%f416, [%r30+2572];
	fma.rn.f32 	%f417, %f409, %f416, %f337;
	ld.shared.f32 	%f418, [%r30+2576];
	fma.rn.f32 	%f419, %f409, %f418, %f339;
	ld.shared.f32 	%f420, [%r30+2580];
	fma.rn.f32 	%f421, %f409, %f420, %f341;
	ld.shared.f32 	%f422, [%r30+2584];
	fma.rn.f32 	%f423, %f409, %f422, %f343;
	ld.shared.f32 	%f424, [%r30+2588];
	fma.rn.f32 	%f425, %f409, %f424, %f345;
	ld.shared.f32 	%f426, [%r32+52];
	fma.rn.f32 	%f427, %f426, %f410, %f347;
	fma.rn.f32 	%f428, %f426, %f412, %f348;
	fma.rn.f32 	%f429, %f426, %f414, %f349;
	fma.rn.f32 	%f430, %f426, %f416, %f350;
	fma.rn.f32 	%f431, %f426, %f418, %f351;
	fma.rn.f32 	%f432, %f426, %f420, %f352;
	fma.rn.f32 	%f433, %f426, %f422, %f353;
	fma.rn.f32 	%f434, %f426, %f424, %f354;
	ld.shared.f32 	%f435, [%r32+84];
	fma.rn.f32 	%f436, %f435, %f410, %f356;
	fma.rn.f32 	%f437, %f435, %f412, %f357;
	fma.rn.f32 	%f438, %f435, %f414, %f358;
	fma.rn.f32 	%f439, %f435, %f416, %f359;
	fma.rn.f32 	%f440, %f435, %f418, %f360;
	fma.rn.f32 	%f441, %f435, %f420, %f361;
	fma.rn.f32 	%f442, %f435, %f422, %f362;
	fma.rn.f32 	%f443, %f435, %f424, %f363;
	ld.shared.f32 	%f444, [%r32+116];
	fma.rn.f32 	%f445, %f444, %f410, %f365;
	fma.rn.f32 	%f446, %f444, %f412, %f366;
	fma.rn.f32 	%f447, %f444, %f414, %f367;
	fma.rn.f32 	%f448, %f444, %f416, %f368;
	fma.rn.f32 	%f449, %f444, %f418, %f369;
	fma.rn.f32 	%f450, %f444, %f420, %f370;
	fma.rn.f32 	%f451, %f444, %f422, %f371;
	fma.rn.f32 	%f452, %f444, %f424, %f372;
	ld.shared.f32 	%f453, [%r32+148];
	fma.rn.f32 	%f454, %f453, %f410, %f374;
	fma.rn.f32 	%f455, %f453, %f412, %f375;
	fma.rn.f32 	%f456, %f453, %f414, %f376;
	fma.rn.f32 	%f457, %f453, %f416, %f377;
	fma.rn.f32 	%f458, %f453, %f418, %f378;
	fma.rn.f32 	%f459, %f453, %f420, %f379;
	fma.rn.f32 	%f460, %f453, %f422, %f380;
	fma.rn.f32 	%f461, %f453, %f424, %f381;
	ld.shared.f32 	%f462, [%r32+180];
	fma.rn.f32 	%f463, %f462, %f410, %f383;
	fma.rn.f32 	%f464, %f462, %f412, %f384;
	fma.rn.f32 	%f465, %f462, %f414, %f385;
	fma.rn.f32 	%f466, %f462, %f416, %f386;
	fma.rn.f32 	%f467, %f462, %f418, %f387;
	fma.rn.f32 	%f468, %f462, %f420, %f388;
	fma.rn.f32 	%f469, %f462, %f422, %f389;
	fma.rn.f32 	%f470, %f462, %f424, %f390;
	ld.shared.f32 	%f471, [%r32+212];
	fma.rn.f32 	%f472, %f471, %f410, %f392;
	fma.rn.f32 	%f473, %f471, %f412, %f393;
	fma.rn.f32 	%f474, %f471, %f414, %f394;
	fma.rn.f32 	%f475, %f471, %f416, %f395;
	fma.rn.f32 	%f476, %f471, %f418, %f396;
	fma.rn.f32 	%f477, %f471, %f420, %f397;
	fma.rn.f32 	%f478, %f471, %f422, %f398;
	fma.rn.f32 	%f479, %f471, %f424, %f399;
	ld.shared.f32 	%f480, [%r32+244];
	fma.rn.f32 	%f481, %f480, %f410, %f401;
	fma.rn.f32 	%f482, %f480, %f412, %f402;
	fma.rn.f32 	%f483, %f480, %f414, %f403;
	fma.rn.f32 	%f484, %f480, %f416, %f404;
	fma.rn.f32 	%f485, %f480, %f418, %f405;
	fma.rn.f32 	%f486, %f480, %f420, %f406;
	fma.rn.f32 	%f487, %f480, %f422, %f407;
	fma.rn.f32 	%f488, %f480, %f424, %f408;
	ld.shared.f32 	%f489, [%r32+24];
	ld.shared.f32 	%f490, [%r30+3072];
	fma.rn.f32 	%f491, %f489, %f490, %f411;
	ld.shared.f32 	%f492, [%r30+3076];
	fma.rn.f32 	%f493, %f489, %f492, %f413;
	ld.shared.f32 	%f494, [%r30+3080];
	fma.rn.f32 	%f495, %f489, %f494, %f415;
	ld.shared.f32 	%f496, [%r30+3084];
	fma.rn.f32 	%f497, %f489, %f496, %f417;
	ld.shared.f32 	%f498, [%r30+3088];
	fma.rn.f32 	%f499, %f489, %f498, %f419;
	ld.shared.f32 	%f500, [%r30+3092];
	fma.rn.f32 	%f501, %f489, %f500, %f421;
	ld.shared.f32 	%f502, [%r30+3096];
	fma.rn.f32 	%f503, %f489, %f502, %f423;
	ld.shared.f32 	%f504, [%r30+3100];
	fma.rn.f32 	%f505, %f489, %f504, %f425;
	ld.shared.f32 	%f506, [%r32+56];
	fma.rn.f32 	%f507, %f506, %f490, %f427;
	fma.rn.f32 	%f508, %f506, %f492, %f428;
	fma.rn.f32 	%f509, %f506, %f494, %f429;
	fma.rn.f32 	%f510, %f506, %f496, %f430;
	fma.rn.f32 	%f511, %f506, %f498, %f431;
	fma.rn.f32 	%f512, %f506, %f500, %f432;
	fma.rn.f32 	%f513, %f506, %f502, %f433;
	fma.rn.f32 	%f514, %f506, %f504, %f434;
	ld.shared.f32 	%f515, [%r32+88];
	fma.rn.f32 	%f516, %f515, %f490, %f436;
	fma.rn.f32 	%f517, %f515, %f492, %f437;
	fma.rn.f32 	%f518, %f515, %f494, %f438;
	fma.rn.f32 	%f519, %f515, %f496, %f439;
	fma.rn.f32 	%f520, %f515, %f498, %f440;
	fma.rn.f32 	%f521, %f515, %f500, %f441;
	fma.rn.f32 	%f522, %f515, %f502, %f442;
	fma.rn.f32 	%f523, %f515, %f504, %f443;
	ld.shared.f32 	%f524, [%r32+120];
	fma.rn.f32 	%f525, %f524, %f490, %f445;
	fma.rn.f32 	%f526, %f524, %f492, %f446;
	fma.rn.f32 	%f527, %f524, %f494, %f447;
	fma.rn.f32 	%f528, %f524, %f496, %f448;
	fma.rn.f32 	%f529, %f524, %f498, %f449;
	fma.rn.f32 	%f530, %f524, %f500, %f450;
	fma.rn.f32 	%f531, %f524, %f502, %f451;
	fma.rn.f32 	%f532, %f524, %f504, %f452;
	ld.shared.f32 	%f533, [%r32+152];
	fma.rn.f32 	%f534, %f533, %f490, %f454;
	fma.rn.f32 	%f535, %f533, %f492, %f455;
	fma.rn.f32 	%f536, %f533, %f494, %f456;
	fma.rn.f32 	%f537, %f533, %f496, %f457;
	fma.rn.f32 	%f538, %f533, %f498, %f458;
	fma.rn.f32 	%f539, %f533, %f500, %f459;
	fma.rn.f32 	%f540, %f533, %f502, %f460;
	fma.rn.f32 	%f541, %f533, %f504, %f461;
	ld.shared.f32 	%f542, [%r32+184];
	fma.rn.f32 	%f543, %f542, %f490, %f463;
	fma.rn.f32 	%f544, %f542, %f492, %f464;
	fma.rn.f32 	%f545, %f542, %f494, %f465;
	fma.rn.f32 	%f546, %f542, %f496, %f466;
	fma.rn.f32 	%f547, %f542, %f498, %f467;
	fma.rn.f32 	%f548, %f542, %f500, %f468;
	fma.rn.f32 	%f549, %f542, %f502, %f469;
	fma.rn.f32 	%f550, %f542, %f504, %f470;
	ld.shared.f32 	%f551, [%r32+216];
	fma.rn.f32 	%f552, %f551, %f490, %f472;
	fma.rn.f32 	%f553, %f551, %f492, %f473;
	fma.rn.f32 	%f554, %f551, %f494, %f474;
	fma.rn.f32 	%f555, %f551, %f496, %f475;
	fma.rn.f32 	%f556, %f551, %f498, %f476;
	fma.rn.f32 	%f557, %f551, %f500, %f477;
	fma.rn.f32 	%f558, %f551, %f502, %f478;
	fma.rn.f32 	%f559, %f551, %f504, %f479;
	ld.shared.f32 	%f560, [%r32+248];
	fma.rn.f32 	%f561, %f560, %f490, %f481;
	fma.rn.f32 	%f562, %f560, %f492, %f482;
	fma.rn.f32 	%f563, %f560, %f494, %f483;
	fma.rn.f32 	%f564, %f560, %f496, %f484;
	fma.rn.f32 	%f565, %f560, %f498, %f485;
	fma.rn.f32 	%f566, %f560, %f500, %f486;
	fma.rn.f32 	%f567, %f560, %f502, %f487;
	fma.rn.f32 	%f568, %f560, %f504, %f488;
	ld.shared.f32 	%f569, [%r32+28];
	ld.shared.f32 	%f570, [%r30+3584];
	fma.rn.f32 	%f571, %f569, %f570, %f491;
	ld.shared.f32 	%f572, [%r30+3588];
	fma.rn.f32 	%f573, %f569, %f572, %f493;
	ld.shared.f32 	%f574, [%r30+3592];
	fma.rn.f32 	%f575, %f569, %f574, %f495;
	ld.shared.f32 	%f576, [%r30+3596];
	fma.rn.f32 	%f577, %f569, %f576, %f497;
	ld.shared.f32 	%f578, [%r30+3600];
	fma.rn.f32 	%f579, %f569, %f578, %f499;
	ld.shared.f32 	%f580, [%r30+3604];
	fma.rn.f32 	%f581, %f569, %f580, %f501;
	ld.shared.f32 	%f582, [%r30+3608];
	fma.rn.f32 	%f583, %f569, %f582, %f503;
	ld.shared.f32 	%f584, [%r30+3612];
	fma.rn.f32 	%f585, %f569, %f584, %f505;
	ld.shared.f32 	%f586, [%r32+60];
	fma.rn.f32 	%f587, %f586, %f570, %f507;
	fma.rn.f32 	%f588, %f586, %f572, %f508;
	fma.rn.f32 	%f589, %f586, %f574, %f509;
	fma.rn.f32 	%f590, %f586, %f576, %f510;
	fma.rn.f32 	%f591, %f586, %f578, %f511;
	fma.rn.f32 	%f592, %f586, %f580, %f512;
	fma.rn.f32 	%f593, %f586, %f582, %f513;
	fma.rn.f32 	%f594, %f586, %f584, %f514;
	ld.shared.f32 	%f595, [%r32+92];
	fma.rn.f32 	%f596, %f595, %f570, %f516;
	fma.rn.f32 	%f597, %f595, %f572, %f517;
	fma.rn.f32 	%f598, %f595, %f574, %f518;
	fma.rn.f32 	%f599, %f595, %f576, %f519;
	fma.rn.f32 	%f600, %f595, %f578, %f520;
	fma.rn.f32 	%f601, %f595, %f580, %f521;
	fma.rn.f32 	%f602, %f595, %f582, %f522;
	fma.rn.f32 	%f603, %f595, %f584, %f523;
	ld.shared.f32 	%f604, [%r32+124];
	fma.rn.f32 	%f605, %f604, %f570, %f525;
	fma.rn.f32 	%f606, %f604, %f572, %f526;
	fma.rn.f32 	%f607, %f604, %f574, %f527;
	fma.rn.f32 	%f608, %f604, %f576, %f528;
	fma.rn.f32 	%f609, %f604, %f578, %f529;
	fma.rn.f32 	%f610, %f604, %f580, %f530;
	fma.rn.f32 	%f611, %f604, %f582, %f531;
	fma.rn.f32 	%f612, %f604, %f584, %f532;
	ld.shared.f32 	%f613, [%r32+156];
	fma.rn.f32 	%f614, %f613, %f570, %f534;
	fma.rn.f32 	%f615, %f613, %f572, %f535;
	fma.rn.f32 	%f616, %f613, %f574, %f536;
	fma.rn.f32 	%f617, %f613, %f576, %f537;
	fma.rn.f32 	%f618, %f613, %f578, %f538;
	fma.rn.f32 	%f619, %f613, %f580, %f539;
	fma.rn.f32 	%f620, %f613, %f582, %f540;
	fma.rn.f32 	%f621, %f613, %f584, %f541;
	ld.shared.f32 	%f622, [%r32+188];
	fma.rn.f32 	%f623, %f622, %f570, %f543;
	fma.rn.f32 	%f624, %f622, %f572, %f544;
	fma.rn.f32 	%f625, %f622, %f574, %f545;
	fma.rn.f32 	%f626, %f622, %f576, %f546;
	fma.rn.f32 	%f627, %f622, %f578, %f547;
	fma.rn.f32 	%f628, %f622, %f580, %f548;
	fma.rn.f32 	%f629, %f622, %f582, %f549;
	fma.rn.f32 	%f630, %f622, %f584, %f550;
	ld.shared.f32 	%f631, [%r32+220];
	fma.rn.f32 	%f632, %f631, %f570, %f552;
	fma.rn.f32 	%f633, %f631, %f572, %f553;
	fma.rn.f32 	%f634, %f631, %f574, %f554;
	fma.rn.f32 	%f635, %f631, %f576, %f555;
	fma.rn.f32 	%f636, %f631, %f578, %f556;
	fma.rn.f32 	%f637, %f631, %f580, %f557;
	fma.rn.f32 	%f638, %f631, %f582, %f558;
	fma.rn.f32 	%f639, %f631, %f584, %f559;
	ld.shared.f32 	%f640, [%r32+252];
	fma.rn.f32 	%f641, %f640, %f570, %f561;
	fma.rn.f32 	%f642, %f640, %f572, %f562;
	fma.rn.f32 	%f643, %f640, %f574, %f563;
	fma.rn.f32 	%f644, %f640, %f576, %f564;
	fma.rn.f32 	%f645, %f640, %f578, %f565;
	fma.rn.f32 	%f646, %f640, %f580, %f566;
	fma.rn.f32 	%f647, %f640, %f582, %f567;
	fma.rn.f32 	%f648, %f640, %f584, %f568;
	bar.sync 	0;
	ld.global.nc.v4.f32 	{%f649, %f650, %f651, %f652}, [%rd8+32];
	st.shared.v4.f32 	[%r19], {%f649, %f650, %f651, %f652};
	ld.global.nc.v4.f32 	{%f653, %f654, %f655, %f656}, [%rd10+1024];
	st.shared.v4.f32 	[%r27], {%f653, %f654, %f655, %f656};
	bar.sync 	0;
	ld.shared.f32 	%f657, [%r32];
	ld.shared.f32 	%f658, [%r30];
	fma.rn.f32 	%f659, %f657, %f658, %f571;
	ld.shared.f32 	%f660, [%r30+4];
	fma.rn.f32 	%f661, %f657, %f660, %f573;
	ld.shared.f32 	%f662, [%r30+8];
	fma.rn.f32 	%f663, %f657, %f662, %f575;
	ld.shared.f32 	%f664, [%r30+12];
	fma.rn.f32 	%f665, %f657, %f664, %f577;
	ld.shared.f32 	%f666, [%r30+16];
	fma.rn.f32 	%f667, %f657, %f666, %f579;
	ld.shared.f32 	%f668, [%r30+20];
	fma.rn.f32 	%f669, %f657, %f668, %f581;
	ld.shared.f32 	%f670, [%r30+24];
	fma.rn.f32 	%f671, %f657, %f670, %f583;
	ld.shared.f32 	%f672, [%r30+28];
	fma.rn.f32 	%f673, %f657, %f672, %f585;
	ld.shared.f32 	%f674, [%r32+32];
	fma.rn.f32 	%f675, %f674, %f658, %f587;
	fma.rn.f32 	%f676, %f674, %f660, %f588;
	fma.rn.f32 	%f677, %f674, %f662, %f589;
	fma.rn.f32 	%f678, %f674, %f664, %f590;
	fma.rn.f32 	%f679, %f674, %f666, %f591;
	fma.rn.f32 	%f680, %f674, %f668, %f592;
	fma.rn.f32 	%f681, %f674, %f670, %f593;
	fma.rn.f32 	%f682, %f674, %f672, %f594;
	ld.shared.f32 	%f683, [%r32+64];
	fma.rn.f32 	%f684, %f683, %f658, %f596;
	fma.rn.f32 	%f685, %f683, %f660, %f597;
	fma.rn.f32 	%f686, %f683, %f662, %f598;
	fma.rn.f32 	%f687, %f683, %f664, %f599;
	fma.rn.f32 	%f688, %f683, %f666, %f600;
	fma.rn.f32 	%f689, %f683, %f668, %f601;
	fma.rn.f32 	%f690, %f683, %f670, %f602;
	fma.rn.f32 	%f691, %f683, %f672, %f603;
	ld.shared.f32 	%f692, [%r32+96];
	fma.rn.f32 	%f693, %f692, %f658, %f605;
	fma.rn.f32 	%f694, %f692, %f660, %f606;
	fma.rn.f32 	%f695, %f692, %f662, %f607;
	fma.rn.f32 	%f696, %f692, %f664, %f608;
	fma.rn.f32 	%f697, %f692, %f666, %f609;
	fma.rn.f32 	%f698, %f692, %f668, %f610;
	fma.rn.f32 	%f699, %f692, %f670, %f611;
	fma.rn.f32 	%f700, %f692, %f672, %f612;
	ld.shared.f32 	%f701, [%r32+128];
	fma.rn.f32 	%f702, %f701, %f658, %f614;
	fma.rn.f32 	%f703, %f701, %f660, %f615;
	fma.rn.f32 	%f704, %f701, %f662, %f616;
	fma.rn.f32 	%f705, %f701, %f664, %f617;
	fma.rn.f32 	%f706, %f701, %f666, %f618;
	fma.rn.f32 	%f707, %f701, %f668, %f619;
	fma.rn.f32 	%f708, %f701, %f670, %f620;
	fma.rn.f32 	%f709, %f701, %f672, %f621;
	ld.shared.f32 	%f710, [%r32+160];
	fma.rn.f32 	%f711, %f710, %f658, %f623;
	fma.rn.f32 	%f712, %f710, %f660, %f624;
	fma.rn.f32 	%f713, %f710, %f662, %f625;
	fma.rn.f32 	%f714, %f710, %f664, %f626;
	fma.rn.f32 	%f715, %f710, %f666, %f627;
	fma.rn.f32 	%f716, %f710, %f668, %f628;
	fma.rn.f32 	%f717, %f710, %f670, %f629;
	fma.rn.f32 	%f718, %f710, %f672, %f630;
	ld.shared.f32 	%f719, [%r32+192];
	fma.rn.f32 	%f720, %f719, %f658, %f632;
	fma.rn.f32 	%f721, %f719, %f660, %f633;
	fma.rn.f32 	%f722, %f719, %f662, %f634;
	fma.rn.f32 	%f723, %f719, %f664, %f635;
	fma.rn.f32 	%f724, %f719, %f666, %f636;
	fma.rn.f32 	%f725, %f719, %f668, %f637;
	fma.rn.f32 	%f726, %f719, %f670, %f638;
	fma.rn.f32 	%f727, %f719, %f672, %f639;
	ld.shared.f32 	%f728, [%r32+224];
	fma.rn.f32 	%f729, %f728, %f658, %f641;
	fma.rn.f32 	%f730, %f728, %f660, %f642;
	fma.rn.f32 	%f731, %f728, %f662, %f643;
	fma.rn.f32 	%f732, %f728, %f664, %f644;
	fma.rn.f32 	%f733, %f728, %f666, %f645;
	fma.rn.f32 	%f734, %f728, %f668, %f646;
	fma.rn.f32 	%f735, %f728, %f670, %f647;
	fma.rn.f32 	%f736, %f728, %f672, %f648;
	ld.shared.f32 	%f737, [%r32+4];
	ld.shared.f32 	%f738, [%r30+512];
	fma.rn.f32 	%f739, %f737, %f738, %f659;
	ld.shared.f32 	%f740, [%r30+516];
	fma.rn.f32 	%f741, %f737, %f740, %f661;
	ld.shared.f32 	%f742, [%r30+520];
	fma.rn.f32 	%f743, %f737, %f742, %f663;
	ld.shared.f32 	%f744, [%r30+524];
	fma.rn.f32 	%f745, %f737, %f744, %f665;
	ld.shared.f32 	%f746, [%r30+528];
	fma.rn.f32 	%f747, %f737, %f746, %f667;
	ld.shared.f32 	%f748, [%r30+532];
	fma.rn.f32 	%f749, %f737, %f748, %f669;
	ld.shared.f32 	%f750, [%r30+536];
	fma.rn.f32 	%f751, %f737, %f750, %f671;
	ld.shared.f32 	%f752, [%r30+540];
	fma.rn.f32 	%f753, %f737, %f752, %f673;
	ld.shared.f32 	%f754, [%r32+36];
	fma.rn.f32 	%f755, %f754, %f738, %f675;
	fma.rn.f32 	%f756, %f754, %f740, %f676;
	fma.rn.f32 	%f757, %f754, %f742, %f677;
	fma.rn.f32 	%f758, %f754, %f744, %f678;
	fma.rn.f32 	%f759, %f754, %f746, %f679;
	fma.rn.f32 	%f760, %f754, %f748, %f680;
	fma.rn.f32 	%f761, %f754, %f750, %f681;
	fma.rn.f32 	%f762, %f754, %f752, %f682;
	ld.shared.f32 	%f763, [%r32+68];
	fma.rn.f32 	%f764, %f763, %f738, %f684;
	fma.rn.f32 	%f765, %f763, %f740, %f685;
	fma.rn.f32 	%f766, %f763, %f742, %f686;
	fma.rn.f32 	%f767, %f763, %f744, %f687;
	fma.rn.f32 	%f768, %f763, %f746, %f688;
	fma.rn.f32 	%f769, %f763, %f748, %f689;
	fma.rn.f32 	%f770, %f763, %f750, %f690;
	fma.rn.f32 	%f771, %f763, %f752, %f691;
	ld.shared.f32 	%f772, [%r32+100];
	fma.rn.f32 	%f773, %f772, %f738, %f693;
	fma.rn.f32 	%f774, %f772, %f740, %f694;
	fma.rn.f32 	%f775, %f772, %f742, %f695;
	fma.rn.f32 	%f776, %f772, %f744, %f696;
	fma.rn.f32 	%f777, %f772, %f746, %f697;
	fma.rn.f32 	%f778, %f772, %f748, %f698;
	fma.rn.f32 	%f779, %f772, %f750, %f699;
	fma.rn.f32 	%f780, %f772, %f752, %f700;
	ld.shared.f32 	%f781, [%r32+132];
	fma.rn.f32 	%f782, %f781, %f738, %f702;
	fma.rn.f32 	%f783, %f781, %f740, %f703;
	fma.rn.f32 	%f784, %f781, %f742, %f704;
	fma.rn.f32 	%f785, %f781, %f744, %f705;
	fma.rn.f32 	%f786, %f781, %f746, %f706;
	fma.rn.f32 	%f787, %f781, %f748, %f707;
	fma.rn.f32 	%f788, %f781, %f750, %f708;
	fma.rn.f32 	%f789, %f781, %f752, %f709;
	ld.shared.f32 	%f790, [%r32+164];
	fma.rn.f32 	%f791, %f790, %f738, %f711;
	fma.rn.f32 	%f792, %f790, %f740, %f712;
	fma.rn.f32 	%f793, %f790, %f742, %f713;
	fma.rn.f32 	%f794, %f790, %f744, %f714;
	fma.rn.f32 	%f795, %f790, %f746, %f715;
	fma.rn.f32 	%f796, %f790, %f748, %f716;
	fma.rn.f32 	%f797, %f790, %f750, %f717;
	fma.rn.f32 	%f798, %f790, %f752, %f718;
	ld.shared.f32 	%f799, [%r32+196];
	fma.rn.f32 	%f800, %f799, %f738, %f720;
	fma.rn.f32 	%f801, %f799, %f740, %f721;
	fma.rn.f32 	%f802, %f799, %f742, %f722;
	fma.rn.f32 	%f803, %f799, %f744, %f723;
	fma.rn.f32 	%f804, %f799, %f746, %f724;
	fma.rn.f32 	%f805, %f799, %f748, %f725;
	fma.rn.f32 	%f806, %f799, %f750, %f726;
	fma.rn.f32 	%f807, %f799, %f752, %f727;
	ld.shared.f32 	%f808, [%r32+228];
	fma.rn.f32 	%f809, %f808, %f738, %f729;
	fma.rn.f32 	%f810, %f808, %f740, %f730;
	fma.rn.f32 	%f811, %f808, %f742, %f731;
	fma.rn.f32 	%f812, %f808, %f744, %f732;
	fma.rn.f32 	%f813, %f808, %f746, %f733;
	fma.rn.f32 	%f814, %f808, %f748, %f734;
	fma.rn.f32 	%f815, %f808, %f750, %f735;
	fma.rn.f32 	%f816, %f808, %f752, %f736;
	ld.shared.f32 	%f817, [%r32+8];
	ld.shared.f32 	%f818, [%r30+1024];
	fma.rn.f32 	%f819, %f817, %f818, %f739;
	ld.shared.f32 	%f820, [%r30+1028];
	fma.rn.f32 	%f821, %f817, %f820, %f741;
	ld.shared.f32 	%f822, [%r30+1032];
	fma.rn.f32 	%f823, %f817, %f822, %f743;
	ld.shared.f32 	%f824, [%r30+1036];
	fma.rn.f32 	%f825, %f817, %f824, %f745;
	ld.shared.f32 	%f826, [%r30+1040];
	fma.rn.f32 	%f827, %f817, %f826, %f747;
	ld.shared.f32 	%f828, [%r30+1044];
	fma.rn.f32 	%f829, %f817, %f828, %f749;
	ld.shared.f32 	%f830, [%r30+1048];
	fma.rn.f32 	%f831, %f817, %f830, %f751;
	ld.shared.f32 	%f832, [%r30+1052];
	fma.rn.f32 	%f833, %f817, %f832, %f753;
	ld.shared.f32 	%f834, [%r32+40];
	fma.rn.f32 	%f835, %f834, %f818, %f755;
	fma.rn.f32 	%f836, %f834, %f820, %f756;
	fma.rn.f32 	%f837, %f834, %f822, %f757;
	fma.rn.f32 	%f838, %f834, %f824, %f758;
	fma.rn.f32 	%f839, %f834, %f826, %f759;
	fma.rn.f32 	%f840, %f834, %f828, %f760;
	fma.rn.f32 	%f841, %f834, %f830, %f761;
	fma.rn.f32 	%f842, %f834, %f832, %f762;
	ld.shared.f32 	%f843, [%r32+72];
	fma.rn.f32 	%f844, %f843, %f818, %f764;
	fma.rn.f32 	%f845, %f843, %f820, %f765;
	fma.rn.f32 	%f846, %f843, %f822, %f766;
	fma.rn.f32 	%f847, %f843, %f824, %f767;
	fma.rn.f32 	%f848, %f843, %f826, %f768;
	fma.rn.f32 	%f849, %f843, %f828, %f769;
	fma.rn.f32 	%f850, %f843, %f830, %f770;
	fma.rn.f32 	%f851, %f843, %f832, %f771;
	ld.shared.f32 	%f852, [%r32+104];
	fma.rn.f32 	%f853, %f852, %f818, %f773;
	fma.rn.f32 	%f854, %f852, %f820, %f774;
	fma.rn.f32 	%f855, %f852, %f822, %f775;
	fma.rn.f32 	%f856, %f852, %f824, %f776;
	fma.rn.f32 	%f857, %f852, %f826, %f777;
	fma.rn.f32 	%f858, %f852, %f828, %f778;
	fma.rn.f32 	%f859, %f852, %f830, %f779;
	fma.rn.f32 	%f860, %f852, %f832, %f780;
	ld.shared.f32 	%f861, [%r32+136];
	fma.rn.f32 	%f862, %f861, %f818, %f782;
	fma.rn.f32 	%f863, %f861, %f820, %f783;
	fma.rn.f32 	%f864, %f861, %f822, %f784;
	fma.rn.f32 	%f865, %f861, %f824, %f785;
	fma.rn.f32 	%f866, %f861, %f826, %f786;
	fma.rn.f32 	%f867, %f861, %f828, %f787;
	fma.rn.f32 	%f868, %f861, %f830, %f788;
	fma.rn.f32 	%f869, %f861, %f832, %f789;
	ld.shared.f32 	%f870, [%r32+168];
	fma.rn.f32 	%f871, %f870, %f818, %f791;
	fma.rn.f32 	%f872, %f870, %f820, %f792;
	fma.rn.f32 	%f873, %f870, %f822, %f793;
	fma.rn.f32 	%f874, %f870, %f824, %f794;
	fma.rn.f32 	%f875, %f870, %f826, %f795;
	fma.rn.f32 	%f876, %f870, %f828, %f796;
	fma.rn.f32 	%f877, %f870, %f830, %f797;
	fma.rn.f32 	%f878, %f870, %f832, %f798;
	ld.shared.f32 	%f879, [%r32+200];
	fma.rn.f32 	%f880, %f879, %f818, %f800;
	fma.rn.f32 	%f881, %f879, %f820, %f801;
	fma.rn.f32 	%f882, %f879, %f822, %f802;
	fma.rn.f32 	%f883, %f879, %f824, %f803;
	fma.rn.f32 	%f884, %f879, %f826, %f804;
	fma.rn.f32 	%f885, %f879, %f828, %f805;
	fma.rn.f32 	%f886, %f879, %f830, %f806;
	fma.rn.f32 	%f887, %f879, %f832, %f807;
	ld.shared.f32 	%f888, [%r32+232];
	fma.rn.f32 	%f889, %f888, %f818, %f809;
	fma.rn.f32 	%f890, %f888, %f820, %f810;
	fma.rn.f32 	%f891, %f888, %f822, %f811;
	fma.rn.f32 	%f892, %f888, %f824, %f812;
	fma.rn.f32 	%f893, %f888, %f826, %f813;
	fma.rn.f32 	%f894, %f888, %f828, %f814;
	fma.rn.f32 	%f895, %f888, %f830, %f815;
	fma.rn.f32 	%f896, %f888, %f832, %f816;
	ld.shared.f32 	%f897, [%r32+12];
	ld.shared.f32 	%f898, [%r30+1536];
	fma.rn.f32 	%f899, %f897, %f898, %f819;
	ld.shared.f32 	%f900, [%r30+1540];
	fma.rn.f32 	%f901, %f897, %f900, %f821;
	ld.shared.f32 	%f902, [%r30+1544];
	fma.rn.f32 	%f903, %f897, %f902, %f823;
	ld.shared.f32 	%f904, [%r30+1548];
	fma.rn.f32 	%f905, %f897, %f904, %f825;
	ld.shared.f32 	%f906, [%r30+1552];
	fma.rn.f32 	%f907, %f897, %f906, %f827;
	ld.shared.f32 	%f908, [%r30+1556];
	fma.rn.f32 	%f909, %f897, %f908, %f829;
	ld.shared.f32 	%f910, [%r30+1560];
	fma.rn.f32 	%f911, %f897, %f910, %f831;
	ld.shared.f32 	%f912, [%r30+1564];
	fma.rn.f32 	%f913, %f897, %f912, %f833;
	ld.shared.f32 	%f914, [%r32+44];
	fma.rn.f32 	%f915, %f914, %f898, %f835;
	fma.rn.f32 	%f916, %f914, %f900, %f836;
	fma.rn.f32 	%f917, %f914, %f902, %f837;
	fma.rn.f32 	%f918, %f914, %f904, %f838;
	fma.rn.f32 	%f919, %f914, %f906, %f839;
	fma.rn.f32 	%f920, %f914, %f908, %f840;
	fma.rn.f32 	%f921, %f914, %f910, %f841;
	fma.rn.f32 	%f922, %f914, %f912, %f842;
	ld.shared.f32 	%f923, [%r32+76];
	fma.rn.f32 	%f924, %f923, %f898, %f844;
	fma.rn.f32 	%f925, %f923, %f900, %f845;
	fma.rn.f32 	%f926, %f923, %f902, %f846;
	fma.rn.f32 	%f927, %f923, %f904, %f847;
	fma.rn.f32 	%f928, %f923, %f906, %f848;
	fma.rn.f32 	%f929, %f923, %f908, %f849;
	fma.rn.f32 	%f930, %f923, %f910, %f850;
	fma.rn.f32 	%f931, %f923, %f912, %f851;
	ld.shared.f32 	%f932, [%r32+108];
	fma.rn.f32 	%f933, %f932, %f898, %f853;
	fma.rn.f32 	%f934, %f932, %f900, %f854;
	fma.rn.f32 	%f935, %f932, %f902, %f855;
	fma.rn.f32 	%f936, %f932, %f904, %f856;
	fma.rn.f32 	%f937, %f932, %f906, %f857;
	fma.rn.f32 	%f938, %f932, %f908, %f858;
	fma.rn.f32 	%f939, %f932, %f910, %f859;
	fma.rn.f32 	%f940, %f932, %f912, %f860;
	ld.shared.f32 	%f941, [%r32+140];
	fma.rn.f32 	%f942, %f941, %f898, %f862;
	fma.rn.f32 	%f943, %f941, %f900, %f863;
	fma.rn.f32 	%f944, %f941, %f902, %f864;
	fma.rn.f32 	%f945, %f941, %f904, %f865;
	fma.rn.f32 	%f946, %f941, %f906, %f866;
	fma.rn.f32 	%f947, %f941, %f908, %f867;
	fma.rn.f32 	%f948, %f941, %f910, %f868;
	fma.rn.f32 	%f949, %f941, %f912, %f869;
	ld.shared.f32 	%f950, [%r32+172];
	fma.rn.f32 	%f951, %f950, %f898, %f871;
	fma.rn.f32 	%f952, %f950, %f900, %f872;
	fma.rn.f32 	%f953, %f950, %f902, %f873;
	fma.rn.f32 	%f954, %f950, %f904, %f874;
	fma.rn.f32 	%f955, %f950, %f906, %f875;
	fma.rn.f32 	%f956, %f950, %f908, %f876;
	fma.rn.f32 	%f957, %f950, %f910, %f877;
	fma.rn.f32 	%f958, %f950, %f912, %f878;
	ld.shared.f32 	%f959, [%r32+204];
	fma.rn.f32 	%f960, %f959, %f898, %f880;
	fma.rn.f32 	%f961, %f959, %f900, %f881;
	fma.rn.f32 	%f962, %f959, %f902, %f882;
	fma.rn.f32 	%f963, %f959, %f904, %f883;
	fma.rn.f32 	%f964, %f959, %f906, %f884;
	fma.rn.f32 	%f965, %f959, %f908, %f885;
	fma.rn.f32 	%f966, %f959, %f910, %f886;
	fma.rn.f32 	%f967, %f959, %f912, %f887;
	ld.shared.f32 	%f968, [%r32+236];
	fma.rn.f32 	%f969, %f968, %f898, %f889;
	fma.rn.f32 	%f970, %f968, %f900, %f890;
	fma.rn.f32 	%f971, %f968, %f902, %f891;
	fma.rn.f32 	%f972, %f968, %f904, %f892;
	fma.rn.f32 	%f973, %f968, %f906, %f893;
	fma.rn.f32 	%f974, %f968, %f908, %f894;
	fma.rn.f32 	%f975, %f968, %f910, %f895;
	fma.rn.f32 	%f976, %f968, %f912, %f896;
	ld.shared.f32 	%f977, [%r32+16];
	ld.shared.f32 	%f978, [%r30+2048];
	fma.rn.f32 	%f979, %f977, %f978, %f899;
	ld.shared.f32 	%f980, [%r30+2052];
	fma.rn.f32 	%f981, %f977, %f980, %f901;
	ld.shared.f32 	%f982, [%r30+2056];
	fma.rn.f32 	%f983, %f977, %f982, %f903;
	ld.shared.f32 	%f984, [%r30+2060];
	fma.rn.f32 	%f985, %f977, %f984, %f905;
	ld.shared.f32 	%f986, [%r30+2064];
	fma.rn.f32 	%f987, %f977, %f986, %f907;
	ld.shared.f32 	%f988, [%r30+2068];
	fma.rn.f32 	%f989, %f977, %f988, %f909;
	ld.shared.f32 	%f990, [%r30+2072];
	fma.rn.f32 	%f991, %f977, %f990, %f911;
	ld.shared.f32 	%f992, [%r30+2076];
	fma.rn.f32 	%f993, %f977, %f992, %f913;
	ld.shared.f32 	%f994, [%r32+48];
	fma.rn.f32 	%f995, %f994, %f978, %f915;
	fma.rn.f32 	%f996, %f994, %f980, %f916;
	fma.rn.f32 	%f997, %f994, %f982, %f917;
	fma.rn.f32 	%f998, %f994, %f984, %f918;
	fma.rn.f32 	%f999, %f994, %f986, %f919;
	fma.rn.f32 	%f1000, %f994, %f988, %f920;
	fma.rn.f32 	%f1001, %f994, %f990, %f921;
	fma.rn.f32 	%f1002, %f994, %f992, %f922;
	ld.shared.f32 	%f1003, [%r32+80];
	fma.rn.f32 	%f1004, %f1003, %f978, %f924;
	fma.rn.f32 	%f1005, %f1003, %f980, %f925;
	fma.rn.f32 	%f1006, %f1003, %f982, %f926;
	fma.rn.f32 	%f1007, %f1003, %f984, %f927;
	fma.rn.f32 	%f1008, %f1003, %f986, %f928;
	fma.rn.f32 	%f1009, %f1003, %f988, %f929;
	fma.rn.f32 	%f1010, %f1003, %f990, %f930;
	fma.rn.f32 	%f1011, %f1003, %f992, %f931;
	ld.shared.f32 	%f1012, [%r32+112];
	fma.rn.f32 	%f1013, %f1012, %f978, %f933;
	fma.rn.f32 	%f1014, %f1012, %f980, %f934;
	fma.rn.f32 	%f1015, %f1012, %f982, %f935;
	fma.rn.f32 	%f1016, %f1012, %f984, %f936;
	fma.rn.f32 	%f1017, %f1012, %f986, %f937;
	fma.rn.f32 	%f1018, %f1012, %f988, %f938;
	fma.rn.f32 	%f1019, %f1012, %f990, %f939;
	fma.rn.f32 	%f1020, %f1012, %f992, %f940;
	ld.shared.f32 	%f1021, [%r32+144];
	fma.rn.f32 	%f1022, %f1021, %f978, %f942;
	fma.rn.f32 	%f1023, %f1021, %f980, %f943;
	fma.rn.f32 	%f1024, %f1021, %f982, %f944;
	fma.rn.f32 	%f1025, %f1021, %f984, %f945;
	fma.rn.f32 	%f1026, %f1021, %f986, %f946;
	fma.rn.f32 	%f1027, %f1021, %f988, %f947;
	fma.rn.f32 	%f1028, %f1021, %f990, %f948;
	fma.rn.f32 	%f1029, %f1021, %f992, %f949;
	ld.shared.f32 	%f1030, [%r32+176];
	fma.rn.f32 	%f1031, %f1030, %f978, %f951;
	fma.rn.f32 	%f1032, %f1030, %f980, %f952;
	fma.rn.f32 	%f1033, %f1030, %f982, %f953;
	fma.rn.f32 	%f1034, %f1030, %f984, %f954;
	fma.rn.f32 	%f1035, %f1030, %f986, %f955;
	fma.rn.f32 	%f1036, %f1030, %f988, %f956;
	fma.rn.f32 	%f1037, %f1030, %f990, %f957;
	fma.rn.f32 	%f1038, %f1030, %f992, %f958;
	ld.shared.f32 	%f1039, [%r32+208];
	fma.rn.f32 	%f1040, %f1039, %f978, %f960;
	fma.rn.f32 	%f1041, %f1039, %f980, %f961;
	fma.rn.f32 	%f1042, %f1039, %f982, %f962;
	fma.rn.f32 	%f1043, %f1039, %f984, %f963;
	fma.rn.f32 	%f1044, %f1039, %f986, %f964;
	fma.rn.f32 	%f1045, %f1039, %f988, %f965;
	fma.rn.f32 	%f1046, %f1039, %f990, %f966;
	fma.rn.f32 	%f1047, %f1039, %f992, %f967;
	ld.shared.f32 	%f1048, [%r32+240];
	fma.rn.f32 	%f1049, %f1048, %f978, %f969;
	fma.rn.f32 	%f1050, %f1048, %f980, %f970;
	fma.rn.f32 	%f1051, %f1048, %f982, %f971;
	fma.rn.f32 	%f1052, %f1048, %f984, %f972;
	fma.rn.f32 	%f1053, %f1048, %f986, %f973;
	fma.rn.f32 	%f1054, %f1048, %f988, %f974;
	fma.rn.f32 	%f1055, %f1048, %f990, %f975;
	fma.rn.f32 	%f1056, %f1048, %f992, %f976;
	ld.shared.f32 	%f1057, [%r32+20];
	ld.shared.f32 	%f1058, [%r30+2560];
	fma.rn.f32 	%f1059, %f1057, %f1058, %f979;
	ld.shared.f32 	%f1060, [%r30+2564];
	fma.rn.f32 	%f1061, %f1057, %f1060, %f981;
	ld.shared.f32 	%f1062, [%r30+2568];
	fma.rn.f32 	%f1063, %f1057, %f1062, %f983;
	ld.shared.f32 	%f1064, [%r30+2572];
	fma.rn.f32 	%f1065, %f1057, %f1064, %f985;
	ld.shared.f32 	%f1066, [%r30+2576];
	fma.rn.f32 	%f1067, %f1057, %f1066, %f987;
	ld.shared.f32 	%f1068, [%r30+2580];
	fma.rn.f32 	%f1069, %f1057, %f1068, %f989;
	ld.shared.f32 	%f1070, [%r30+2584];
	fma.rn.f32 	%f1071, %f1057, %f1070, %f991;
	ld.shared.f32 	%f1072, [%r30+2588];
	fma.rn.f32 	%f1073, %f1057, %f1072, %f993;
	ld.shared.f32 	%f1074, [%r32+52];
	fma.rn.f32 	%f1075, %f1074, %f1058, %f995;
	fma.rn.f32 	%f1076, %f1074, %f1060, %f996;
	fma.rn.f32 	%f1077, %f1074, %f1062, %f997;
	fma.rn.f32 	%f1078, %f1074, %f1064, %f998;
	fma.rn.f32 	%f1079, %f1074, %f1066, %f999;
	fma.rn.f32 	%f1080, %f1074, %f1068, %f1000;
	fma.rn.f32 	%f1081, %f1074, %f1070, %f1001;
	fma.rn.f32 	%f1082, %f1074, %f1072, %f1002;
	ld.shared.f32 	%f1083, [%r32+84];
	fma.rn.f32 	%f1084, %f1083, %f1058, %f1004;
	fma.rn.f32 	%f1085, %f1083, %f1060, %f1005;
	fma.rn.f32 	%f1086, %f1083, %f1062, %f1006;
	fma.rn.f32 	%f1087, %f1083, %f1064, %f1007;
	fma.rn.f32 	%f1088, %f1083, %f1066, %f1008;
	fma.rn.f32 	%f1089, %f1083, %f1068, %f1009;
	fma.rn.f32 	%f1090, %f1083, %f1070, %f1010;
	fma.rn.f32 	%f1091, %f1083, %f1072, %f1011;
	ld.shared.f32 	%f1092, [%r32+116];
	fma.rn.f32 	%f1093, %f1092, %f1058, %f1013;
	fma.rn.f32 	%f1094, %f1092, %f1060, %f1014;
	fma.rn.f32 	%f1095, %f1092, %f1062, %f1015;
	fma.rn.f32 	%f1096, %f1092, %f1064, %f1016;
	fma.rn.f32 	%f1097, %f1092, %f1066, %f1017;
	fma.rn.f32 	%f1098, %f1092, %f1068, %f1018;
	fma.rn.f32 	%f1099, %f1092, %f1070, %f1019;
	fma.rn.f32 	%f1100, %f1092, %f1072, %f1020;
	ld.shared.f32 	%f1101, [%r32+148];
	fma.rn.f32 	%f1102, %f1101, %f1058, %f1022;
	fma.rn.f32 	%f1103, %f1101, %f1060, %f1023;
	fma.rn.f32 	%f1104, %f1101, %f1062, %f1024;
	fma.rn.f32 	%f1105, %f1101, %f1064, %f1025;
	fma.rn.f32 	%f1106, %f1101, %f1066, %f1026;
	fma.rn.f32 	%f1107, %f1101, %f1068, %f1027;
	fma.rn.f32 	%f1108, %f1101, %f1070, %f1028;
	fma.rn.f32 	%f1109, %f1101, %f1072, %f1029;
	ld.shared.f32 	%f1110, [%r32+180];
	fma.rn.f32 	%f1111, %f1110, %f1058, %f1031;
	fma.rn.f32 	%f1112, %f1110, %f1060, %f1032;
	fma.rn.f32 	%f1113, %f1110, %f1062, %f1033;
	fma.rn.f32 	%f1114, %f1110, %f1064, %f1034;
	fma.rn.f32 	%f1115, %f1110, %f1066, %f1035;
	fma.rn.f32 	%f1116, %f1110, %f1068, %f1036;
	fma.rn.f32 	%f1117, %f1110, %f1070, %f1037;
	fma.rn.f32 	%f1118, %f1110, %f1072, %f1038;
	ld.shared.f32 	%f1119, [%r32+212];
	fma.rn.f32 	%f1120, %f1119, %f1058, %f1040;
	fma.rn.f32 	%f1121, %f1119, %f1060, %f1041;
	fma.rn.f32 	%f1122, %f1119, %f1062, %f1042;
	fma.rn.f32 	%f1123, %f1119, %f1064, %f1043;
	fma.rn.f32 	%f1124, %f1119, %f1066, %f1044;
	fma.rn.f32 	%f1125, %f1119, %f1068, %f1045;
	fma.rn.f32 	%f1126, %f1119, %f1070, %f1046;
	fma.rn.f32 	%f1127, %f1119, %f1072, %f1047;
	ld.shared.f32 	%f1128, [%r32+244];
	fma.rn.f32 	%f1129, %f1128, %f1058, %f1049;
	fma.rn.f32 	%f1130, %f1128, %f1060, %f1050;
	fma.rn.f32 	%f1131, %f1128, %f1062, %f1051;
	fma.rn.f32 	%f1132, %f1128, %f1064, %f1052;
	fma.rn.f32 	%f1133, %f1128, %f1066, %f1053;
	fma.rn.f32 	%f1134, %f1128, %f1068, %f1054;
	fma.rn.f32 	%f1135, %f1128, %f1070, %f1055;
	fma.rn.f32 	%f1136, %f1128, %f1072, %f1056;
	ld.shared.f32 	%f1137, [%r32+24];
	ld.shared.f32 	%f1138, [%r30+3072];
	fma.rn.f32 	%f1139, %f1137, %f1138, %f1059;
	ld.shared.f32 	%f1140, [%r30+3076];
	fma.rn.f32 	%f1141, %f1137, %f1140, %f1061;
	ld.shared.f32 	%f1142, [%r30+3080];
	fma.rn.f32 	%f1143, %f1137, %f1142, %f1063;
	ld.shared.f32 	%f1144, [%r30+3084];
	fma.rn.f32 	%f1145, %f1137, %f1144, %f1065;
	ld.shared.f32 	%f1146, [%r30+3088];
	fma.rn.f32 	%f1147, %f1137, %f1146, %f1067;
	ld.shared.f32 	%f1148, [%r30+3092];
	fma.rn.f32 	%f1149, %f1137, %f1148, %f1069;
	ld.shared.f32 	%f1150, [%r30+3096];
	fma.rn.f32 	%f1151, %f1137, %f1150, %f1071;
	ld.shared.f32 	%f1152, [%r30+3100];
	fma.rn.f32 	%f1153, %f1137, %f1152, %f1073;
	ld.shared.f32 	%f1154, [%r32+56];
	fma.rn.f32 	%f1155, %f1154, %f1138, %f1075;
	fma.rn.f32 	%f1156, %f1154, %f1140, %f1076;
	fma.rn.f32 	%f1157, %f1154, %f1142, %f1077;
	fma.rn.f32 	%f1158, %f1154, %f1144, %f1078;
	fma.rn.f32 	%f1159, %f1154, %f1146, %f1079;
	fma.rn.f32 	%f1160, %f1154, %f1148, %f1080;
	fma.rn.f32 	%f1161, %f1154, %f1150, %f1081;
	fma.rn.f32 	%f1162, %f1154, %f1152, %f1082;
	ld.shared.f32 	%f1163, [%r32+88];
	fma.rn.f32 	%f1164, %f1163, %f1138, %f1084;
	fma.rn.f32 	%f1165, %f1163, %f1140, %f1085;
	fma.rn.f32 	%f1166, %f1163, %f1142, %f1086;
	fma.rn.f32 	%f1167, %f1163, %f1144, %f1087;
	fma.rn.f32 	%f1168, %f1163, %f1146, %f1088;
	fma.rn.f32 	%f1169, %f1163, %f1148, %f1089;
	fma.rn.f32 	%f1170, %f1163, %f1150, %f1090;
	fma.rn.f32 	%f1171, %f1163, %f1152, %f1091;
	ld.shared.f32 	%f1172, [%r32+120];
	fma.rn.f32 	%f1173, %f1172, %f1138, %f1093;
	fma.rn.f32 	%f1174, %f1172, %f1140, %f1094;
	fma.rn.f32 	%f1175, %f1172, %f1142, %f1095;
	fma.rn.f32 	%f1176, %f1172, %f1144, %f1096;
	fma.rn.f32 	%f1177, %f1172, %f1146, %f1097;
	fma.rn.f32 	%f1178, %f1172, %f1148, %f1098;
	fma.rn.f32 	%f1179, %f1172, %f1150, %f1099;
	fma.rn.f32 	%f1180, %f1172, %f1152, %f1100;
	ld.shared.f32 	%f1181, [%r32+152];
	fma.rn.f32 	%f1182, %f1181, %f1138, %f1102;
	fma.rn.f32 	%f1183, %f1181, %f1140, %f1103;
	fma.rn.f32 	%f1184, %f1181, %f1142, %f1104;
	fma.rn.f32 	%f1185, %f1181, %f1144, %f1105;
	fma.rn.f32 	%f1186, %f1181, %f1146, %f1106;
	fma.rn.f32 	%f1187, %f1181, %f1148, %f1107;
	fma.rn.f32 	%f1188, %f1181, %f1150, %f1108;
	fma.rn.f32 	%f1189, %f1181, %f1152, %f1109;
	ld.shared.f32 	%f1190, [%r32+184];
	fma.rn.f32 	%f1191, %f1190, %f1138, %f1111;
	fma.rn.f32 	%f1192, %f1190, %f1140, %f1112;
	fma.rn.f32 	%f1193, %f1190, %f1142, %f1113;
	fma.rn.f32 	%f1194, %f1190, %f1144, %f1114;
	fma.rn.f32 	%f1195, %f1190, %f1146, %f1115;
	fma.rn.f32 	%f1196, %f1190, %f1148, %f1116;
	fma.rn.f32 	%f1197, %f1190, %f1150, %f1117;
	fma.rn.f32 	%f1198, %f1190, %f1152, %f1118;
	ld.shared.f32 	%f1199, [%r32+216];
	fma.rn.f32 	%f1200, %f1199, %f1138, %f1120;
	fma.rn.f32 	%f1201, %f1199, %f1140, %f1121;
	fma.rn.f32 	%f1202, %f1199, %f1142, %f1122;
	fma.rn.f32 	%f1203, %f1199, %f1144, %f1123;
	fma.rn.f32 	%f1204, %f1199, %f1146, %f1124;
	fma.rn.f32 	%f1205, %f1199, %f1148, %f1125;
	fma.rn.f32 	%f1206, %f1199, %f1150, %f1126;
	fma.rn.f32 	%f1207, %f1199, %f1152, %f1127;
	ld.shared.f32 	%f1208, [%r32+248];
	fma.rn.f32 	%f1209, %f1208, %f1138, %f1129;
	fma.rn.f32 	%f1210, %f1208, %f1140, %f1130;
	fma.rn.f32 	%f1211, %f1208, %f1142, %f1131;
	fma.rn.f32 	%f1212, %f1208, %f1144, %f1132;
	fma.rn.f32 	%f1213, %f1208, %f1146, %f1133;
	fma.rn.f32 	%f1214, %f1208, %f1148, %f1134;
	fma.rn.f32 	%f1215, %f1208, %f1150, %f1135;
	fma.rn.f32 	%f1216, %f1208, %f1152, %f1136;
	ld.shared.f32 	%f1217, [%r32+28];
	ld.shared.f32 	%f1218, [%r30+3584];
	fma.rn.f32 	%f1219, %f1217, %f1218, %f1139;
	ld.shared.f32 	%f1220, [%r30+3588];
	fma.rn.f32 	%f1221, %f1217, %f1220, %f1141;
	ld.shared.f32 	%f1222, [%r30+3592];
	fma.rn.f32 	%f1223, %f1217, %f1222, %f1143;
	ld.shared.f32 	%f1224, [%r30+3596];
	fma.rn.f32 	%f1225, %f1217, %f1224, %f1145;
	ld.shared.f32 	%f1226, [%r30+3600];
	fma.rn.f32 	%f1227, %f1217, %f1226, %f1147;
	ld.shared.f32 	%f1228, [%r30+3604];
	fma.rn.f32 	%f1229, %f1217, %f1228, %f1149;
	ld.shared.f32 	%f1230, [%r30+3608];
	fma.rn.f32 	%f1231, %f1217, %f1230, %f1151;
	ld.shared.f32 	%f1232, [%r30+3612];
	fma.rn.f32 	%f1233, %f1217, %f1232, %f1153;
	ld.shared.f32 	%f1234, [%r32+60];
	fma.rn.f32 	%f1235, %f1234, %f1218, %f1155;
	fma.rn.f32 	%f1236, %f1234, %f1220, %f1156;
	fma.rn.f32 	%f1237, %f1234, %f1222, %f1157;
	fma.rn.f32 	%f1238, %f1234, %f1224, %f1158;
	fma.rn.f32 	%f1239, %f1234, %f1226, %f1159;
	fma.rn.f32 	%f1240, %f1234, %f1228, %f1160;
	fma.rn.f32 	%f1241, %f1234, %f1230, %f1161;
	fma.rn.f32 	%f1242, %f1234, %f1232, %f1162;
	ld.shared.f32 	%f1243, [%r32+92];
	fma.rn.f32 	%f1244, %f1243, %f1218, %f1164;
	fma.rn.f32 	%f1245, %f1243, %f1220, %f1165;
	fma.rn.f32 	%f1246, %f1243, %f1222, %f1166;
	fma.rn.f32 	%f1247, %f1243, %f1224, %f1167;
	fma.rn.f32 	%f1248, %f1243, %f1226, %f1168;
	fma.rn.f32 	%f1249, %f1243, %f1228, %f1169;
	fma.rn.f32 	%f1250, %f1243, %f1230, %f1170;
	fma.rn.f32 	%f1251, %f1243, %f1232, %f1171;
	ld.shared.f32 	%f1252, [%r32+124];
	fma.rn.f32 	%f1253, %f1252, %f1218, %f1173;
	fma.rn.f32 	%f1254, %f1252, %f1220, %f1174;
	fma.rn.f32 	%f1255, %f1252, %f1222, %f1175;
	fma.rn.f32 	%f1256, %f1252, %f1224, %f1176;
	fma.rn.f32 	%f1257, %f1252, %f1226, %f1177;
	fma.rn.f32 	%f1258, %f1252, %f1228, %f1178;
	fma.rn.f32 	%f1259, %f1252, %f1230, %f1179;
	fma.rn.f32 	%f1260, %f1252, %f1232, %f1180;
	ld.shared.f32 	%f1261, [%r32+156];
	fma.rn.f32 	%f1262, %f1261, %f1218, %f1182;
	fma.rn.f32 	%f1263, %f1261, %f1220, %f1183;
	fma.rn.f32 	%f1264, %f1261, %f1222, %f1184;
	fma.rn.f32 	%f1265, %f1261, %f1224, %f1185;
	fma.rn.f32 	%f1266, %f1261, %f1226, %f1186;
	fma.rn.f32 	%f1267, %f1261, %f1228, %f1187;
	fma.rn.f32 	%f1268, %f1261, %f1230, %f1188;
	fma.rn.f32 	%f1269, %f1261, %f1232, %f1189;
	ld.shared.f32 	%f1270, [%r32+188];
	fma.rn.f32 	%f1271, %f1270, %f1218, %f1191;
	fma.rn.f32 	%f1272, %f1270, %f1220, %f1192;
	fma.rn.f32 	%f1273, %f1270, %f1222, %f1193;
	fma.rn.f32 	%f1274, %f1270, %f1224, %f1194;
	fma.rn.f32 	%f1275, %f1270, %f1226, %f1195;
	fma.rn.f32 	%f1276, %f1270, %f1228, %f1196;
	fma.rn.f32 	%f1277, %f1270, %f1230, %f1197;
	fma.rn.f32 	%f1278, %f1270, %f1232, %f1198;
	ld.shared.f32 	%f1279, [%r32+220];
	fma.rn.f32 	%f1280, %f1279, %f1218, %f1200;
	fma.rn.f32 	%f1281, %f1279, %f1220, %f1201;
	fma.rn.f32 	%f1282, %f1279, %f1222, %f1202;
	fma.rn.f32 	%f1283, %f1279, %f1224, %f1203;
	fma.rn.f32 	%f1284, %f1279, %f1226, %f1204;
	fma.rn.f32 	%f1285, %f1279, %f1228, %f1205;
	fma.rn.f32 	%f1286, %f1279, %f1230, %f1206;
	fma.rn.f32 	%f1287, %f1279, %f1232, %f1207;
	ld.shared.f32 	%f1288, [%r32+252];
	fma.rn.f32 	%f1289, %f1288, %f1218, %f1209;
	fma.rn.f32 	%f1290, %f1288, %f1220, %f1210;
	fma.rn.f32 	%f1291, %f1288, %f1222, %f1211;
	fma.rn.f32 	%f1292, %f1288, %f1224, %f1212;
	fma.rn.f32 	%f1293, %f1288, %f1226, %f1213;
	fma.rn.f32 	%f1294, %f1288, %f1228, %f1214;
	fma.rn.f32 	%f1295, %f1288, %f1230, %f1215;
	fma.rn.f32 	%f1296, %f1288, %f1232, %f1216;
	bar.sync 	0;
	ld.global.nc.v4.f32 	{%f1297, %f1298, %f1299, %f1300}, [%rd8+64];
	st.shared.v4.f32 	[%r19], {%f1297, %f1298, %f1299, %f1300};
	ld.global.nc.v4.f32 	{%f1301, %f1302, %f1303, %f1304}, [%rd10+2048];
	st.shared.v4.f32 	[%r27], {%f1301, %f1302, %f1303, %f1304};
	bar.sync 	0;
	ld.shared.f32 	%f1305, [%r32];
	ld.shared.f32 	%f1306, [%r30];
	fma.rn.f32 	%f1307, %f1305, %f1306, %f1219;
	ld.shared.f32 	%f1308, [%r30+4];
	fma.rn.f32 	%f1309, %f1305, %f1308, %f1221;
	ld.shared.f32 	%f1310, [%r30+8];
	fma.rn.f32 	%f1311, %f1305, %f1310, %f1223;
	ld.shared.f32 	%f1312, [%r30+12];
	fma.rn.f32 	%f1313, %f1305, %f1312, %f1225;
	ld.shared.f32 	%f1314, [%r30+16];
	fma.rn.f32 	%f1315, %f1305, %f1314, %f1227;
	ld.shared.f32 	%f1316, [%r30+20];
	fma.rn.f32 	%f1317, %f1305, %f1316, %f1229;
	ld.shared.f32 	%f1318, [%r30+24];
	fma.rn.f32 	%f1319, %f1305, %f1318, %f1231;
	ld.shared.f32 	%f1320, [%r30+28];
	fma.rn.f32 	%f1321, %f1305, %f1320, %f1233;
	ld.shared.f32 	%f1322, [%r32+32];
	fma.rn.f32 	%f1323, %f1322, %f1306, %f1235;
	fma.rn.f32 	%f1324, %f1322, %f1308, %f1236;
	fma.rn.f32 	%f1325, %f1322, %f1310, %f1237;
	fma.rn.f32 	%f1326, %f1322, %f1312, %f1238;
	fma.rn.f32 	%f1327, %f1322, %f1314, %f1239;
	fma.rn.f32 	%f1328, %f1322, %f1316, %f1240;
	fma.rn.f32 	%f1329, %f1322, %f1318, %f1241;
	fma.rn.f32 	%f1330, %f1322, %f1320, %f1242;
	ld.shared.f32 	%f1331, [%r32+64];
	fma.rn.f32 	%f1332, %f1331, %f1306, %f1244;
	fma.rn.f32 	%f1333, %f1331, %f1308, %f1245;
	fma.rn.f32 	%f1334, %f1331, %f1310, %f1246;
	fma.rn.f32 	%f1335, %f1331, %f1312, %f1247;
	fma.rn.f32 	%f1336, %f1331, %f1314, %f1248;
	fma.rn.f32 	%f1337, %f1331, %f1316, %f1249;
	fma.rn.f32 	%f1338, %f1331, %f1318, %f1250;
	fma.rn.f32 	%f1339, %f1331, %f1320, %f1251;
	ld.shared.f32 	%f1340, [%r32+96];
	fma.rn.f32 	%f1341, %f1340, %f1306, %f1253;
	fma.rn.f32 	%f1342, %f1340, %f1308, %f1254;
	fma.rn.f32 	%f1343, %f1340, %f1310, %f1255;
	fma.rn.f32 	%f1344, %f1340, %f1312, %f1256;
	fma.rn.f32 	%f1345, %f1340, %f1314, %f1257;
	fma.rn.f32 	%f1346, %f1340, %f1316, %f1258;
	fma.rn.f32 	%f1347, %f1340, %f1318, %f1259;
	fma.rn.f32 	%f1348, %f1340, %f1320, %f1260;
	ld.shared.f32 	%f1349, [%r32+128];
	fma.rn.f32 	%f1350, %f1349, %f1306, %f1262;
	fma.rn.f32 	%f1351, %f1349, %f1308, %f1263;
	fma.rn.f32 	%f1352, %f1349, %f1310, %f1264;
	fma.rn.f32 	%f1353, %f1349, %f1312, %f1265;
	fma.rn.f32 	%f1354, %f1349, %f1314, %f1266;
	fma.rn.f32 	%f1355, %f1349, %f1316, %f1267;
	fma.rn.f32 	%f1356, %f1349, %f1318, %f1268;
	fma.rn.f32 	%f1357, %f1349, %f1320, %f1269;
	ld.shared.f32 	%f1358, [%r32+160];
	fma.rn.f32 	%f1359, %f1358, %f1306, %f1271;
	fma.rn.f32 	%f1360, %f1358, %f1308, %f1272;
	fma.rn.f32 	%f1361, %f1358, %f1310, %f1273;
	fma.rn.f32 	%f1362, %f1358, %f1312, %f1274;
	fma.rn.f32 	%f1363, %f1358, %f1314, %f1275;
	fma.rn.f32 	%f1364, %f1358, %f1316, %f1276;
	fma.rn.f32 	%f1365, %f1358, %f1318, %f1277;
	fma.rn.f32 	%f1366, %f1358, %f1320, %f1278;
	ld.shared.f32 	%f1367, [%r32+192];
	fma.rn.f32 	%f1368, %f1367, %f1306, %f1280;
	fma.rn.f32 	%f1369, %f1367, %f1308, %f1281;
	fma.rn.f32 	%f1370, %f1367, %f1310, %f1282;
	fma.rn.f32 	%f1371, %f1367, %f1312, %f1283;
	fma.rn.f32 	%f1372, %f1367, %f1314, %f1284;
	fma.rn.f32 	%f1373, %f1367, %f1316, %f1285;
	fma.rn.f32 	%f1374, %f1367, %f1318, %f1286;
	fma.rn.f32 	%f1375, %f1367, %f1320, %f1287;
	ld.shared.f32 	%f1376, [%r32+224];
	fma.rn.f32 	%f1377, %f1376, %f1306, %f1289;
	fma.rn.f32 	%f1378, %f1376, %f1308, %f1290;
	fma.rn.f32 	%f1379, %f1376, %f1310, %f1291;
	fma.rn.f32 	%f1380, %f1376, %f1312, %f1292;
	fma.rn.f32 	%f1381, %f1376, %f1314, %f1293;
	fma.rn.f32 	%f1382, %f1376, %f1316, %f1294;
	fma.rn.f32 	%f1383, %f1376, %f1318, %f1295;
	fma.rn.f32 	%f1384, %f1376, %f1320, %f1296;
	ld.shared.f32 	%f1385, [%r32+4];
	ld.shared.f32 	%f1386, [%r30+512];
	fma.rn.f32 	%f1387, %f1385, %f1386, %f1307;
	ld.shared.f32 	%f1388, [%r30+516];
	fma.rn.f32 	%f1389, %f1385, %f1388, %f1309;
	ld.shared.f32 	%f1390, [%r30+520];
	fma.rn.f32 	%f1391, %f1385, %f1390, %f1311;
	ld.shared.f32 	%f1392, [%r30+524];
	fma.rn.f32 	%f1393, %f1385, %f1392, %f1313;
	ld.shared.f32 	%f1394, [%r30+528];
	fma.rn.f32 	%f1395, %f1385, %f1394, %f1315;
	ld.shared.f32 	%f1396, [%r30+532];
	fma.rn.f32 	%f1397, %f1385, %f1396, %f1317;
	ld.shared.f32 	%f1398, [%r30+536];
	fma.rn.f32 	%f1399, %f1385, %f1398, %f1319;
	ld.shared.f32 	%f1400, [%r30+540];
	fma.rn.f32 	%f1401, %f1385, %f1400, %f1321;
	ld.shared.f32 	%f1402, [%r32+36];
	fma.rn.f32 	%f1403, %f1402, %f1386, %f1323;
	fma.rn.f32 	%f1404, %f1402, %f1388, %f1324;
	fma.rn.f32 	%f1405, %f1402, %f1390, %f1325;
	fma.rn.f32 	%f1406, %f1402, %f1392, %f1326;
	fma.rn.f32 	%f1407, %f1402, %f1394, %f1327;
	fma.rn.f32 	%f1408, %f1402, %f1396, %f1328;
	fma.rn.f32 	%f1409, %f1402, %f1398, %f1329;
	fma.rn.f32 	%f1410, %f1402, %f1400, %f1330;
	ld.shared.f32 	%f1411, [%r32+68];
	fma.rn.f32 	%f1412, %f1411, %f1386, %f1332;
	fma.rn.f32 	%f1413, %f1411, %f1388, %f1333;
	fma.rn.f32 	%f1414, %f1411, %f1390, %f1334;
	fma.rn.f32 	%f1415, %f1411, %f1392, %f1335;
	fma.rn.f32 	%f1416, %f1411, %f1394, %f1336;
	fma.rn.f32 	%f1417, %f1411, %f1396, %f1337;
	fma.rn.f32 	%f1418, %f1411, %f1398, %f1338;
	fma.rn.f32 	%f1419, %f1411, %f1400, %f1339;
	ld.shared.f32 	%f1420, [%r32+100];
	fma.rn.f32 	%f1421, %f1420, %f1386, %f1341;
	fma.rn.f32 	%f1422, %f1420, %f1388, %f1342;
	fma.rn.f32 	%f1423, %f1420, %f1390, %f1343;
	fma.rn.f32 	%f1424, %f1420, %f1392, %f1344;
	fma.rn.f32 	%f1425, %f1420, %f1394, %f1345;
	fma.rn.f32 	%f1426, %f1420, %f1396, %f1346;
	fma.rn.f32 	%f1427, %f1420, %f1398, %f1347;
	fma.rn.f32 	%f1428, %f1420, %f1400, %f1348;
	ld.shared.f32 	%f1429, [%r32+132];
	fma.rn.f32 	%f1430, %f1429, %f1386, %f1350;
	fma.rn.f32 	%f1431, %f1429, %f1388, %f1351;
	fma.rn.f32 	%f1432, %f1429, %f1390, %f1352;
	fma.rn.f32 	%f1433, %f1429, %f1392, %f1353;
	fma.rn.f32 	%f1434, %f1429, %f1394, %f1354;
	fma.rn.f32 	%f1435, %f1429, %f1396, %f1355;
	fma.rn.f32 	%f1436, %f1429, %f1398, %f1356;
	fma.rn.f32 	%f1437, %f1429, %f1400, %f1357;
	ld.shared.f32 	%f1438, [%r32+164];
	fma.rn.f32 	%f1439, %f1438, %f1386, %f1359;
	fma.rn.f32 	%f1440, %f1438, %f1388, %f1360;
	fma.rn.f32 	%f1441, %f1438, %f1390, %f1361;
	fma.rn.f32 	%f1442, %f1438, %f1392, %f1362;
	fma.rn.f32 	%f1443, %f1438, %f1394, %f1363;
	fma.rn.f32 	%f1444, %f1438, %f1396, %f1364;
	fma.rn.f32 	%f1445, %f1438, %f1398, %f1365;
	fma.rn.f32 	%f1446, %f1438, %f1400, %f1366;
	ld.shared.f32 	%f1447, [%r32+196];
	fma.rn.f32 	%f1448, %f1447, %f1386, %f1368;
	fma.rn.f32 	%f1449, %f1447, %f1388, %f1369;
	fma.rn.f32 	%f1450, %f1447, %f1390, %f1370;
	fma.rn.f32 	%f1451, %f1447, %f1392, %f1371;
	fma.rn.f32 	%f1452, %f1447, %f1394, %f1372;
	fma.rn.f32 	%f1453, %f1447, %f1396, %f1373;
	fma.rn.f32 	%f1454, %f1447, %f1398, %f1374;
	fma.rn.f32 	%f1455, %f1447, %f1400, %f1375;
	ld.shared.f32 	%f1456, [%r32+228];
	fma.rn.f32 	%f1457, %f1456, %f1386, %f1377;
	fma.rn.f32 	%f1458, %f1456, %f1388, %f1378;
	fma.rn.f32 	%f1459, %f1456, %f1390, %f1379;
	fma.rn.f32 	%f1460, %f1456, %f1392, %f1380;
	fma.rn.f32 	%f1461, %f1456, %f1394, %f1381;
	fma.rn.f32 	%f1462, %f1456, %f1396, %f1382;
	fma.rn.f32 	%f1463, %f1456, %f1398, %f1383;
	fma.rn.f32 	%f1464, %f1456, %f1400, %f1384;
	ld.shared.f32 	%f1465, [%r32+8];
	ld.shared.f32 	%f1466, [%r30+1024];
	fma.rn.f32 	%f1467, %f1465, %f1466, %f1387;
	ld.shared.f32 	%f1468, [%r30+1028];
	fma.rn.f32 	%f1469, %f1465, %f1468, %f1389;
	ld.shared.f32 	%f1470, [%r30+1032];
	fma.rn.f32 	%f1471, %f1465, %f1470, %f1391;
	ld.shared.f32 	%f1472, [%r30+1036];
	fma.rn.f32 	%f1473, %f1465, %f1472, %f1393;
	ld.shared.f32 	%f1474, [%r30+1040];
	fma.rn.f32 	%f1475, %f1465, %f1474, %f1395;
	ld.shared.f32 	%f1476, [%r30+1044];
	fma.rn.f32 	%f1477, %f1465, %f1476, %f1397;
	ld.shared.f32 	%f1478, [%r30+1048];
	fma.rn.f32 	%f1479, %f1465, %f1478, %f1399;
	ld.shared.f32 	%f1480, [%r30+1052];
	fma.rn.f32 	%f1481, %f1465, %f1480, %f1401;
	ld.shared.f32 	%f1482, [%r32+40];
	fma.rn.f32 	%f1483, %f1482, %f1466, %f1403;
	fma.rn.f32 	%f1484, %f1482, %f1468, %f1404;
	fma.rn.f32 	%f1485, %f1482, %f1470, %f1405;
	fma.rn.f32 	%f1486, %f1482, %f1472, %f1406;
	fma.rn.f32 	%f1487, %f1482, %f1474, %f1407;
	fma.rn.f32 	%f1488, %f1482, %f1476, %f1408;
	fma.rn.f32 	%f1489, %f1482, %f1478, %f1409;
	fma.rn.f32 	%f1490, %f1482, %f1480, %f1410;
	ld.shared.f32 	%f1491, [%r32+72];
	fma.rn.f32 	%f1492, %f1491, %f1466, %f1412;
	fma.rn.f32 	%f1493, %f1491, %f1468, %f1413;
	fma.rn.f32 	%f1494, %f1491, %f1470, %f1414;
	fma.rn.f32 	%f1495, %f1491, %f1472, %f1415;
	fma.rn.f32 	%f1496, %f1491, %f1474, %f1416;
	fma.rn.f32 	%f1497, %f1491, %f1476, %f1417;
	fma.rn.f32 	%f1498, %f1491, %f1478, %f1418;
	fma.rn.f32 	%f1499, %f1491, %f1480, %f1419;
	ld.shared.f32 	%f1500, [%r32+104];
	fma.rn.f32 	%f1501, %f1500, %f1466, %f1421;
	fma.rn.f32 	%f1502, %f1500, %f1468, %f1422;
	fma.rn.f32 	%f1503, %f1500, %f1470, %f1423;
	fma.rn.f32 	%f1504, %f1500, %f1472, %f1424;
	fma.rn.f32 	%f1505, %f1500, %f1474, %f1425;
	fma.rn.f32 	%f1506, %f1500, %f1476, %f1426;
	fma.rn.f32 	%f1507, %f1500, %f1478, %f1427;
	fma.rn.f32 	%f1508, %f1500, %f1480, %f1428;
	ld.shared.f32 	%f1509, [%r32+136];
	fma.rn.f32 	%f1510, %f1509, %f1466, %f1430;
	fma.rn.f32 	%f1511, %f1509, %f1468, %f1431;
	fma.rn.f32 	%f1512, %f1509, %f1470, %f1432;
	fma.rn.f32 	%f1513, %f1509, %f1472, %f1433;
	fma.rn.f32 	%f1514, %f1509, %f1474, %f1434;
	fma.rn.f32 	%f1515, %f1509, %f1476, %f1435;
	fma.rn.f32 	%f1516, %f1509, %f1478, %f1436;
	fma.rn.f32 	%f1517, %f1509, %f1480, %f1437;
	ld.shared.f32 	%f1518, [%r32+168];
	fma.rn.f32 	%f1519, %f1518, %f1466, %f1439;
	fma.rn.f32 	%f1520, %f1518, %f1468, %f1440;
	fma.rn.f32 	%f1521, %f1518, %f1470, %f1441;
	fma.rn.f32 	%f1522, %f1518, %f1472, %f1442;
	fma.rn.f32 	%f1523, %f1518, %f1474, %f1443;
	fma.rn.f32 	%f1524, %f1518, %f1476, %f1444;
	fma.rn.f32 	%f1525, %f1518, %f1478, %f1445;
	fma.rn.f32 	%f1526, %f1518, %f1480, %f1446;
	ld.shared.f32 	%f1527, [%r32+200];
	fma.rn.f32 	%f1528, %f1527, %f1466, %f1448;
	fma.rn.f32 	%f1529, %f1527, %f1468, %f1449;
	fma.rn.f32 	%f1530, %f1527, %f1470, %f1450;
	fma.rn.f32 	%f1531, %f1527, %f1472, %f1451;
	fma.rn.f32 	%f1532, %f1527, %f1474, %f1452;
	fma.rn.f32 	%f1533, %f1527, %f1476, %f1453;
	fma.rn.f32 	%f1534, %f1527, %f1478, %f1454;
	fma.rn.f32 	%f1535, %f1527, %f1480, %f1455;
	ld.shared.f32 	%f1536, [%r32+232];
	fma.rn.f32 	%f1537, %f1536, %f1466, %f1457;
	fma.rn.f32 	%f1538, %f1536, %f1468, %f1458;
	fma.rn.f32 	%f1539, %f1536, %f1470, %f1459;
	fma.rn.f32 	%f1540, %f1536, %f1472, %f1460;
	fma.rn.f32 	%f1541, %f1536, %f1474, %f1461;
	fma.rn.f32 	%f1542, %f1536, %f1476, %f1462;
	fma.rn.f32 	%f1543, %f1536, %f1478, %f1463;
	fma.rn.f32 	%f1544, %f1536, %f1480, %f1464;
	ld.shared.f32 	%f1545, [%r32+12];
	ld.shared.f32 	%f1546, [%r30+1536];
	fma.rn.f32 	%f1547, %f1545, %f1546, %f1467;
	ld.shared.f32 	%f1548, [%r30+1540];
	fma.rn.f32 	%f1549, %f1545, %f1548, %f1469;
	ld.shared.f32 	%f1550, [%r30+1544];
	fma.rn.f32 	%f1551, %f1545, %f1550, %f1471;
	ld.shared.f32 	%f1552, [%r30+1548];
	fma.rn.f32 	%f1553, %f1545, %f1552, %f1473;
	ld.shared.f32 	%f1554, [%r30+1552];
	fma.rn.f32 	%f1555, %f1545, %f1554, %f1475;
	ld.shared.f32 	%f1556, [%r30+1556];
	fma.rn.f32 	%f1557, %f1545, %f1556, %f1477;
	ld.shared.f32 	%f1558, [%r30+1560];
	fma.rn.f32 	%f1559, %f1545, %f1558, %f1479;
	ld.shared.f32 	%f1560, [%r30+1564];
	fma.rn.f32 	%f1561, %f1545, %f1560, %f1481;
	ld.shared.f32 	%f1562, [%r32+44];
	fma.rn.f32 	%f1563, %f1562, %f1546, %f1483;
	fma.rn.f32 	%f1564, %f1562, %f1548, %f1484;
	fma.rn.f32 	%f1565, %f1562, %f1550, %f1485;
	fma.rn.f32 	%f1566, %f1562, %f1552, %f1486;
	fma.rn.f32 	%f1567, %f1562, %f1554, %f1487;
	fma.rn.f32 	%f1568, %f1562, %f1556, %f1488;
	fma.rn.f32 	%f1569, %f1562, %f1558, %f1489;
	fma.rn.f32 	%f1570, %f1562, %f1560, %f1490;
	ld.shared.f32 	%f1571, [%r32+76];
	fma.rn.f32 	%f1572, %f1571, %f1546, %f1492;
	fma.rn.f32 	%f1573, %f1571, %f1548, %f1493;
	fma.rn.f32 	%f1574, %f1571, %f1550, %f1494;
	fma.rn.f32 	%f1575, %f1571, %f1552, %f1495;
	fma.rn.f32 	%f1576, %f1571, %f1554, %f1496;
	fma.rn.f32 	%f1577, %f1571, %f1556, %f1497;
	fma.rn.f32 	%f1578, %f1571, %f1558, %f1498;
	fma.rn.f32 	%f1579, %f1571, %f1560, %f1499;
	ld.shared.f32 	%f1580, [%r32+108];
	fma.rn.f32 	%f1581, %f1580, %f1546, %f1501;
	fma.rn.f32 	%f1582, %f1580, %f1548, %f1502;
	fma.rn.f32 	%f1583, %f1580, %f1550, %f1503;
	fma.rn.f32 	%f1584, %f1580, %f1552, %f1504;
	fma.rn.f32 	%f1585, %f1580, %f1554, %f1505;
	fma.rn.f32 	%f1586, %f1580, %f1556, %f1506;
	fma.rn.f32 	%f1587, %f1580, %f1558, %f1507;
	fma.rn.f32 	%f1588, %f1580, %f1560, %f1508;
	ld.shared.f32 	%f1589, [%r32+140];
	fma.rn.f32 	%f1590, %f1589, %f1546, %f1510;
	fma.rn.f32 	%f1591, %f1589, %f1548, %f1511;
	fma.rn.f32 	%f1592, %f1589, %f1550, %f1512;
	fma.rn.f32 	%f1593, %f1589, %f1552, %f1513;
	fma.rn.f32 	%f1594, %f1589, %f1554, %f1514;
	fma.rn.f32 	%f1595, %f1589, %f1556, %f1515;
	fma.rn.f32 	%f1596, %f1589, %f1558, %f1516;
	fma.rn.f32 	%f1597, %f1589, %f1560, %f1517;
	ld.shared.f32 	%f1598, [%r32+172];
	fma.rn.f32 	%f1599, %f1598, %f1546, %f1519;
	fma.rn.f32 	%f1600, %f1598, %f1548, %f1520;
	fma.rn.f32 	%f1601, %f1598, %f1550, %f1521;
	fma.rn.f32 	%f1602, %f1598, %f1552, %f1522;
	fma.rn.f32 	%f1603, %f1598, %f1554, %f1523;
	fma.rn.f32 	%f1604, %f1598, %f1556, %f1524;
	fma.rn.f32 	%f1605, %f1598, %f1558, %f1525;
	fma.rn.f32 	%f1606, %f1598, %f1560, %f1526;
	ld.shared.f32 	%f1607, [%r32+204];
	fma.rn.f32 	%f1608, %f1607, %f1546, %f1528;
	fma.rn.f32 	%f1609, %f1607, %f1548, %f1529;
	fma.rn.f32 	%f1610, %f1607, %f1550, %f1530;
	fma.rn.f32 	%f1611, %f1607, %f1552, %f1531;
	fma.rn.f32 	%f1612, %f1607, %f1554, %f1532;
	fma.rn.f32 	%f1613, %f1607, %f1556, %f1533;
	fma.rn.f32 	%f1614, %f1607, %f1558, %f1534;
	fma.rn.f32 	%f1615, %f1607, %f1560, %f1535;
	ld.shared.f32 	%f1616, [%r32+236];
	fma.rn.f32 	%f1617, %f1616, %f1546, %f1537;
	fma.rn.f32 	%f1618, %f1616, %f1548, %f1538;
	fma.rn.f32 	%f1619, %f1616, %f1550, %f1539;
	fma.rn.f32 	%f1620, %f1616, %f1552, %f1540;
	fma.rn.f32 	%f1621, %f1616, %f1554, %f1541;
	fma.rn.f32 	%f1622, %f1616, %f1556, %f1542;
	fma.rn.f32 	%f1623, %f1616, %f1558, %f1543;
	fma.rn.f32 	%f1624, %f1616, %f1560, %f1544;
	ld.shared.f32 	%f1625, [%r32+16];
	ld.shared.f32 	%f1626, [%r30+2048];
	fma.rn.f32 	%f1627, %f1625, %f1626, %f1547;
	ld.shared.f32 	%f1628, [%r30+2052];
	fma.rn.f32 	%f1629, %f1625, %f1628, %f1549;
	ld.shared.f32 	%f1630, [%r30+2056];
	fma.rn.f32 	%f1631, %f1625, %f1630, %f1551;
	ld.shared.f32 	%f1632, [%r30+2060];
	fma.rn.f32 	%f1633, %f1625, %f1632, %f1553;
	ld.shared.f32 	%f1634, [%r30+2064];
	fma.rn.f32 	%f1635, %f1625, %f1634, %f1555;
	ld.shared.f32 	%f1636, [%r30+2068];
	fma.rn.f32 	%f1637, %f1625, %f1636, %f1557;
	ld.shared.f32 	%f1638, [%r30+2072];
	fma.rn.f32 	%f1639, %f1625, %f1638, %f1559;
	ld.shared.f32 	%f1640, [%r30+2076];
	fma.rn.f32 	%f1641, %f1625, %f1640, %f1561;
	ld.shared.f32 	%f1642, [%r32+48];
	fma.rn.f32 	%f1643, %f1642, %f1626, %f1563;
	fma.rn.f32 	%f1644, %f1642, %f1628, %f1564;
	fma.rn.f32 	%f1645, %f1642, %f1630, %f1565;
	fma.rn.f32 	%f1646, %f1642, %f1632, %f1566;
	fma.rn.f32 	%f1647, %f1642, %f1634, %f1567;
	fma.rn.f32 	%f1648, %f1642, %f1636, %f1568;
	fma.rn.f32 	%f1649, %f1642, %f1638, %f1569;
	fma.rn.f32 	%f1650, %f1642, %f1640, %f1570;
	ld.shared.f32 	%f1651, [%r32+80];
	fma.rn.f32 	%f1652, %f1651, %f1626, %f1572;
	fma.rn.f32 	%f1653, %f1651, %f1628, %f1573;
	fma.rn.f32 	%f1654, %f1651, %f1630, %f1574;
	fma.rn.f32 	%f1655, %f1651, %f1632, %f1575;
	fma.rn.f32 	%f1656, %f1651, %f1634, %f1576;
	fma.rn.f32 	%f1657, %f1651, %f1636, %f1577;
	fma.rn.f32 	%f1658, %f1651, %f1638, %f1578;
	fma.rn.f32 	%f1659, %f1651, %f1640, %f1579;
	ld.shared.f32 	%f1660, [%r32+112];
	fma.rn.f32 	%f1661, %f1660, %f1626, %f1581;
	fma.rn.f32 	%f1662, %f1660, %f1628, %f1582;
	fma.rn.f32 	%f1663, %f1660, %f1630, %f1583;
	fma.rn.f32 	%f1664, %f1660, %f1632, %f1584;
	fma.rn.f32 	%f1665, %f1660, %f1634, %f1585;
	fma.rn.f32 	%f1666, %f1660, %f1636, %f1586;
	fma.rn.f32 	%f1667, %f1660, %f1638, %f1587;
	fma.rn.f32 	%f1668, %f1660, %f1640, %f1588;
	ld.shared.f32 	%f1669, [%r32+144];
	fma.rn.f32 	%f1670, %f1669, %f1626, %f1590;
	fma.rn.f32 	%f1671, %f1669, %f1628, %f1591;
	fma.rn.f32 	%f1672, %f1669, %f1630, %f1592;
	fma.rn.f32 	%f1673, %f1669, %f1632, %f1593;
	fma.rn.f32 	%f1674, %f1669, %f1634, %f1594;
	fma.rn.f32 	%f1675, %f1669, %f1636, %f1595;
	fma.rn.f32 	%f1676, %f1669, %f1638, %f1596;
	fma.rn.f32 	%f1677, %f1669, %f1640, %f1597;
	ld.shared.f32 	%f1678, [%r32+176];
	fma.rn.f32 	%f1679, %f1678, %f1626, %f1599;
	fma.rn.f32 	%f1680, %f1678, %f1628, %f1600;
	fma.rn.f32 	%f1681, %f1678, %f1630, %f1601;
	fma.rn.f32 	%f1682, %f1678, %f1632, %f1602;
	fma.rn.f32 	%f1683, %f1678, %f1634, %f1603;
	fma.rn.f32 	%f1684, %f1678, %f1636, %f1604;
	fma.rn.f32 	%f1685, %f1678, %f1638, %f1605;
	fma.rn.f32 	%f1686, %f1678, %f1640, %f1606;
	ld.shared.f32 	%f1687, [%r32+208];
	fma.rn.f32 	%f1688, %f1687, %f1626, %f1608;
	fma.rn.f32 	%f1689, %f1687, %f1628, %f1609;
	fma.rn.f32 	%f1690, %f1687, %f1630, %f1610;
	fma.rn.f32 	%f1691, %f1687, %f1632, %f1611;
	fma.rn.f32 	%f1692, %f1687, %f1634, %f1612;
	fma.rn.f32 	%f1693, %f1687, %f1636, %f1613;
	fma.rn.f32 	%f1694, %f1687, %f1638, %f1614;
	fma.rn.f32 	%f1695, %f1687, %f1640, %f1615;
	ld.shared.f32 	%f1696, [%r32+240];
	fma.rn.f32 	%f1697, %f1696, %f1626, %f1617;
	fma.rn.f32 	%f1698, %f1696, %f1628, %f1618;
	fma.rn.f32 	%f1699, %f1696, %f1630, %f1619;
	fma.rn.f32 	%f1700, %f1696, %f1632, %f1620;
	fma.rn.f32 	%f1701, %f1696, %f1634, %f1621;
	fma.rn.f32 	%f1702, %f1696, %f1636, %f1622;
	fma.rn.f32 	%f1703, %f1696, %f1638, %f1623;
	fma.rn.f32 	%f1704, %f1696, %f1640, %f1624;
	ld.shared.f32 	%f1705, [%r32+20];
	ld.shared.f32 	%f1706, [%r30+2560];
	fma.rn.f32 	%f1707, %f1705, %f1706, %f1627;
	ld.shared.f32 	%f1708, [%r30+2564];
	fma.rn.f32 	%f1709, %f1705, %f1708, %f1629;
	ld.shared.f32 	%f1710, [%r30+2568];
	fma.rn.f32 	%f1711, %f1705, %f1710, %f1631;
	ld.shared.f32 	%f1712, [%r30+2572];
	fma.rn.f32 	%f1713, %f1705, %f1712, %f1633;
	ld.shared.f32 	%f1714, [%r30+2576];
	fma.rn.f32 	%f1715, %f1705, %f1714, %f1635;
	ld.shared.f32 	%f1716, [%r30+2580];
	fma.rn.f32 	%f1717, %f1705, %f1716, %f1637;
	ld.shared.f32 	%f1718, [%r30+2584];
	fma.rn.f32 	%f1719, %f1705, %f1718, %f1639;
	ld.shared.f32 	%f1720, [%r30+2588];
	fma.rn.f32 	%f1721, %f1705, %f1720, %f1641;
	ld.shared.f32 	%f1722, [%r32+52];
	fma.rn.f32 	%f1723, %f1722, %f1706, %f1643;
	fma.rn.f32 	%f1724, %f1722, %f1708, %f1644;
	fma.rn.f32 	%f1725, %f1722, %f1710, %f1645;
	fma.rn.f32 	%f1726, %f1722, %f1712, %f1646;
	fma.rn.f32 	%f1727, %f1722, %f1714, %f1647;
	fma.rn.f32 	%f1728, %f1722, %f1716, %f1648;
	fma.rn.f32 	%f1729, %f1722, %f1718, %f1649;
	fma.rn.f32 	%f1730, %f1722, %f1720, %f1650;
	ld.shared.f32 	%f1731, [%r32+84];
	fma.rn.f32 	%f1732, %f1731, %f1706, %f1652;
	fma.rn.f32 	%f1733, %f1731, %f1708, %f1653;
	fma.rn.f32 	%f1734, %f1731, %f1710, %f1654;
	fma.rn.f32 	%f1735, %f1731, %f1712, %f1655;
	fma.rn.f32 	%f1736, %f1731, %f1714, %f1656;
	fma.rn.f32 	%f1737, %f1731, %f1716, %f1657;
	fma.rn.f32 	%f1738, %f1731, %f1718, %f1658;
	fma.rn.f32 	%f1739, %f1731, %f1720, %f1659;
	ld.shared.f32 	%f1740, [%r32+116];
	fma.rn.f32 	%f1741, %f1740, %f1706, %f1661;
	fma.rn.f32 	%f1742, %f1740, %f1708, %f1662;
	fma.rn.f32 	%f1743, %f1740, %f1710, %f1663;
	fma.rn.f32 	%f1744, %f1740, %f1712, %f1664;
	fma.rn.f32 	%f1745, %f1740, %f1714, %f1665;
	fma.rn.f32 	%f1746, %f1740, %f1716, %f1666;
	fma.rn.f32 	%f1747, %f1740, %f1718, %f1667;
	fma.rn.f32 	%f1748, %f1740, %f1720, %f1668;
	ld.shared.f32 	%f1749, [%r32+148];
	fma.rn.f32 	%f1750, %f1749, %f1706, %f1670;
	fma.rn.f32 	%f1751, %f1749, %f1708, %f1671;
	fma.rn.f32 	%f1752, %f1749, %f1710, %f1672;
	fma.rn.f32 	%f1753, %f1749, %f1712, %f1673;
	fma.rn.f32 	%f1754, %f1749, %f1714, %f1674;
	fma.rn.f32 	%f1755, %f1749, %f1716, %f1675;
	fma.rn.f32 	%f1756, %f1749, %f1718, %f1676;
	fma.rn.f32 	%f1757, %f1749, %f1720, %f1677;
	ld.shared.f32 	%f1758, [%r32+180];
	fma.rn.f32 	%f1759, %f1758, %f1706, %f1679;
	fma.rn.f32 	%f1760, %f1758, %f1708, %f1680;
	fma.rn.f32 	%f1761, %f1758, %f1710, %f1681;
	fma.rn.f32 	%f1762, %f1758, %f1712, %f1682;
	fma.rn.f32 	%f1763, %f1758, %f1714, %f1683;
	fma.rn.f32 	%f1764, %f1758, %f1716, %f1684;
	fma.rn.f32 	%f1765, %f1758, %f1718, %f1685;
	fma.rn.f32 	%f1766, %f1758, %f1720, %f1686;
	ld.shared.f32 	%f1767, [%r32+212];
	fma.rn.f32 	%f1768, %f1767, %f1706, %f1688;
	fma.rn.f32 	%f1769, %f1767, %f1708, %f1689;
	fma.rn.f32 	%f1770, %f1767, %f1710, %f1690;
	fma.rn.f32 	%f1771, %f1767, %f1712, %f1691;
	fma.rn.f32 	%f1772, %f1767, %f1714, %f1692;
	fma.rn.f32 	%f1773, %f1767, %f1716, %f1693;
	fma.rn.f32 	%f1774, %f1767, %f1718, %f1694;
	fma.rn.f32 	%f1775, %f1767, %f1720, %f1695;
	ld.shared.f32 	%f1776, [%r32+244];
	fma.rn.f32 	%f1777, %f1776, %f1706, %f1697;
	fma.rn.f32 	%f1778, %f1776, %f1708, %f1698;
	fma.rn.f32 	%f1779, %f1776, %f1710, %f1699;
	fma.rn.f32 	%f1780, %f1776, %f1712, %f1700;
	fma.rn.f32 	%f1781, %f1776, %f1714, %f1701;
	fma.rn.f32 	%f1782, %f1776, %f1716, %f1702;
	fma.rn.f32 	%f1783, %f1776, %f1718, %f1703;
	fma.rn.f32 	%f1784, %f1776, %f1720, %f1704;
	ld.shared.f32 	%f1785, [%r32+24];
	ld.shared.f32 	%f1786, [%r30+3072];
	fma.rn.f32 	%f1787, %f1785, %f1786, %f1707;
	ld.shared.f32 	%f1788, [%r30+3076];
	fma.rn.f32 	%f1789, %f1785, %f1788, %f1709;
	ld.shared.f32 	%f1790, [%r30+3080];
	fma.rn.f32 	%f1791, %f1785, %f1790, %f1711;
	ld.shared.f32 	%f1792, [%r30+3084];
	fma.rn.f32 	%f1793, %f1785, %f1792, %f1713;
	ld.shared.f32 	%f1794, [%r30+3088];
	fma.rn.f32 	%f1795, %f1785, %f1794, %f1715;
	ld.shared.f32 	%f1796, [%r30+3092];
	fma.rn.f32 	%f1797, %f1785, %f1796, %f1717;
	ld.shared.f32 	%f1798, [%r30+3096];
	fma.rn.f32 	%f1799, %f1785, %f1798, %f1719;
	ld.shared.f32 	%f1800, [%r30+3100];
	fma.rn.f32 	%f1801, %f1785, %f1800, %f1721;
	ld.shared.f32 	%f1802, [%r32+56];
	fma.rn.f32 	%f1803, %f1802, %f1786, %f1723;
	fma.rn.f32 	%f1804, %f1802, %f1788, %f1724;
	fma.rn.f32 	%f1805, %f1802, %f1790, %f1725;
	fma.rn.f32 	%f1806, %f1802, %f1792, %f1726;
	fma.rn.f32 	%f1807, %f1802, %f1794, %f1727;
	fma.rn.f32 	%f1808, %f1802, %f1796, %f1728;
	fma.rn.f32 	%f1809, %f1802, %f1798, %f1729;
	fma.rn.f32 	%f1810, %f1802, %f1800, %f1730;
	ld.shared.f32 	%f1811, [%r32+88];
	fma.rn.f32 	%f1812, %f1811, %f1786, %f1732;
	fma.rn.f32 	%f1813, %f1811, %f1788, %f1733;
	fma.rn.f32 	%f1814, %f1811, %f1790, %f1734;
	fma.rn.f32 	%f1815, %f1811, %f1792, %f1735;
	fma.rn.f32 	%f1816, %f1811, %f1794, %f1736;
	fma.rn.f32 	%f1817, %f1811, %f1796, %f1737;
	fma.rn.f32 	%f1818, %f1811, %f1798, %f1738;
	fma.rn.f32 	%f1819, %f1811, %f1800, %f1739;
	ld.shared.f32 	%f1820, [%r32+120];
	fma.rn.f32 	%f1821, %f1820, %f1786, %f1741;
	fma.rn.f32 	%f1822, %f1820, %f1788, %f1742;
	fma.rn.f32 	%f1823, %f1820, %f1790, %f1743;
	fma.rn.f32 	%f1824, %f1820, %f1792, %f1744;
	fma.rn.f32 	%f1825, %f1820, %f1794, %f1745;
	fma.rn.f32 	%f1826, %f1820, %f1796, %f1746;
	fma.rn.f32 	%f1827, %f1820, %f1798, %f1747;
	fma.rn.f32 	%f1828, %f1820, %f1800, %f1748;
	ld.shared.f32 	%f1829, [%r32+152];
	fma.rn.f32 	%f1830, %f1829, %f1786, %f1750;
	fma.rn.f32 	%f1831, %f1829, %f1788, %f1751;
	fma.rn.f32 	%f1832, %f1829, %f1790, %f1752;
	fma.rn.f32 	%f1833, %f1829, %f1792, %f1753;
	fma.rn.f32 	%f1834, %f1829, %f1794, %f1754;
	fma.rn.f32 	%f1835, %f1829, %f1796, %f1755;
	fma.rn.f32 	%f1836, %f1829, %f1798, %f1756;
	fma.rn.f32 	%f1837, %f1829, %f1800, %f1757;
	ld.shared.f32 	%f1838, [%r32+184];
	fma.rn.f32 	%f1839, %f1838, %f1786, %f1759;
	fma.rn.f32 	%f1840, %f1838, %f1788, %f1760;
	fma.rn.f32 	%f1841, %f1838, %f1790, %f1761;
	fma.rn.f32 	%f1842, %f1838, %f1792, %f1762;
	fma.rn.f32 	%f1843, %f1838, %f1794, %f1763;
	fma.rn.f32 	%f1844, %f1838, %f1796, %f1764;
	fma.rn.f32 	%f1845, %f1838, %f1798, %f1765;
	fma.rn.f32 	%f1846, %f1838, %f1800, %f1766;
	ld.shared.f32 	%f1847, [%r32+216];
	fma.rn.f32 	%f1848, %f1847, %f1786, %f1768;
	fma.rn.f32 	%f1849, %f1847, %f1788, %f1769;
	fma.rn.f32 	%f1850, %f1847, %f1790, %f1770;
	fma.rn.f32 	%f1851, %f1847, %f1792, %f1771;
	fma.rn.f32 	%f1852, %f1847, %f1794, %f1772;
	fma.rn.f32 	%f1853, %f1847, %f1796, %f1773;
	fma.rn.f32 	%f1854, %f1847, %f1798, %f1774;
	fma.rn.f32 	%f1855, %f1847, %f1800, %f1775;
	ld.shared.f32 	%f1856, [%r32+248];
	fma.rn.f32 	%f1857, %f1856, %f1786, %f1777;
	fma.rn.f32 	%f1858, %f1856, %f1788, %f1778;
	fma.rn.f32 	%f1859, %f1856, %f1790, %f1779;
	fma.rn.f32 	%f1860, %f1856, %f1792, %f1780;
	fma.rn.f32 	%f1861, %f1856, %f1794, %f1781;
	fma.rn.f32 	%f1862, %f1856, %f1796, %f1782;
	fma.rn.f32 	%f1863, %f1856, %f1798, %f1783;
	fma.rn.f32 	%f1864, %f1856, %f1800, %f1784;
	ld.shared.f32 	%f1865, [%r32+28];
	ld.shared.f32 	%f1866, [%r30+3584];
	fma.rn.f32 	%f1867, %f1865, %f1866, %f1787;
	ld.shared.f32 	%f1868, [%r30+3588];
	fma.rn.f32 	%f1869, %f1865, %f1868, %f1789;
	ld.shared.f32 	%f1870, [%r30+3592];
	fma.rn.f32 	%f1871, %f1865, %f1870, %f1791;
	ld.shared.f32 	%f1872, [%r30+3596];
	fma.rn.f32 	%f1873, %f1865, %f1872, %f1793;
	ld.shared.f32 	%f1874, [%r30+3600];
	fma.rn.f32 	%f1875, %f1865, %f1874, %f1795;
	ld.shared.f32 	%f1876, [%r30+3604];
	fma.rn.f32 	%f1877, %f1865, %f1876, %f1797;
	ld.shared.f32 	%f1878, [%r30+3608];
	fma.rn.f32 	%f1879, %f1865, %f1878, %f1799;
	ld.shared.f32 	%f1880, [%r30+3612];
	fma.rn.f32 	%f1881, %f1865, %f1880, %f1801;
	ld.shared.f32 	%f1882, [%r32+60];
	fma.rn.f32 	%f1883, %f1882, %f1866, %f1803;
	fma.rn.f32 	%f1884, %f1882, %f1868, %f1804;
	fma.rn.f32 	%f1885, %f1882, %f1870, %f1805;
	fma.rn.f32 	%f1886, %f1882, %f1872, %f1806;
	fma.rn.f32 	%f1887, %f1882, %f1874, %f1807;
	fma.rn.f32 	%f1888, %f1882, %f1876, %f1808;
	fma.rn.f32 	%f1889, %f1882, %f1878, %f1809;
	fma.rn.f32 	%f1890, %f1882, %f1880, %f1810;
	ld.shared.f32 	%f1891, [%r32+92];
	fma.rn.f32 	%f1892, %f1891, %f1866, %f1812;
	fma.rn.f32 	%f1893, %f1891, %f1868, %f1813;
	fma.rn.f32 	%f1894, %f1891, %f1870, %f1814;
	fma.rn.f32 	%f1895, %f1891, %f1872, %f1815;
	fma.rn.f32 	%f1896, %f1891, %f1874, %f1816;
	fma.rn.f32 	%f1897, %f1891, %f1876, %f1817;
	fma.rn.f32 	%f1898, %f1891, %f1878, %f1818;
	fma.rn.f32 	%f1899, %f1891, %f1880, %f1819;
	ld.shared.f32 	%f1900, [%r32+124];
	fma.rn.f32 	%f1901, %f1900, %f1866, %f1821;
	fma.rn.f32 	%f1902, %f1900, %f1868, %f1822;
	fma.rn.f32 	%f1903, %f1900, %f1870, %f1823;
	fma.rn.f32 	%f1904, %f1900, %f1872, %f1824;
	fma.rn.f32 	%f1905, %f1900, %f1874, %f1825;
	fma.rn.f32 	%f1906, %f1900, %f1876, %f1826;
	fma.rn.f32 	%f1907, %f1900, %f1878, %f1827;
	fma.rn.f32 	%f1908, %f1900, %f1880, %f1828;
	ld.shared.f32 	%f1909, [%r32+156];
	fma.rn.f32 	%f1910, %f1909, %f1866, %f1830;
	fma.rn.f32 	%f1911, %f1909, %f1868, %f1831;
	fma.rn.f32 	%f1912, %f1909, %f1870, %f1832;
	fma.rn.f32 	%f1913, %f1909, %f1872, %f1833;
	fma.rn.f32 	%f1914, %f1909, %f1874, %f1834;
	fma.rn.f32 	%f1915, %f1909, %f1876, %f1835;
	fma.rn.f32 	%f1916, %f1909, %f1878, %f1836;
	fma.rn.f32 	%f1917, %f1909, %f1880, %f1837;
	ld.shared.f32 	%f1918, [%r32+188];
	fma.rn.f32 	%f1919, %f1918, %f1866, %f1839;
	fma.rn.f32 	%f1920, %f1918, %f1868, %f1840;
	fma.rn.f32 	%f1921, %f1918, %f1870, %f1841;
	fma.rn.f32 	%f1922, %f1918, %f1872, %f1842;
	fma.rn.f32 	%f1923, %f1918, %f1874, %f1843;
	fma.rn.f32 	%f1924, %f1918, %f1876, %f1844;
	fma.rn.f32 	%f1925, %f1918, %f1878, %f1845;
	fma.rn.f32 	%f1926, %f1918, %f1880, %f1846;
	ld.shared.f32 	%f1927, [%r32+220];
	fma.rn.f32 	%f1928, %f1927, %f1866, %f1848;
	fma.rn.f32 	%f1929, %f1927, %f1868, %f1849;
	fma.rn.f32 	%f1930, %f1927, %f1870, %f1850;
	fma.rn.f32 	%f1931, %f1927, %f1872, %f1851;
	fma.rn.f32 	%f1932, %f1927, %f1874, %f1852;
	fma.rn.f32 	%f1933, %f1927, %f1876, %f1853;
	fma.rn.f32 	%f1934, %f1927, %f1878, %f1854;
	fma.rn.f32 	%f1935, %f1927, %f1880, %f1855;
	ld.shared.f32 	%f1936, [%r32+252];
	fma.rn.f32 	%f1937, %f1936, %f1866, %f1857;
	fma.rn.f32 	%f1938, %f1936, %f1868, %f1858;
	fma.rn.f32 	%f1939, %f1936, %f1870, %f1859;
	fma.rn.f32 	%f1940, %f1936, %f1872, %f1860;
	fma.rn.f32 	%f1941, %f1936, %f1874, %f1861;
	fma.rn.f32 	%f1942, %f1936, %f1876, %f1862;
	fma.rn.f32 	%f1943, %f1936, %f1878, %f1863;
	fma.rn.f32 	%f1944, %f1936, %f1880, %f1864;
	bar.sync 	0;
	ld.global.nc.v4.f32 	{%f1945, %f1946, %f1947, %f1948}, [%rd8+96];
	st.shared.v4.f32 	[%r19], {%f1945, %f1946, %f1947, %f1948};
	ld.global.nc.v4.f32 	{%f1949, %f1950, %f1951, %f1952}, [%rd10+3072];
	st.shared.v4.f32 	[%r27], {%f1949, %f1950, %f1951, %f1952};
	bar.sync 	0;
	ld.shared.f32 	%f1953, [%r32];
	ld.shared.f32 	%f1954, [%r30];
	fma.rn.f32 	%f1955, %f1953, %f1954, %f1867;
	ld.shared.f32 	%f1956, [%r30+4];
	fma.rn.f32 	%f1957, %f1953, %f1956, %f1869;
	ld.shared.f32 	%f1958, [%r30+8];
	fma.rn.f32 	%f1959, %f1953, %f1958, %f1871;
	ld.shared.f32 	%f1960, [%r30+12];
	fma.rn.f32 	%f1961, %f1953, %f1960, %f1873;
	ld.shared.f32 	%f1962, [%r30+16];
	fma.rn.f32 	%f1963, %f1953, %f1962, %f1875;
	ld.shared.f32 	%f1964, [%r30+20];
	fma.rn.f32 	%f1965, %f1953, %f1964, %f1877;
	ld.shared.f32 	%f1966, [%r30+24];
	fma.rn.f32 	%f1967, %f1953, %f1966, %f1879;
	ld.shared.f32 	%f1968, [%r30+28];
	fma.rn.f32 	%f1969, %f1953, %f1968, %f1881;
	ld.shared.f32 	%f1970, [%r32+32];
	fma.rn.f32 	%f1971, %f1970, %f1954, %f1883;
	fma.rn.f32 	%f1972, %f1970, %f1956, %f1884;
	fma.rn.f32 	%f1973, %f1970, %f1958, %f1885;
	fma.rn.f32 	%f1974, %f1970, %f1960, %f1886;
	fma.rn.f32 	%f1975, %f1970, %f1962, %f1887;
	fma.rn.f32 	%f1976, %f1970, %f1964, %f1888;
	fma.rn.f32 	%f1977, %f1970, %f1966, %f1889;
	fma.rn.f32 	%f1978, %f1970, %f1968, %f1890;
	ld.shared.f32 	%f1979, [%r32+64];
	fma.rn.f32 	%f1980, %f1979, %f1954, %f1892;
	fma.rn.f32 	%f1981, %f1979, %f1956, %f1893;
	fma.rn.f32 	%f1982, %f1979, %f1958, %f1894;
	fma.rn.f32 	%f1983, %f1979, %f1960, %f1895;
	fma.rn.f32 	%f1984, %f1979, %f1962, %f1896;
	fma.rn.f32 	%f1985, %f1979, %f1964, %f1897;
	fma.rn.f32 	%f1986, %f1979, %f1966, %f1898;
	fma.rn.f32 	%f1987, %f1979, %f1968, %f1899;
	ld.shared.f32 	%f1988, [%r32+96];
	fma.rn.f32 	%f1989, %f1988, %f1954, %f1901;
	fma.rn.f32 	%f1990, %f1988, %f1956, %f1902;
	fma.rn.f32 	%f1991, %f1988, %f1958, %f1903;
	fma.rn.f32 	%f1992, %f1988, %f1960, %f1904;
	fma.rn.f32 	%f1993, %f1988, %f1962, %f1905;
	fma.rn.f32 	%f1994, %f1988, %f1964, %f1906;
	fma.rn.f32 	%f1995, %f1988, %f1966, %f1907;
	fma.rn.f32 	%f1996, %f1988, %f1968, %f1908;
	ld.shared.f32 	%f1997, [%r32+128];
	fma.rn.f32 	%f1998, %f1997, %f1954, %f1910;
	fma.rn.f32 	%f1999, %f1997, %f1956, %f1911;
	fma.rn.f32 	%f2000, %f1997, %f1958, %f1912;
	fma.rn.f32 	%f2001, %f1997, %f1960, %f1913;
	fma.rn.f32 	%f2002, %f1997, %f1962, %f1914;
	fma.rn.f32 	%f2003, %f1997, %f1964, %f1915;
	fma.rn.f32 	%f2004, %f1997, %f1966, %f1916;
	fma.rn.f32 	%f2005, %f1997, %f1968, %f1917;
	ld.shared.f32 	%f2006, [%r32+160];
	fma.rn.f32 	%f2007, %f2006, %f1954, %f1919;
	fma.rn.f32 	%f2008, %f2006, %f1956, %f1920;
	fma.rn.f32 	%f2009, %f2006, %f1958, %f1921;
	fma.rn.f32 	%f2010, %f2006, %f1960, %f1922;
	fma.rn.f32 	%f2011, %f2006, %f1962, %f1923;
	fma.rn.f32 	%f2012, %f2006, %f1964, %f1924;
	fma.rn.f32 	%f2013, %f2006, %f1966, %f1925;
	fma.rn.f32 	%f2014, %f2006, %f1968, %f1926;
	ld.shared.f32 	%f2015, [%r32+192];
	fma.rn.f32 	%f2016, %f2015, %f1954, %f1928;
	fma.rn.f32 	%f2017, %f2015, %f1956, %f1929;
	fma.rn.f32 	%f2018, %f2015, %f1958, %f1930;
	fma.rn.f32 	%f2019, %f2015, %f1960, %f1931;
	fma.rn.f32 	%f2020, %f2015, %f1962, %f1932;
	fma.rn.f32 	%f2021, %f2015, %f1964, %f1933;
	fma.rn.f32 	%f2022, %f2015, %f1966, %f1934;
	fma.rn.f32 	%f2023, %f2015, %f1968, %f1935;
	ld.shared.f32 	%f2024, [%r32+224];
	fma.rn.f32 	%f2025, %f2024, %f1954, %f1937;
	fma.rn.f32 	%f2026, %f2024, %f1956, %f1938;
	fma.rn.f32 	%f2027, %f2024, %f1958, %f1939;
	fma.rn.f32 	%f2028, %f2024, %f1960, %f1940;
	fma.rn.f32 	%f2029, %f2024, %f1962, %f1941;
	fma.rn.f32 	%f2030, %f2024, %f1964, %f1942;
	fma.rn.f32 	%f2031, %f2024, %f1966, %f1943;
	fma.rn.f32 	%f2032, %f2024, %f1968, %f1944;
	ld.shared.f32 	%f2033, [%r32+4];
	ld.shared.f32 	%f2034, [%r30+512];
	fma.rn.f32 	%f2035, %f2033, %f2034, %f1955;
	ld.shared.f32 	%f2036, [%r30+516];
	fma.rn.f32 	%f2037, %f2033, %f2036, %f1957;
	ld.shared.f32 	%f2038, [%r30+520];
	fma.rn.f32 	%f2039, %f2033, %f2038, %f1959;
	ld.shared.f32 	%f2040, [%r30+524];
	fma.rn.f32 	%f2041, %f2033, %f2040, %f1961;
	ld.shared.f32 	%f2042, [%r30+528];
	fma.rn.f32 	%f2043, %f2033, %f2042, %f1963;
	ld.shared.f32 	%f2044, [%r30+532];
	fma.rn.f32 	%f2045, %f2033, %f2044, %f1965;
	ld.shared.f32 	%f2046, [%r30+536];
	fma.rn.f32 	%f2047, %f2033, %f2046, %f1967;
	ld.shared.f32 	%f2048, [%r30+540];
	fma.rn.f32 	%f2049, %f2033, %f2048, %f1969;
	ld.shared.f32 	%f2050, [%r32+36];
	fma.rn.f32 	%f2051, %f2050, %f2034, %f1971;
	fma.rn.f32 	%f2052, %f2050, %f2036, %f1972;
	fma.rn.f32 	%f2053, %f2050, %f2038, %f1973;
	fma.rn.f32 	%f2054, %f2050, %f2040, %f1974;
	fma.rn.f32 	%f2055, %f2050, %f2042, %f1975;
	fma.rn.f32 	%f2056, %f2050, %f2044, %f1976;
	fma.rn.f32 	%f2057, %f2050, %f2046, %f1977;
	fma.rn.f32 	%f2058, %f2050, %f2048, %f1978;
	ld.shared.f32 	%f2059, [%r32+68];
	fma.rn.f32 	%f2060, %f2059, %f2034, %f1980;
	fma.rn.f32 	%f2061, %f2059, %f2036, %f1981;
	fma.rn.f32 	%f2062, %f2059, %f2038, %f1982;
	fma.rn.f32 	%f2063, %f2059, %f2040, %f1983;
	fma.rn.f32 	%f2064, %f2059, %f2042, %f1984;
	fma.rn.f32 	%f2065, %f2059, %f2044, %f1985;
	fma.rn.f32 	%f2066, %f2059, %f2046, %f1986;
	fma.rn.f32 	%f2067, %f2059, %f2048, %f1987;
	ld.shared.f32 	%f2068, [%r32+100];
	fma.rn.f32 	%f2069, %f2068, %f2034, %f1989;
	fma.rn.f32 	%f2070, %f2068, %f2036, %f1990;
	fma.rn.f32 	%f2071, %f2068, %f2038, %f1991;
	fma.rn.f32 	%f2072, %f2068, %f2040, %f1992;
	fma.rn.f32 	%f2073, %f2068, %f2042, %f1993;
	fma.rn.f32 	%f2074, %f2068, %f2044, %f1994;
	fma.rn.f32 	%f2075, %f2068, %f2046, %f1995;
	fma.rn.f32 	%f2076, %f2068, %f2048, %f1996;
	ld.shared.f32 	%f2077, [%r32+132];
	fma.rn.f32 	%f2078, %f2077, %f2034, %f1998;
	fma.rn.f32 	%f2079, %f2077, %f2036, %f1999;
	fma.rn.f32 	%f2080, %f2077, %f2038, %f2000;
	fma.rn.f32 	%f2081, %f2077, %f2040, %f2001;
	fma.rn.f32 	%f2082, %f2077, %f2042, %f2002;
	fma.rn.f32 	%f2083, %f2077, %f2044, %f2003;
	fma.rn.f32 	%f2084, %f2077, %f2046, %f2004;
	fma.rn.f32 	%f2085, %f2077, %f2048, %f2005;
	ld.shared.f32 	%f2086, [%r32+164];
	fma.rn.f32 	%f2087, %f2086, %f2034, %f2007;
	fma.rn.f32 	%f2088, %f2086, %f2036, %f2008;
	fma.rn.f32 	%f2089, %f2086, %f2038, %f2009;
	fma.rn.f32 	%f2090, %f2086, %f2040, %f2010;
	fma.rn.f32 	%f2091, %f2086, %f2042, %f2011;
	fma.rn.f32 	%f2092, %f2086, %f2044, %f2012;
	fma.rn.f32 	%f2093, %f2086, %f2046, %f2013;
	fma.rn.f32 	%f2094, %f2086, %f2048, %f2014;
	ld.shared.f32 	%f2095, [%r32+196];
	fma.rn.f32 	%f2096, %f2095, %f2034, %f2016;
	fma.rn.f32 	%f2097, %f2095, %f2036, %f2017;
	fma.rn.f32 	%f2098, %f2095, %f2038, %f2018;
	fma.rn.f32 	%f2099, %f2095, %f2040, %f2019;
	fma.rn.f32 	%f2100, %f2095, %f2042, %f2020;
	fma.rn.f32 	%f2101, %f2095, %f2044, %f2021;
	fma.rn.f32 	%f2102, %f2095, %f2046, %f2022;
	fma.rn.f32 	%f2103, %f2095, %f2048, %f2023;
	ld.shared.f32 	%f2104, [%r32+228];
	fma.rn.f32 	%f2105, %f2104, %f2034, %f2025;
	fma.rn.f32 	%f2106, %f2104, %f2036, %f2026;
	fma.rn.f32 	%f2107, %f2104, %f2038, %f2027;
	fma.rn.f32 	%f2108, %f2104, %f2040, %f2028;
	fma.rn.f32 	%f2109, %f2104, %f2042, %f2029;
	fma.rn.f32 	%f2110, %f2104, %f2044, %f2030;
	fma.rn.f32 	%f2111, %f2104, %f2046, %f2031;
	fma.rn.f32 	%f2112, %f2104, %f2048, %f2032;
	ld.shared.f32 	%f2113, [%r32+8];
	ld.shared.f32 	%f2114, [%r30+1024];
	fma.rn.f32 	%f2115, %f2113, %f2114, %f2035;
	ld.shared.f32 	%f2116, [%r30+1028];
	fma.rn.f32 	%f2117, %f2113, %f2116, %f2037;
	ld.shared.f32 	%f2118, [%r30+1032];
	fma.rn.f32 	%f2119, %f2113, %f2118, %f2039;
	ld.shared.f32 	%f2120, [%r30+1036];
	fma.rn.f32 	%f2121, %f2113, %f2120, %f2041;
	ld.shared.f32 	%f2122, [%r30+1040];
	fma.rn.f32 	%f2123, %f2113, %f2122, %f2043;
	ld.shared.f32 	%f2124, [%r30+1044];
	fma.rn.f32 	%f2125, %f2113, %f2124, %f2045;
	ld.shared.f32 	%f2126, [%r30+1048];
	fma.rn.f32 	%f2127, %f2113, %f2126, %f2047;
	ld.shared.f32 	%f2128, [%r30+1052];
	fma.rn.f32 	%f2129, %f2113, %f2128, %f2049;
	ld.shared.f32 	%f2130, [%r32+40];
	fma.rn.f32 	%f2131, %f2130, %f2114, %f2051;
	fma.rn.f32 	%f2132, %f2130, %f2116, %f2052;
	fma.rn.f32 	%f2133, %f2130, %f2118, %f2053;
	fma.rn.f32 	%f2134, %f2130, %f2120, %f2054;
	fma.rn.f32 	%f2135, %f2130, %f2122, %f2055;
	fma.rn.f32 	%f2136, %f2130, %f2124, %f2056;
	fma.rn.f32 	%f2137, %f2130, %f2126, %f2057;
	fma.rn.f32 	%f2138, %f2130, %f2128, %f2058;
	ld.shared.f32 	%f2139, [%r32+72];
	fma.rn.f32 	%f2140, %f2139, %f2114, %f2060;
	fma.rn.f32 	%f2141, %f2139, %f2116, %f2061;
	fma.rn.f32 	%f2142, %f2139, %f2118, %f2062;
	fma.rn.f32 	%f2143, %f2139, %f2120, %f2063;
	fma.rn.f32 	%f2144, %f2139, %f2122, %f2064;
	fma.rn.f32 	%f2145, %f2139, %f2124, %f2065;
	fma.rn.f32 	%f2146, %f2139, %f2126, %f2066;
	fma.rn.f32 	%f2147, %f2139, %f2128, %f2067;
	ld.shared.f32 	%f2148, [%r32+104];
	fma.rn.f32 	%f2149, %f2148, %f2114, %f2069;
	fma.rn.f32 	%f2150, %f2148, %f2116, %f2070;
	fma.rn.f32 	%f2151, %f2148, %f2118, %f2071;
	fma.rn.f32 	%f2152, %f2148, %f2120, %f2072;
	fma.rn.f32 	%f2153, %f2148, %f2122, %f2073;
	fma.rn.f32 	%f2154, %f2148, %f2124, %f2074;
	fma.rn.f32 	%f2155, %f2148, %f2126, %f2075;
	fma.rn.f32 	%f2156, %f2148, %f2128, %f2076;
	ld.shared.f32 	%f2157, [%r32+136];
	fma.rn.f32 	%f2158, %f2157, %f2114, %f2078;
	fma.rn.f32 	%f2159, %f2157, %f2116, %f2079;
	fma.rn.f32 	%f2160, %f2157, %f2118, %f2080;
	fma.rn.f32 	%f2161, %f2157, %f2120, %f2081;
	fma.rn.f32 	%f2162, %f2157, %f2122, %f2082;
	fma.rn.f32 	%f2163, %f2157, %f2124, %f2083;
	fma.rn.f32 	%f2164, %f2157, %f2126, %f2084;
	fma.rn.f32 	%f2165, %f2157, %f2128, %f2085;
	ld.shared.f32 	%f2166, [%r32+168];
	fma.rn.f32 	%f2167, %f2166, %f2114, %f2087;
	fma.rn.f32 	%f2168, %f2166, %f2116, %f2088;
	fma.rn.f32 	%f2169, %f2166, %f2118, %f2089;
	fma.rn.f32 	%f2170, %f2166, %f2120, %f2090;
	fma.rn.f32 	%f2171, %f2166, %f2122, %f2091;
	fma.rn.f32 	%f2172, %f2166, %f2124, %f2092;
	fma.rn.f32 	%f2173, %f2166, %f2126, %f2093;
	fma.rn.f32 	%f2174, %f2166, %f2128, %f2094;
	ld.shared.f32 	%f2175, [%r32+200];
	fma.rn.f32 	%f2176, %f2175, %f2114, %f2096;
	fma.rn.f32 	%f2177, %f2175, %f2116, %f2097;
	fma.rn.f32 	%f2178, %f2175, %f2118, %f2098;
	fma.rn.f32 	%f2179, %f2175, %f2120, %f2099;
	fma.rn.f32 	%f2180, %f2175, %f2122, %f2100;
	fma.rn.f32 	%f2181, %f2175, %f2124, %f2101;
	fma.rn.f32 	%f2182, %f2175, %f2126, %f2102;
	fma.rn.f32 	%f2183, %f2175, %f2128, %f2103;
	ld.shared.f32 	%f2184, [%r32+232];
	fma.rn.f32 	%f2185, %f2184, %f2114, %f2105;
	fma.rn.f32 	%f2186, %f2184, %f2116, %f2106;
	fma.rn.f32 	%f2187, %f2184, %f2118, %f2107;
	fma.rn.f32 	%f2188, %f2184, %f2120, %f2108;
	fma.rn.f32 	%f2189, %f2184, %f2122, %f2109;
	fma.rn.f32 	%f2190, %f2184, %f2124, %f2110;
	fma.rn.f32 	%f2191, %f2184, %f2126, %f2111;
	fma.rn.f32 	%f2192, %f2184, %f2128, %f2112;
	ld.shared.f32 	%f2193, [%r32+12];
	ld.shared.f32 	%f2194, [%r30+1536];
	fma.rn.f32 	%f2195, %f2193, %f2194, %f2115;
	ld.shared.f32 	%f2196, [%r30+1540];
	fma.rn.f32 	%f2197, %f2193, %f2196, %f2117;
	ld.shared.f32 	%f2198, [%r30+1544];
	fma.rn.f32 	%f2199, %f2193, %f2198, %f2119;
	ld.shared.f32 	%f2200, [%r30+1548];
	fma.rn.f32 	%f2201, %f2193, %f2200, %f2121;
	ld.shared.f32 	%f2202, [%r30+1552];
	fma.rn.f32 	%f2203, %f2193, %f2202, %f2123;
	ld.shared.f32 	%f2204, [%r30+1556];
	fma.rn.f32 	%f2205, %f2193, %f2204, %f2125;
	ld.shared.f32 	%f2206, [%r30+1560];
	fma.rn.f32 	%f2207, %f2193, %f2206, %f2127;
	ld.shared.f32 	%f2208, [%r30+1564];
	fma.rn.f32 	%f2209, %f2193, %f2208, %f2129;
	ld.shared.f32 	%f2210, [%r32+44];
	fma.rn.f32 	%f2211, %f2210, %f2194, %f2131;
	fma.rn.f32 	%f2212, %f2210, %f2196, %f2132;
	fma.rn.f32 	%f2213, %f2210, %f2198, %f2133;
	fma.rn.f32 	%f2214, %f2210, %f2200, %f2134;
	fma.rn.f32 	%f2215, %f2210, %f2202, %f2135;
	fma.rn.f32 	%f2216, %f2210, %f2204, %f2136;
	fma.rn.f32 	%f2217, %f2210, %f2206, %f2137;
	fma.rn.f32 	%f2218, %f2210, %f2208, %f2138;
	ld.shared.f32 	%f2219, [%r32+76];
	fma.rn.f32 	%f2220, %f2219, %f2194, %f2140;
	fma.rn.f32 	%f2221, %f2219, %f2196, %f2141;
	fma.rn.f32 	%f2222, %f2219, %f2198, %f2142;
	fma.rn.f32 	%f2223, %f2219, %f2200, %f2143;
	fma.rn.f32 	%f2224, %f2219, %f2202, %f2144;
	fma.rn.f32 	%f2225, %f2219, %f2204, %f2145;
	fma.rn.f32 	%f2226, %f2219, %f2206, %f2146;
	fma.rn.f32 	%f2227, %f2219, %f2208, %f2147;
	ld.shared.f32 	%f2228, [%r32+108];
	fma.rn.f32 	%f2229, %f2228, %f2194, %f2149;
	fma.rn.f32 	%f2230, %f2228, %f2196, %f2150;
	fma.rn.f32 	%f2231, %f2228, %f2198, %f2151;
	fma.rn.f32 	%f2232, %f2228, %f2200, %f2152;
	fma.rn.f32 	%f2233, %f2228, %f2202, %f2153;
	fma.rn.f32 	%f2234, %f2228, %f2204, %f2154;
	fma.rn.f32 	%f2235, %f2228, %f2206, %f2155;
	fma.rn.f32 	%f2236, %f2228, %f2208, %f2156;
	ld.shared.f32 	%f2237, [%r32+140];
	fma.rn.f32 	%f2238, %f2237, %f2194, %f2158;
	fma.rn.f32 	%f2239, %f2237, %f2196, %f2159;
	fma.rn.f32 	%f2240, %f2237, %f2198, %f2160;
	fma.rn.f32 	%f2241, %f2237, %f2200, %f2161;
	fma.rn.f32 	%f2242, %f2237, %f2202, %f2162;
	fma.rn.f32 	%f2243, %f2237, %f2204, %f2163;
	fma.rn.f32 	%f2244, %f2237, %f2206, %f2164;
	fma.rn.f32 	%f2245, %f2237, %f2208, %f2165;
	ld.shared.f32 	%f2246, [%r32+172];
	fma.rn.f32 	%f2247, %f2246, %f2194, %f2167;
	fma.rn.f32 	%f2248, %f2246, %f2196, %f2168;
	fma.rn.f32 	%f2249, %f2246, %f2198, %f2169;
	fma.rn.f32 	%f2250, %f2246, %f2200, %f2170;
	fma.rn.f32 	%f2251, %f2246, %f2202, %f2171;
	fma.rn.f32 	%f2252, %f2246, %f2204, %f2172;
	fma.rn.f32 	%f2253, %f2246, %f2206, %f2173;
	fma.rn.f32 	%f2254, %f2246, %f2208, %f2174;
	ld.shared.f32 	%f2255, [%r32+204];
	fma.rn.f32 	%f2256, %f2255, %f2194, %f2176;
	fma.rn.f32 	%f2257, %f2255, %f2196, %f2177;
	fma.rn.f32 	%f2258, %f2255, %f2198, %f2178;
	fma.rn.f32 	%f2259, %f2255, %f2200, %f2179;
	fma.rn.f32 	%f2260, %f2255, %f2202, %f2180;
	fma.rn.f32 	%f2261, %f2255, %f2204, %f2181;
	fma.rn.f32 	%f2262, %f2255, %f2206, %f2182;
	fma.rn.f32 	%f2263, %f2255, %f2208, %f2183;
	ld.shared.f32 	%f2264, [%r32+236];
	fma.rn.f32 	%f2265, %f2264, %f2194, %f2185;
	fma.rn.f32 	%f2266, %f2264, %f2196, %f2186;
	fma.rn.f32 	%f2267, %f2264, %f2198, %f2187;
	fma.rn.f32 	%f2268, %f2264, %f2200, %f2188;
	fma.rn.f32 	%f2269, %f2264, %f2202, %f2189;
	fma.rn.f32 	%f2270, %f2264, %f2204, %f2190;
	fma.rn.f32 	%f2271, %f2264, %f2206, %f2191;
	fma.rn.f32 	%f2272, %f2264, %f2208, %f2192;
	ld.shared.f32 	%f2273, [%r32+16];
	ld.shared.f32 	%f2274, [%r30+2048];
	fma.rn.f32 	%f2275, %f2273, %f2274, %f2195;
	ld.shared.f32 	%f2276, [%r30+2052];
	fma.rn.f32 	%f2277, %f2273, %f2276, %f2197;
	ld.shared.f32 	%f2278, [%r30+2056];
	fma.rn.f32 	%f2279, %f2273, %f2278, %f2199;
	ld.shared.f32 	%f2280, [%r30+2060];
	fma.rn.f32 	%f2281, %f2273, %f2280, %f2201;
	ld.shared.f32 	%f2282, [%r30+2064];
	fma.rn.f32 	%f2283, %f2273, %f2282, %f2203;
	ld.shared.f32 	%f2284, [%r30+2068];
	fma.rn.f32 	%f2285, %f2273, %f2284, %f2205;
	ld.shared.f32 	%f2286, [%r30+2072];
	fma.rn.f32 	%f2287, %f2273, %f2286, %f2207;
	ld.shared.f32 	%f2288, [%r30+2076];
	fma.rn.f32 	%f2289, %f2273, %f2288, %f2209;
	ld.shared.f32 	%f2290, [%r32+48];
	fma.rn.f32 	%f2291, %f2290, %f2274, %f2211;
	fma.rn.f32 	%f2292, %f2290, %f2276, %f2212;
	fma.rn.f32 	%f2293, %f2290, %f2278, %f2213;
	fma.rn.f32 	%f2294, %f2290, %f2280, %f2214;
	fma.rn.f32 	%f2295, %f2290, %f2282, %f2215;
	fma.rn.f32 	%f2296, %f2290, %f2284, %f2216;
	fma.rn.f32 	%f2297, %f2290, %f2286, %f2217;
	fma.rn.f32 	%f2298, %f2290, %f2288, %f2218;
	ld.shared.f32 	%f2299, [%r32+80];
	fma.rn.f32 	%f2300, %f2299, %f2274, %f2220;
	fma.rn.f32 	%f2301, %f2299, %f2276, %f2221;
	fma.rn.f32 	%f2302, %f2299, %f2278, %f2222;
	fma.rn.f32 	%f2303, %f2299, %f2280, %f2223;
	fma.rn.f32 	%f2304, %f2299, %f2282, %f2224;
	fma.rn.f32 	%f2305, %f2299, %f2284, %f2225;
	fma.rn.f32 	%f2306, %f2299, %f2286, %f2226;
	fma.rn.f32 	%f2307, %f2299, %f2288, %f2227;
	ld.shared.f32 	%f2308, [%r32+112];
	fma.rn.f32 	%f2309, %f2308, %f2274, %f2229;
	fma.rn.f32 	%f2310, %f2308, %f2276, %f2230;
	fma.rn.f32 	%f2311, %f2308, %f2278, %f2231;
	fma.rn.f32 	%f2312, %f2308, %f2280, %f2232;
	fma.rn.f32 	%f2313, %f2308, %f2282, %f2233;
	fma.rn.f32 	%f2314, %f2308, %f2284, %f2234;
	fma.rn.f32 	%f2315, %f2308, %f2286, %f2235;
	fma.rn.f32 	%f2316, %f2308, %f2288, %f2236;
	ld.shared.f32 	%f2317, [%r32+144];
	fma.rn.f32 	%f2318, %f2317, %f2274, %f2238;
	fma.rn.f32 	%f2319, %f2317, %f2276, %f2239;
	fma.rn.f32 	%f2320, %f2317, %f2278, %f2240;
	fma.rn.f32 	%f2321, %f2317, %f2280, %f2241;
	fma.rn.f32 	%f2322, %f2317, %f2282, %f2242;
	fma.rn.f32 	%f2323, %f2317, %f2284, %f2243;
	fma.rn.f32 	%f2324, %f2317, %f2286, %f2244;
	fma.rn.f32 	%f2325, %f2317, %f2288, %f2245;
	ld.shared.f32 	%f2326, [%r32+176];
	fma.rn.f32 	%f2327, %f2326, %f2274, %f2247;
	fma.rn.f32 	%f2328, %f2326, %f2276, %f2248;
	fma.rn.f32 	%f2329, %f2326, %f2278, %f2249;
	fma.rn.f32 	%f2330, %f2326, %f2280, %f2250;
	fma.rn.f32 	%f2331, %f2326, %f2282, %f2251;
	fma.rn.f32 	%f2332, %f2326, %f2284, %f2252;
	fma.rn.f32 	%f2333, %f2326, %f2286, %f2253;
	fma.rn.f32 	%f2334, %f2326, %f2288, %f2254;
	ld.shared.f32 	%f2335, [%r32+208];
	fma.rn.f32 	%f2336, %f2335, %f2274, %f2256;
	fma.rn.f32 	%f2337, %f2335, %f2276, %f2257;
	fma.rn.f32 	%f2338, %f2335, %f2278, %f2258;
	fma.rn.f32 	%f2339, %f2335, %f2280, %f2259;
	fma.rn.f32 	%f2340, %f2335, %f2282, %f2260;
	fma.rn.f32 	%f2341, %f2335, %f2284, %f2261;
	fma.rn.f32 	%f2342, %f2335, %f2286, %f2262;
	fma.rn.f32 	%f2343, %f2335, %f2288, %f2263;
	ld.shared.f32 	%f2344, [%r32+240];
	fma.rn.f32 	%f2345, %f2344, %f2274, %f2265;
	fma.rn.f32 	%f2346, %f2344, %f2276, %f2266;
	fma.rn.f32 	%f2347, %f2344, %f2278, %f2267;
	fma.rn.f32 	%f2348, %f2344, %f2280, %f2268;
	fma.rn.f32 	%f2349, %f2344, %f2282, %f2269;
	fma.rn.f32 	%f2350, %f2344, %f2284, %f2270;
	fma.rn.f32 	%f2351, %f2344, %f2286, %f2271;
	fma.rn.f32 	%f2352, %f2344, %f2288, %f2272;
	ld.shared.f32 	%f2353, [%r32+20];
	ld.shared.f32 	%f2354, [%r30+2560];
	fma.rn.f32 	%f2355, %f2353, %f2354, %f2275;
	ld.shared.f32 	%f2356, [%r30+2564];
	fma.rn.f32 	%f2357, %f2353, %f2356, %f2277;
	ld.shared.f32 	%f2358, [%r30+2568];
	fma.rn.f32 	%f2359, %f2353, %f2358, %f2279;
	ld.shared.f32 	%f2360, [%r30+2572];
	fma.rn.f32 	%f2361, %f2353, %f2360, %f2281;
	ld.shared.f32 	%f2362, [%r30+2576];
	fma.rn.f32 	%f2363, %f2353, %f2362, %f2283;
	ld.shared.f32 	%f2364, [%r30+2580];
	fma.rn.f32 	%f2365, %f2353, %f2364, %f2285;
	ld.shared.f32 	%f2366, [%r30+2584];
	fma.rn.f32 	%f2367, %f2353, %f2366, %f2287;
	ld.shared.f32 	%f2368, [%r30+2588];
	fma.rn.f32 	%f2369, %f2353, %f2368, %f2289;
	ld.shared.f32 	%f2370, [%r32+52];
	fma.rn.f32 	%f2371, %f2370, %f2354, %f2291;
	fma.rn.f32 	%f2372, %f2370, %f2356, %f2292;
	fma.rn.f32 	%f2373, %f2370, %f2358, %f2293;
	fma.rn.f32 	%f2374, %f2370, %f2360, %f2294;
	fma.rn.f32 	%f2375, %f2370, %f2362, %f2295;
	fma.rn.f32 	%f2376, %f2370, %f2364, %f2296;
	fma.rn.f32 	%f2377, %f2370, %f2366, %f2297;
	fma.rn.f32 	%f2378, %f2370, %f2368, %f2298;
	ld.shared.f32 	%f2379, [%r32+84];
	fma.rn.f32 	%f2380, %f2379, %f2354, %f2300;
	fma.rn.f32 	%f2381, %f2379, %f2356, %f2301;
	fma.rn.f32 	%f2382, %f2379, %f2358, %f2302;
	fma.rn.f32 	%f2383, %f2379, %f2360, %f2303;
	fma.rn.f32 	%f2384, %f2379, %f2362, %f2304;
	fma.rn.f32 	%f2385, %f2379, %f2364, %f2305;
	fma.rn.f32 	%f2386, %f2379, %f2366, %f2306;
	fma.rn.f32 	%f2387, %f2379, %f2368, %f2307;
	ld.shared.f32 	%f2388, [%r32+116];
	fma.rn.f32 	%f2389, %f2388, %f2354, %f2309;
	fma.rn.f32 	%f2390, %f2388, %f2356, %f2310;
	fma.rn.f32 	%f2391, %f2388, %f2358, %f2311;
	fma.rn.f32 	%f2392, %f2388, %f2360, %f2312;
	fma.rn.f32 	%f2393, %f2388, %f2362, %f2313;
	fma.rn.f32 	%f2394, %f2388, %f2364, %f2314;
	fma.rn.f32 	%f2395, %f2388, %f2366, %f2315;
	fma.rn.f32 	%f2396, %f2388, %f2368, %f2316;
	ld.shared.f32 	%f2397, [%r32+148];
	fma.rn.f32 	%f2398, %f2397, %f2354, %f2318;
	fma.rn.f32 	%f2399, %f2397, %f2356, %f2319;
	fma.rn.f32 	%f2400, %f2397, %f2358, %f2320;
	fma.rn.f32 	%f2401, %f2397, %f2360, %f2321;
	fma.rn.f32 	%f2402, %f2397, %f2362, %f2322;
	fma.rn.f32 	%f2403, %f2397, %f2364, %f2323;
	fma.rn.f32 	%f2404, %f2397, %f2366, %f2324;
	fma.rn.f32 	%f2405, %f2397, %f2368, %f2325;
	ld.shared.f32 	%f2406, [%r32+180];
	fma.rn.f32 	%f2407, %f2406, %f2354, %f2327;
	fma.rn.f32 	%f2408, %f2406, %f2356, %f2328;
	fma.rn.f32 	%f2409, %f2406, %f2358, %f2329;
	fma.rn.f32 	%f2410, %f2406, %f2360, %f2330;
	fma.rn.f32 	%f2411, %f2406, %f2362, %f2331;
	fma.rn.f32 	%f2412, %f2406, %f2364, %f2332;
	fma.rn.f32 	%f2413, %f2406, %f2366, %f2333;
	fma.rn.f32 	%f2414, %f2406, %f2368, %f2334;
	ld.shared.f32 	%f2415, [%r32+212];
	fma.rn.f32 	%f2416, %f2415, %f2354, %f2336;
	fma.rn.f32 	%f2417, %f2415, %f2356, %f2337;
	fma.rn.f32 	%f2418, %f2415, %f2358, %f2338;
	fma.rn.f32 	%f2419, %f2415, %f2360, %f2339;
	fma.rn.f32 	%f2420, %f2415, %f2362, %f2340;
	fma.rn.f32 	%f2421, %f2415, %f2364, %f2341;
	fma.rn.f32 	%f2422, %f2415, %f2366, %f2342;
	fma.rn.f32 	%f2423, %f2415, %f2368, %f2343;
	ld.shared.f32 	%f2424, [%r32+244];
	fma.rn.f32 	%f2425, %f2424, %f2354, %f2345;
	fma.rn.f32 	%f2426, %f2424, %f2356, %f2346;
	fma.rn.f32 	%f2427, %f2424, %f2358, %f2347;
	fma.rn.f32 	%f2428, %f2424, %f2360, %f2348;
	fma.rn.f32 	%f2429, %f2424, %f2362, %f2349;
	fma.rn.f32 	%f2430, %f2424, %f2364, %f2350;
	fma.rn.f32 	%f2431, %f2424, %f2366, %f2351;
	fma.rn.f32 	%f2432, %f2424, %f2368, %f2352;
	ld.shared.f32 	%f2433, [%r32+24];
	ld.shared.f32 	%f2434, [%r30+3072];
	fma.rn.f32 	%f2435, %f2433, %f2434, %f2355;
	ld.shared.f32 	%f2436, [%r30+3076];
	fma.rn.f32 	%f2437, %f2433, %f2436, %f2357;
	ld.shared.f32 	%f2438, [%r30+3080];
	fma.rn.f32 	%f2439, %f2433, %f2438, %f2359;
	ld.shared.f32 	%f2440, [%r30+3084];
	fma.rn.f32 	%f2441, %f2433, %f2440, %f2361;
	ld.shared.f32 	%f2442, [%r30+3088];
	fma.rn.f32 	%f2443, %f2433, %f2442, %f2363;
	ld.shared.f32 	%f2444, [%r30+3092];
	fma.rn.f32 	%f2445, %f2433, %f2444, %f2365;
	ld.shared.f32 	%f2446, [%r30+3096];
	fma.rn.f32 	%f2447, %f2433, %f2446, %f2367;
	ld.shared.f32 	%f2448, [%r30+3100];
	fma.rn.f32 	%f2449, %f2433, %f2448, %f2369;
	ld.shared.f32 	%f2450, [%r32+56];
	fma.rn.f32 	%f2451, %f2450, %f2434, %f2371;
	fma.rn.f32 	%f2452, %f2450, %f2436, %f2372;
	fma.rn.f32 	%f2453, %f2450, %f2438, %f2373;
	fma.rn.f32 	%f2454, %f2450, %f2440, %f2374;
	fma.rn.f32 	%f2455, %f2450, %f2442, %f2375;
	fma.rn.f32 	%f2456, %f2450, %f2444, %f2376;
	fma.rn.f32 	%f2457, %f2450, %f2446, %f2377;
	fma.rn.f32 	%f2458, %f2450, %f2448, %f2378;
	ld.shared.f32 	%f2459, [%r32+88];
	fma.rn.f32 	%f2460, %f2459, %f2434, %f2380;
	fma.rn.f32 	%f2461, %f2459, %f2436, %f2381;
	fma.rn.f32 	%f2462, %f2459, %f2438, %f2382;
	fma.rn.f32 	%f2463, %f2459, %f2440, %f2383;
	fma.rn.f32 	%f2464, %f2459, %f2442, %f2384;
	fma.rn.f32 	%f2465, %f2459, %f2444, %f2385;
	fma.rn.f32 	%f2466, %f2459, %f2446, %f2386;
	fma.rn.f32 	%f2467, %f2459, %f2448, %f2387;
	ld.shared.f32 	%f2468, [%r32+120];
	fma.rn.f32 	%f2469, %f2468, %f2434, %f2389;
	fma.rn.f32 	%f2470, %f2468, %f2436, %f2390;
	fma.rn.f32 	%f2471, %f2468, %f2438, %f2391;
	fma.rn.f32 	%f2472, %f2468, %f2440, %f2392;
	fma.rn.f32 	%f2473, %f2468, %f2442, %f2393;
	fma.rn.f32 	%f2474, %f2468, %f2444, %f2394;
	fma.rn.f32 	%f2475, %f2468, %f2446, %f2395;
	fma.rn.f32 	%f2476, %f2468, %f2448, %f2396;
	ld.shared.f32 	%f2477, [%r32+152];
	fma.rn.f32 	%f2478, %f2477, %f2434, %f2398;
	fma.rn.f32 	%f2479, %f2477, %f2436, %f2399;
	fma.rn.f32 	%f2480, %f2477, %f2438, %f2400;
	fma.rn.f32 	%f2481, %f2477, %f2440, %f2401;
	fma.rn.f32 	%f2482, %f2477, %f2442, %f2402;
	fma.rn.f32 	%f2483, %f2477, %f2444, %f2403;
	fma.rn.f32 	%f2484, %f2477, %f2446, %f2404;
	fma.rn.f32 	%f2485, %f2477, %f2448, %f2405;
	ld.shared.f32 	%f2486, [%r32+184];
	fma.rn.f32 	%f2487, %f2486, %f2434, %f2407;
	fma.rn.f32 	%f2488, %f2486, %f2436, %f2408;
	fma.rn.f32 	%f2489, %f2486, %f2438, %f2409;
	fma.rn.f32 	%f2490, %f2486, %f2440, %f2410;
	fma.rn.f32 	%f2491, %f2486, %f2442, %f2411;
	fma.rn.f32 	%f2492, %f2486, %f2444, %f2412;
	fma.rn.f32 	%f2493, %f2486, %f2446, %f2413;
	fma.rn.f32 	%f2494, %f2486, %f2448, %f2414;
	ld.shared.f32 	%f2495, [%r32+216];
	fma.rn.f32 	%f2496, %f2495, %f2434, %f2416;
	fma.rn.f32 	%f2497, %f2495, %f2436, %f2417;
	fma.rn.f32 	%f2498, %f2495, %f2438, %f2418;
	fma.rn.f32 	%f2499, %f2495, %f2440, %f2419;
	fma.rn.f32 	%f2500, %f2495, %f2442, %f2420;
	fma.rn.f32 	%f2501, %f2495, %f2444, %f2421;
	fma.rn.f32 	%f2502, %f2495, %f2446, %f2422;
	fma.rn.f32 	%f2503, %f2495, %f2448, %f2423;
	ld.shared.f32 	%f2504, [%r32+248];
	fma.rn.f32 	%f2505, %f2504, %f2434, %f2425;
	fma.rn.f32 	%f2506, %f2504, %f2436, %f2426;
	fma.rn.f32 	%f2507, %f2504, %f2438, %f2427;
	fma.rn.f32 	%f2508, %f2504, %f2440, %f2428;
	fma.rn.f32 	%f2509, %f2504, %f2442, %f2429;
	fma.rn.f32 	%f2510, %f2504, %f2444, %f2430;
	fma.rn.f32 	%f2511, %f2504, %f2446, %f2431;
	fma.rn.f32 	%f2512, %f2504, %f2448, %f2432;
	ld.shared.f32 	%f2513, [%r32+28];
	ld.shared.f32 	%f2514, [%r30+3584];
	fma.rn.f32 	%f2515, %f2513, %f2514, %f2435;
	ld.shared.f32 	%f2516, [%r30+3588];
	fma.rn.f32 	%f2517, %f2513, %f2516, %f2437;
	ld.shared.f32 	%f2518, [%r30+3592];
	fma.rn.f32 	%f2519, %f2513, %f2518, %f2439;
	ld.shared.f32 	%f2520, [%r30+3596];
	fma.rn.f32 	%f2521, %f2513, %f2520, %f2441;
	ld.shared.f32 	%f2522, [%r30+3600];
	fma.rn.f32 	%f2523, %f2513, %f2522, %f2443;
	ld.shared.f32 	%f2524, [%r30+3604];
	fma.rn.f32 	%f2525, %f2513, %f2524, %f2445;
	ld.shared.f32 	%f2526, [%r30+3608];
	fma.rn.f32 	%f2527, %f2513, %f2526, %f2447;
	ld.shared.f32 	%f2528, [%r30+3612];
	fma.rn.f32 	%f2529, %f2513, %f2528, %f2449;
	ld.shared.f32 	%f2530, [%r32+60];
	fma.rn.f32 	%f2531, %f2530, %f2514, %f2451;
	fma.rn.f32 	%f2532, %f2530, %f2516, %f2452;
	fma.rn.f32 	%f2533, %f2530, %f2518, %f2453;
	fma.rn.f32 	%f2534, %f2530, %f2520, %f2454;
	fma.rn.f32 	%f2535, %f2530, %f2522, %f2455;
	fma.rn.f32 	%f2536, %f2530, %f2524, %f2456;
	fma.rn.f32 	%f2537, %f2530, %f2526, %f2457;
	fma.rn.f32 	%f2538, %f2530, %f2528, %f2458;
	ld.shared.f32 	%f2539, [%r32+92];
	fma.rn.f32 	%f2540, %f2539, %f2514, %f2460;
	fma.rn.f32 	%f2541, %f2539, %f2516, %f2461;
	fma.rn.f32 	%f2542, %f2539, %f2518, %f2462;
	fma.rn.f32 	%f2543, %f2539, %f2520, %f2463;
	fma.rn.f32 	%f2544, %f2539, %f2522, %f2464;
	fma.rn.f32 	%f2545, %f2539, %f2524, %f2465;
	fma.rn.f32 	%f2546, %f2539, %f2526, %f2466;
	fma.rn.f32 	%f2547, %f2539, %f2528, %f2467;
	ld.shared.f32 	%f2548, [%r32+124];
	fma.rn.f32 	%f2549, %f2548, %f2514, %f2469;
	fma.rn.f32 	%f2550, %f2548, %f2516, %f2470;
	fma.rn.f32 	%f2551, %f2548, %f2518, %f2471;
	fma.rn.f32 	%f2552, %f2548, %f2520, %f2472;
	fma.rn.f32 	%f2553, %f2548, %f2522, %f2473;
	fma.rn.f32 	%f2554, %f2548, %f2524, %f2474;
	fma.rn.f32 	%f2555, %f2548, %f2526, %f2475;
	fma.rn.f32 	%f2556, %f2548, %f2528, %f2476;
	ld.shared.f32 	%f2557, [%r32+156];
	fma.rn.f32 	%f2558, %f2557, %f2514, %f2478;
	fma.rn.f32 	%f2559, %f2557, %f2516, %f2479;
	fma.rn.f32 	%f2560, %f2557, %f2518, %f2480;
	fma.rn.f32 	%f2561, %f2557, %f2520, %f2481;
	fma.rn.f32 	%f2562, %f2557, %f2522, %f2482;
	fma.rn.f32 	%f2563, %f2557, %f2524, %f2483;
	fma.rn.f32 	%f2564, %f2557, %f2526, %f2484;
	fma.rn.f32 	%f2565, %f2557, %f2528, %f2485;
	ld.shared.f32 	%f2566, [%r32+188];
	fma.rn.f32 	%f2567, %f2566, %f2514, %f2487;
	fma.rn.f32 	%f2568, %f2566, %f2516, %f2488;
	fma.rn.f32 	%f2569, %f2566, %f2518, %f2489;
	fma.rn.f32 	%f2570, %f2566, %f2520, %f2490;
	fma.rn.f32 	%f2571, %f2566, %f2522, %f2491;
	fma.rn.f32 	%f2572, %f2566, %f2524, %f2492;
	fma.rn.f32 	%f2573, %f2566, %f2526, %f2493;
	fma.rn.f32 	%f2574, %f2566, %f2528, %f2494;
	ld.shared.f32 	%f2575, [%r32+220];
	fma.rn.f32 	%f2576, %f2575, %f2514, %f2496;
	fma.rn.f32 	%f2577, %f2575, %f2516, %f2497;
	fma.rn.f32 	%f2578, %f2575, %f2518, %f2498;
	fma.rn.f32 	%f2579, %f2575, %f2520, %f2499;
	fma.rn.f32 	%f2580, %f2575, %f2522, %f2500;
	fma.rn.f32 	%f2581, %f2575, %f2524, %f2501;
	fma.rn.f32 	%f2582, %f2575, %f2526, %f2502;
	fma.rn.f32 	%f2583, %f2575, %f2528, %f2503;
	ld.shared.f32 	%f2584, [%r32+252];
	fma.rn.f32 	%f2585, %f2584, %f2514, %f2505;
	fma.rn.f32 	%f2586, %f2584, %f2516, %f2506;
	fma.rn.f32 	%f2587, %f2584, %f2518, %f2507;
	fma.rn.f32 	%f2588, %f2584, %f2520, %f2508;
	fma.rn.f32 	%f2589, %f2584, %f2522, %f2509;
	fma.rn.f32 	%f2590, %f2584, %f2524, %f2510;
	fma.rn.f32 	%f2591, %f2584, %f2526, %f2511;
	fma.rn.f32 	%f2592, %f2584, %f2528, %f2512;
	bar.sync 	0;
	add.s32 	%r33, %r10, %r28;
	add.s32 	%r34, %r11, %r31;
	add.s32 	%r35, %r33, %r34;
	mul.wide.u32 	%rd11, %r35, 4;
	add.s64 	%rd12, %rd6, %rd11;
	st.global.v4.f32 	[%rd12], {%f2515, %f2517, %f2519, %f2521};
	st.global.v4.f32 	[%rd12+16], {%f2523, %f2525, %f2527, %f2529};
	st.global.v2.f32 	[%rd12+32], {%f2531, %f2532};
	st.global.f32 	[%rd12+40], %f2533;
	add.s32 	%r36, %r35, 32;
	mul.wide.u32 	%rd13, %r36, 4;
	add.s64 	%rd14, %rd6, %rd13;
	st.global.v4.f32 	[%rd14], {%f2531, %f2532, %f2533, %f2534};
	st.global.v4.f32 	[%rd14+16], {%f2535, %f2536, %f2537, %f2538};
	st.global.v2.f32 	[%rd14+32], {%f2540, %f2541};
	st.global.f32 	[%rd14+40], %f2542;
	add.s32 	%r37, %r35, 64;
	mul.wide.u32 	%rd15, %r37, 4;
	add.s64 	%rd16, %rd6, %rd15;
	st.global.v4.f32 	[%rd16], {%f2540, %f2541, %f2542, %f2543};
	st.global.v4.f32 	[%rd16+16], {%f2544, %f2545, %f2546, %f2547};
	st.global.v2.f32 	[%rd16+32], {%f2549, %f2550};
	st.global.f32 	[%rd16+40], %f2551;
	add.s32 	%r38, %r35, 96;
	mul.wide.u32 	%rd17, %r38, 4;
	add.s64 	%rd18, %rd6, %rd17;
	st.global.v4.f32 	[%rd18], {%f2549, %f2550, %f2551, %f2552};
	st.global.v4.f32 	[%rd18+16], {%f2553, %f2554, %f2555, %f2556};
	st.global.v2.f32 	[%rd18+32], {%f2558, %f2559};
	st.global.f32 	[%rd18+40], %f2560;
	add.s32 	%r39, %r35, 128;
	mul.wide.u32 	%rd19, %r39, 4;
	add.s64 	%rd20, %rd6, %rd19;
	st.global.v4.f32 	[%rd20], {%f2558, %f2559, %f2560, %f2561};
	st.global.v4.f32 	[%rd20+16], {%f2562, %f2563, %f2564, %f2565};
	st.global.v2.f32 	[%rd20+32], {%f2567, %f2568};
	st.global.f32 	[%rd20+40], %f2569;
	add.s32 	%r40, %r35, 160;
	mul.wide.u32 	%rd21, %r40, 4;
	add.s64 	%rd22, %rd6, %rd21;
	st.global.v4.f32 	[%rd22], {%f2567, %f2568, %f2569, %f2570};
	st.global.v4.f32 	[%rd22+16], {%f2571, %f2572, %f2573, %f2574};
	st.global.v2.f32 	[%rd22+32], {%f2576, %f2577};
	st.global.f32 	[%rd22+40], %f2578;
	add.s32 	%r41, %r35, 192;
	mul.wide.u32 	%rd23, %r41, 4;
	add.s64 	%rd24, %rd6, %rd23;
	st.global.v4.f32 	[%rd24], {%f2576, %f2577, %f2578, %f2579};
	st.global.v4.f32 	[%rd24+16], {%f2580, %f2581, %f2582, %f2583};
	st.global.v2.f32 	[%rd24+32], {%f2585, %f2586};
	st.global.f32 	[%rd24+40], %f2587;
	add.s32 	%r42, %r35, 224;
	mul.wide.u32 	%rd25, %r42, 4;
	add.s64 	%rd26, %rd6, %rd25;
	st.global.v4.f32 	[%rd26], {%f2585, %f2586, %f2587, %f2588};
	st.global.v4.f32 	[%rd26+16], {%f2589, %f2590, %f2591, %f2592};
	ret;

}
	// .globl	_Z23sgemm_block_tile_kernelILi128ELi128ELi128EEvPfS0_S0_
.visible .entry _Z23sgemm_block_tile_kernelILi128ELi128ELi128EEvPfS0_S0_(
	.param .u64 .ptr .align 1 _Z23sgemm_block_tile_kernelILi128ELi128ELi128EEvPfS0_S0__param_0,
	.param .u64 .ptr .align 1 _Z23sgemm_block_tile_kernelILi128ELi128ELi128EEvPfS0_S0__param_1,
	.param .u64 .ptr .align 1 _Z23sgemm_block_tile_kernelILi128ELi128ELi128EEvPfS0_S0__param_2
)
{
	.reg .pred 	%p<2>;
	.reg .b32 	%r<62>;
	.reg .b32 	%f<5314>;
	.reg .b64 	%rd<44>;
	// demoted variable
	.shared .align 4 .b8 _ZZ23sgemm_block_tile_kernelILi128ELi128ELi128EEvPfS0_S0_E3s_a[4096];
	// demoted variable
	.shared .align 4 .b8 _ZZ23sgemm_block_tile_kernelILi128ELi128ELi128EEvPfS0_S0_E3s_b[4096];
	mov.b32 	%r61, 0;
	mov.f32 	%f5250, 0f00000000;
	mov.u32 	%r9, %ntid.x;
	mov.u32 	%r2, %tid.y;
	mov.u32 	%r10, %tid.x;
	mad.lo.s32 	%r11, %r2, %r9, %r10;
	shr.u32 	%r12, %r11, 1;
	shl.b32 	%r13, %r12, 7;
	mov.f32 	%f5251, %f5250;
	mov.f32 	%f5252, %f5250;
	mov.f32 	%f5253, %f5250;
	mov.f32 	%f5254, %f5250;
	mov.f32 	%f5255, %f5250;
	mov.f32 	%f5256, %f5250;
	mov.f32 	%f5257, %f5250;
	mov.f32 	%f5258, %f5250;
	mov.f32 	%f5259, %f5250;
	mov.f32 	%f5260, %f5250;
	mov.f32 	%f5261, %f5250;
	mov.f32 	%f5262, %f5250;
	mov.f32 	%f5263, %f5250;
	mov.f32 	%f5264, %f5250;
	mov.f32 	%f5265, %f5250;
	mov.f32 	%f5266, %f5250;
	mov.f32 	%f5267, %f5250;
	mov.f32 	%f5268, %f5250;
	mov.f32 	%f5269, %f5250;
	mov.f32 	%f5270, %f5250;
	mov.f32 	%f5271, %f5250;
	mov.f32 	%f5272, %f5250;
	mov.f32 	%f5273, %f5250;
	mov.f32 	%f5274, %f5250;
	mov.f32 	%f5275, %f5250;
	mov.f32 	%f5276, %f5250;
	mov.f32 	%f5277, %f5250;
	mov.f32 	%f5278, %f5250;
	mov.f32 	%f5279, %f5250;
	mov.f32 	%f5280, %f5250;
	mov.f32 	%f5281, %f5250;
	mov.f32 	%f5282, %f5250;
	mov.f32 	%f5283, %f5250;
	mov.f32 	%f5284, %f5250;
	mov.f32 	%f5285, %f5250;
	mov.f32 	%f5286, %f5250;
	mov.f32 	%f5287, %f5250;
	mov.f32 	%f5288, %f5250;
	mov.f32 	%f5289, %f5250;
	mov.f32 	%f5290, %f5250;
	mov.f32 	%f5291, %f5250;
	mov.f32 	%f5292, %f5250;
	mov.f32 	%f5293, %f5250;
	mov.f32 	%f5294, %f5250;
	mov.f32 	%f5295, %f5250;
	mov.f32 	%f5296, %f5250;
	mov.f32 	%f5297, %f5250;
	mov.f32 	%f5298, %f5250;
	mov.f32 	%f5299, %f5250;
	mov.f32 	%f5300, %f5250;
	mov.f32 	%f5301, %f5250;
	mov.f32 	%f5302, %f5250;
	mov.f32 	%f5303, %f5250;
	mov.f32 	%f5304, %f5250;
	mov.f32 	%f5305, %f5250;
	mov.f32 	%f5306, %f5250;
	mov.f32 	%f5307, %f5250;
	mov.f32 	%f5308, %f5250;
	mov.f32 	%f5309, %f5250;
	mov.f32 	%f5310, %f5250;
	mov.f32 	%f5311, %f5250;
	mov.f32 	%f5312, %f5250;
	mov.f32 	%f5313, %f5250;
$L__BB1_1:
	.pragma "nounroll";
	ld.param.u64 	%rd42, [_Z23sgemm_block_tile_kernelILi128ELi128ELi128EEvPfS0_S0__param_1];
	ld.param.u64 	%rd41, [_Z23sgemm_block_tile_kernelILi128ELi128ELi128EEvPfS0_S0__param_0];
	shl.b32 	%r8, %r61, 3;
	mov.u32 	%r14, %ctaid.y;
	shl.b32 	%r3, %r14, 14;
	add.s32 	%r15, %r13, %r3;
	shl.b32 	%r16, %r11, 2;
	and.b32  	%r17, %r16, 4;
	or.b32  	%r18, %r15, %r17;
	add.s32 	%r19, %r18, %r8;
	cvta.to.global.u64 	%rd4, %rd41;
	mul.wide.u32 	%rd5, %r19, 4;
	add.s64 	%rd6, %rd4, %rd5;
	ld.global.nc.v4.f32 	{%f130, %f131, %f132, %f133}, [%rd6];
	shl.b32 	%r20, %r12, 5;
	mov.u32 	%r21, _ZZ23sgemm_block_tile_kernelILi128ELi128ELi128EEvPfS0_S0_E3s_a;
	add.s32 	%r22, %r21, %r20;
	shl.b32 	%r23, %r11, 4;
	and.b32  	%r24, %r23, 16;
	add.s32 	%r25, %r22, %r24;
	st.shared.v4.f32 	[%r25], {%f130, %f131, %f132, %f133};
	shl.b32 	%r26, %r61, 10;
	and.b32  	%r27, %r16, 124;
	mov.u32 	%r28, %ctaid.x;
	shl.b32 	%r4, %r28, 7;
	or.b32  	%r29, %r27, %r4;
	shr.u32 	%r30, %r11, 5;
	shl.b32 	%r31, %r30, 7;
	add.s32 	%r32, %r29, %r31;
	add.s32 	%r33, %r32, %r26;
	cvta.to.global.u64 	%rd7, %rd42;
	mul.wide.u32 	%rd8, %r33, 4;
	add.s64 	%rd9, %rd7, %rd8;
	ld.global.nc.v4.f32 	{%f134, %f135, %f136, %f137}, [%rd9];
	shl.b32 	%r34, %r30, 9;
	mov.u32 	%r35, _ZZ23sgemm_block_tile_kernelILi128ELi128ELi128EEvPfS0_S0_E3s_b;
	add.s32 	%r36, %r35, %r34;
	and.b32  	%r37, %r23, 496;
	add.s32 	%r38, %r36, %r37;
	st.shared.v4.f32 	[%r38], {%f134, %f135, %f136, %f137};
	bar.sync 	0;
	shl.b32 	%r39, %r2, 8;
	add.s32 	%r40, %r21, %r39;
	ld.shared.f32 	%f138, [%r40];
	shl.b32 	%r5, %r10, 3;
	shl.b32 	%r41, %r10, 5;
	add.s32 	%r42, %r35, %r41;
	ld.shared.f32 	%f139, [%r42];
	fma.rn.f32 	%f140, %f138, %f139, %f5313;
	ld.shared.f32 	%f141, [%r42+4];
	fma.rn.f32 	%f142, %f138, %f141, %f5312;
	ld.shared.f32 	%f143, [%r42+8];
	fma.rn.f32 	%f144, %f138, %f143, %f5311;
	ld.shared.f32 	%f145, [%r42+12];
	fma.rn.f32 	%f146, %f138, %f145, %f5310;
	ld.shared.f32 	%f147, [%r42+16];
	fma.rn.f32 	%f148, %f138, %f147, %f5309;
	ld.shared.f32 	%f149, [%r42+20];
	fma.rn.f32 	%f150, %f138, %f149, %f5308;
	ld.shared.f32 	%f151, [%r42+24];
	fma.rn.f32 	%f152, %f138, %f151, %f5307;
	ld.shared.f32 	%f153, [%r42+28];
	fma.rn.f32 	%f154, %f138, %f153, %f5306;
	ld.shared.f32 	%f155, [%r40+32];
	fma.rn.f32 	%f156, %f155, %f139, %f5305;
	fma.rn.f32 	%f157, %f155, %f141, %f5304;
	fma.rn.f32 	%f158, %f155, %f143, %f5303;
	fma.rn.f32 	%f159, %f155, %f145, %f5302;
	fma.rn.f32 	%f160, %f155, %f147, %f5301;
	fma.rn.f32 	%f161, %f155, %f149, %f5300;
	fma.rn.f32 	%f162, %f155, %f151, %f5299;
	fma.rn.f32 	%f163, %f155, %f153, %f5298;
	ld.shared.f32 	%f164, [%r40+64];
	fma.rn.f32 	%f165, %f164, %f139, %f5297;
	fma.rn.f32 	%f166, %f164, %f141, %f5296;
	fma.rn.f32 	%f167, %f164, %f143, %f5295;
	fma.rn.f32 	%f168, %f164, %f145, %f5294;
	fma.rn.f32 	%f169, %f164, %f147, %f5293;
	fma.rn.f32 	%f170, %f164, %f149, %f5292;
	fma.rn.f32 	%f171, %f164, %f151, %f5291;
	fma.rn.f32 	%f172, %f164, %f153, %f5290;
	ld.shared.f32 	%f173, [%r40+96];
	fma.rn.f32 	%f174, %f173, %f139, %f5289;
	fma.rn.f32 	%f175, %f173, %f141, %f5288;
	fma.rn.f32 	%f176, %f173, %f143, %f5287;
	fma.rn.f32 	%f177, %f173, %f145, %f5286;
	fma.rn.f32 	%f178, %f173, %f147, %f5285;
	fma.rn.f32 	%f179, %f173, %f149, %f5284;
	fma.rn.f32 	%f180, %f173, %f151, %f5283;
	fma.rn.f32 	%f181, %f173, %f153, %f5282;
	ld.shared.f32 	%f182, [%r40+128];
	fma.rn.f32 	%f183, %f182, %f139, %f5281;
	fma.rn.f32 	%f184, %f182, %f141, %f5280;
	fma.rn.f32 	%f185, %f182, %f143, %f5279;
	fma.rn.f32 	%f186, %f182, %f145, %f5278;
	fma.rn.f32 	%f187, %f182, %f147, %f5277;
	fma.rn.f32 	%f188, %f182, %f149, %f5276;
	fma.rn.f32 	%f189, %f182, %f151, %f5275;
	fma.rn.f32 	%f190, %f182, %f153, %f5274;
	ld.shared.f32 	%f191, [%r40+160];
	fma.rn.f32 	%f192, %f191, %f139, %f5273;
	fma.rn.f32 	%f193, %f191, %f141, %f5272;
	fma.rn.f32 	%f194, %f191, %f143, %f5271;
	fma.rn.f32 	%f195, %f191, %f145, %f5270;
	fma.rn.f32 	%f196, %f191, %f147, %f5269;
	fma.rn.f32 	%f197, %f191, %f149, %f5268;
	fma.rn.f32 	%f198, %f191, %f151, %f5267;
	fma.rn.f32 	%f199, %f191, %f153, %f5266;
	ld.shared.f32 	%f200, [%r40+192];
	fma.rn.f32 	%f201, %f200, %f139, %f5265;
	fma.rn.f32 	%f202, %f200, %f141, %f5264;
	fma.rn.f32 	%f203, %f200, %f143, %f5263;
	fma.rn.f32 	%f204, %f200, %f145, %f5262;
	fma.rn.f32 	%f205, %f200, %f147, %f5261;
	fma.rn.f32 	%f206, %f200, %f149, %f5260;
	fma.rn.f32 	%f207, %f200, %f151, %f5259;
	fma.rn.f32 	%f208, %f200, %f153, %f5258;
	ld.shared.f32 	%f209, [%r40+224];
	fma.rn.f32 	%f210, %f209, %f139, %f5257;
	fma.rn.f32 	%f211, %f209, %f141, %f5256;
	fma.rn.f32 	%f212, %f209, %f143, %f5255;
	fma.rn.f32 	%f213, %f209, %f145, %f5254;
	fma.rn.f32 	%f214, %f209, %f147, %f5253;
	fma.rn.f32 	%f215, %f209, %f149, %f5252;
	fma.rn.f32 	%f216, %f209, %f151, %f5251;
	fma.rn.f32 	%f217, %f209, %f153, %f5250;
	ld.shared.f32 	%f218, [%r40+4];
	ld.shared.f32 	%f219, [%r42+512];
	fma.rn.f32 	%f220, %f218, %f219, %f140;
	ld.shared.f32 	%f221, [%r42+516];
	fma.rn.f32 	%f222, %f218, %f221, %f142;
	ld.shared.f32 	%f223, [%r42+520];
	fma.rn.f32 	%f224, %f218, %f223, %f144;
	ld.shared.f32 	%f225, [%r42+524];
	fma.rn.f32 	%f226, %f218, %f225, %f146;
	ld.shared.f32 	%f227, [%r42+528];
	fma.rn.f32 	%f228, %f218, %f227, %f148;
	ld.shared.f32 	%f229, [%r42+532];
	fma.rn.f32 	%f230, %f218, %f229, %f150;
	ld.shared.f32 	%f231, [%r42+536];
	fma.rn.f32 	%f232, %f218, %f231, %f152;
	ld.shared.f32 	%f233, [%r42+540];
	fma.rn.f32 	%f234, %f218, %f233, %f154;
	ld.shared.f32 	%f235, [%r40+36];
	fma.rn.f32 	%f236, %f235, %f219, %f156;
	fma.rn.f32 	%f237, %f235, %f221, %f157;
	fma.rn.f32 	%f238, %f235, %f223, %f158;
	fma.rn.f32 	%f239, %f235, %f225, %f159;
	fma.rn.f32 	%f240, %f235, %f227, %f160;
	fma.rn.f32 	%f241, %f235, %f229, %f161;
	fma.rn.f32 	%f242, %f235, %f231, %f162;
	fma.rn.f32 	%f243, %f235, %f233, %f163;
	ld.shared.f32 	%f244, [%r40+68];
	fma.rn.f32 	%f245, %f244, %f219, %f165;
	fma.rn.f32 	%f246, %f244, %f221, %f166;
	fma.rn.f32 	%f247, %f244, %f223, %f167;
	fma.rn.f32 	%f248, %f244, %f225, %f168;
	fma.rn.f32 	%f249, %f244, %f227, %f169;
	fma.rn.f32 	%f250, %f244, %f229, %f170;
	fma.rn.f32 	%f251, %f244, %f231, %f171;
	fma.rn.f32 	%f252, %f244, %f233, %f172;
	ld.shared.f32 	%f253, [%r40+100];
	fma.rn.f32 	%f254, %f253, %f219, %f174;
	fma.rn.f32 	%f255, %f253, %f221, %f175;
	fma.rn.f32 	%f256, %f253, %f223, %f176;
	fma.rn.f32 	%f257, %f253, %f225, %f177;
	fma.rn.f32 	%f258, %f253, %f227, %f178;
	fma.rn.f32 	%f259, %f253, %f229, %f179;
	fma.rn.f32 	%f260, %f253, %f231, %f180;
	fma.rn.f32 	%f261, %f253, %f233, %f181;
	ld.shared.f32 	%f262, [%r40+132];
	fma.rn.f32 	%f263, %f262, %f219, %f183;
	fma.rn.f32 	%f264, %f262, %f221, %f184;
	fma.rn.f32 	%f265, %f262, %f223, %f185;
	fma.rn.f32 	%f266, %f262, %f225, %f186;
	fma.rn.f32 	%f267, %f262, %f227, %f187;
	fma.rn.f32 	%f268, %f262, %f229, %f188;
	fma.rn.f32 	%f269, %f262, %f231, %f189;
	fma.rn.f32 	%f270, %f262, %f233, %f190;
	ld.shared.f32 	%f271, [%r40+164];
	fma.rn.f32 	%f272, %f271, %f219, %f192;
	fma.rn.f32 	%f273, %f271, %f221, %f193;
	fma.rn.f32 	%f274, %f271, %f223, %f194;
	fma.rn.f32 	%f275, %f271, %f225, %f195;
	fma.rn.f32 	%f276, %f271, %f227, %f196;
	fma.rn.f32 	%f277, %f271, %f229, %f197;
	fma.rn.f32 	%f278, %f271, %f231, %f198;
	fma.rn.f32 	%f279, %f271, %f233, %f199;
	ld.shared.f32 	%f280, [%r40+196];
	fma.rn.f32 	%f281, %f280, %f219, %f201;
	fma.rn.f32 	%f282, %f280, %f221, %f202;
	fma.rn.f32 	%f283, %f280, %f223, %f203;
	fma.rn.f32 	%f284, %f280, %f225, %f204;
	fma.rn.f32 	%f285, %f280, %f227, %f205;
	fma.rn.f32 	%f286, %f280, %f229, %f206;
	fma.rn.f32 	%f287, %f280, %f231, %f207;
	fma.rn.f32 	%f288, %f280, %f233, %f208;
	ld.shared.f32 	%f289, [%r40+228];
	fma.rn.f32 	%f290, %f289, %f219, %f210;
	fma.rn.f32 	%f291, %f289, %f221, %f211;
	fma.rn.f32 	%f292, %f289, %f223, %f212;
	fma.rn.f32 	%f293, %f289, %f225, %f213;
	fma.rn.f32 	%f294, %f289, %f227, %f214;
	fma.rn.f32 	%f295, %f289, %f229, %f215;
	fma.rn.f32 	%f296, %f289, %f231, %f216;
	fma.rn.f32 	%f297, %f289, %f233, %f217;
	ld.shared.f32 	%f298, [%r40+8];
	ld.shared.f32 	%f299, [%r42+1024];
	fma.rn.f32 	%f300, %f298, %f299, %f220;
	ld.shared.f32 	%f301, [%r42+1028];
	fma.rn.f32 	%f302, %f298, %f301, %f222;
	ld.shared.f32 	%f303, [%r42+1032];
	fma.rn.f32 	%f304, %f298, %f303, %f224;
	ld.shared.f32 	%f305, [%r42+1036];
	fma.rn.f32 	%f306, %f298, %f305, %f226;
	ld.shared.f32 	%f307, [%r42+1040];
	fma.rn.f32 	%f308, %f298, %f307, %f228;
	ld.shared.f32 	%f309, [%r42+1044];
	fma.rn.f32 	%f310, %f298, %f309, %f230;
	ld.shared.f32 	%f311, [%r42+1048];
	fma.rn.f32 	%f312, %f298, %f311, %f232;
	ld.shared.f32 	%f313, [%r42+1052];
	fma.rn.f32 	%f314, %f298, %f313, %f234;
	ld.shared.f32 	%f315, [%r40+40];
	fma.rn.f32 	%f316, %f315, %f299, %f236;
	fma.rn.f32 	%f317, %f315, %f301, %f237;
	fma.rn.f32 	%f318, %f315, %f303, %f238;
	fma.rn.f32 	%f319, %f315, %f305, %f239;
	fma.rn.f32 	%f320, %f315, %f307, %f240;
	fma.rn.f32 	%f321, %f315, %f309, %f241;
	fma.rn.f32 	%f322, %f315, %f311, %f242;
	fma.rn.f32 	%f323, %f315, %f313, %f243;
	ld.shared.f32 	%f324, [%r40+72];
	fma.rn.f32 	%f325, %f324, %f299, %f245;
	fma.rn.f32 	%f326, %f324, %f301, %f246;
	fma.rn.f32 	%f327, %f324, %f303, %f247;
	fma.rn.f32 	%f328, %f324, %f305, %f248;
	fma.rn.f32 	%f329, %f324, %f307, %f249;
	fma.rn.f32 	%f330, %f324, %f309, %f250;
	fma.rn.f32 	%f331, %f324, %f311, %f251;
	fma.rn.f32 	%f332, %f324, %f313, %f252;
	ld.shared.f32 	%f333, [%r40+104];
	fma.rn.f32 	%f334, %f333, %f299, %f254;
	fma.rn.f32 	%f335, %f333, %f301, %f255;
	fma.rn.f32 	%f336, %f333, %f303, %f256;
	fma.rn.f32 	%f337, %f333, %f305, %f257;
	fma.rn.f32 	%f338, %f333, %f307, %f258;
	fma.rn.f32 	%f339, %f333, %f309, %f259;
	fma.rn.f32 	%f340, %f333, %f311, %f260;
	fma.rn.f32 	%f341, %f333, %f313, %f261;
	ld.shared.f32 	%f342, [%r40+136];
	fma.rn.f32 	%f343, %f342, %f299, %f263;
	fma.rn.f32 	%f344, %f342, %f301, %f264;
	fma.rn.f32 	%f345, %f342, %f303, %f265;
	fma.rn.f32 	%f346, %f342, %f305, %f266;
	fma.rn.f32 	%f347, %f342, %f307, %f267;
	fma.rn.f32 	%f348, %f342, %f309, %f268;
	fma.rn.f32 	%f349, %f342, %f311, %f269;
	fma.rn.f32 	%f350, %f342, %f313, %f270;
	ld.shared.f32 	%f351, [%r40+168];
	fma.rn.f32 	%f352, %f351, %f299, %f272;
	fma.rn.f32 	%f353, %f351, %f301, %f273;
	fma.rn.f32 	%f354, %f351, %f303, %f274;
	fma.rn.f32 	%f355, %f351, %f305, %f275;
	fma.rn.f32 	%f356, %f351, %f307, %f276;
	fma.rn.f32 	%f357, %f351, %f309, %f277;
	fma.rn.f32 	%f358, %f351, %f311, %f278;
	fma.rn.f32 	%f359, %f351, %f313, %f279;
	ld.shared.f32 	%f360, [%r40+200];
	fma.rn.f32 	%f361, %f360, %f299, %f281;
	fma.rn.f32 	%f362, %f360, %f301, %f282;
	fma.rn.f32 	%f363, %f360, %f303, %f283;
	fma.rn.f32 	%f364, %f360, %f305, %f284;
	fma.rn.f32 	%f365, %f360, %f307, %f285;
	fma.rn.f32 	%f366, %f360, %f309, %f286;
	fma.rn.f32 	%f367, %f360, %f311, %f287;
	fma.rn.f32 	%f368, %f360, %f313, %f288;
	ld.shared.f32 	%f369, [%r40+232];
	fma.rn.f32 	%f370, %f369, %f299, %f290;
	fma.rn.f32 	%f371, %f369, %f301, %f291;
	fma.rn.f32 	%f372, %f369, %f303, %f292;
	fma.rn.f32 	%f373, %f369, %f305, %f293;
	fma.rn.f32 	%f374, %f369, %f307, %f294;
	fma.rn.f32 	%f375, %f369, %f309, %f295;
	fma.rn.f32 	%f376, %f369, %f311, %f296;
	fma.rn.f32 	%f377, %f369, %f313, %f297;
	ld.shared.f32 	%f378, [%r40+12];
	ld.shared.f32 	%f379, [%r42+1536];
	fma.rn.f32 	%f380, %f378, %f379, %f300;
	ld.shared.f32 	%f381, [%r42+1540];
	fma.rn.f32 	%f382, %f378, %f381, %f302;
	ld.shared.f32 	%f383, [%r42+1544];
	fma.rn.f32 	%f384, %f378, %f383, %f304;
	ld.shared.f32 	%f385, [%r42+1548];
	fma.rn.f32 	%f386, %f378, %f385, %f306;
	ld.shared.f32 	%f387, [%r42+1552];
	fma.rn.f32 	%f388, %f378, %f387, %f308;
	ld.shared.f32 	%f389, [%r42+1556];
	fma.rn.f32 	%f390, %f378, %f389, %f310;
	ld.shared.f32 	%f391, [%r42+1560];
	fma.rn.f32 	%f392, %f378, %f391, %f312;
	ld.shared.f32 	%f393, [%r42+1564];
	fma.rn.f32 	%f394, %f378, %f393, %f314;
	ld.shared.f32 	%f395, [%r40+44];
	fma.rn.f32 	%f396, %f395, %f379, %f316;
	fma.rn.f32 	%f397, %f395, %f381, %f317;
	fma.rn.f32 	%f398, %f395, %f383, %f318;
	fma.rn.f32 	%f399, %f395, %f385, %f319;
	fma.rn.f32 	%f400, %f395, %f387, %f320;
	fma.rn.f32 	%f401, %f395, %f389, %f321;
	fma.rn.f32 	%f402, %f395, %f391, %f322;
	fma.rn.f32 	%f403, %f395, %f393, %f323;
	ld.shared.f32 	%f404, [%r40+76];
	fma.rn.f32 	%f405, %f404, %f379, %f325;
	fma.rn.f32 	%f406, %f404, %f381, %f326;
	fma.rn.f32 	%f407, %f404, %f383, %f327;
	fma.rn.f32 	%f408, %f404, %f385, %f328;
	fma.rn.f32 	%f409, %f404, %f387, %f329;
	fma.rn.f32 	%f410, %f404, %f389, %f330;
	fma.rn.f32 	%f411, %f404, %f391, %f331;
	fma.rn.f32 	%f412, %f404, %f393, %f332;
	ld.shared.f32 	%f413, [%r40+108];
	fma.rn.f32 	%f414, %f413, %f379, %f334;
	fma.rn.f32 	%f415, %f413, %f381, %f335;
	fma.rn.f32 	%f416, %f413, %f383, %f336;
	fma.rn.f32 	%f417, %f413, %f385, %f337;
	fma.rn.f32 	%f418, %f413, %f387, %f338;
	fma.rn.f32 	%f419, %f413, %f389, %f339;
	fma.rn.f32 	%f420, %f413, %f391, %f340;
	fma.rn.f32 	%f421, %f413, %f393, %f341;
	ld.shared.f32 	%f422, [%r40+140];
	fma.rn.f32 	%f423, %f422, %f379, %f343;
	fma.rn.f32 	%f424, %f422, %f381, %f344;
	fma.rn.f32 	%f425, %f422, %f383, %f345;
	fma.rn.f32 	%f426, %f422, %f385, %f346;
	fma.rn.f32 	%f427, %f422, %f387, %f347;
	fma.rn.f32 	%f428, %f422, %f389, %f348;
	fma.rn.f32 	%f429, %f422, %f391, %f349;
	fma.rn.f32 	%f430, %f422, %f393, %f350;
	ld.shared.f32 	%f431, [%r40+172];
	fma.rn.f32 	%f432, %f431, %f379, %f352;
	fma.rn.f32 	%f433, %f431, %f381, %f353;
	fma.rn.f32 	%f434, %f431, %f383, %f354;
	fma.rn.f32 	%f435, %f431, %f385, %f355;
	fma.rn.f32 	%f436, %f431, %f387, %f356;
	fma.rn.f32 	%f437, %f431, %f389, %f357;
	fma.rn.f32 	%f438, %f431, %f391, %f358;
	fma.rn.f32 	%f439, %f431, %f393, %f359;
	ld.shared.f32 	%f440, [%r40+204];
	fma.rn.f32 	%f441, %f440, %f379, %f361;
	fma.rn.f32 	%f442, %f440, %f381, %f362;
	fma.rn.f32 	%f443, %f440, %f383, %f363;
	fma.rn.f32 	%f444, %f440, %f385, %f364;
	fma.rn.f32 	%f445, %f440, %f387, %f365;
	fma.rn.f32 	%f446, %f440, %f389, %f366;
	fma.rn.f32 	%f447, %f440, %f391, %f367;
	fma.rn.f32 	%f448, %f440, %f393, %f368;
	ld.shared.f32 	%f449, [%r40+236];
	fma.rn.f32 	%f450, %f449, %f379, %f370;
	fma.rn.f32 	%f451, %f449, %f381, %f371;
	fma.rn.f32 	%f452, %f449, %f383, %f372;
	fma.rn.f32 	%f453, %f449, %f385, %f373;
	fma.rn.f32 	%f454, %f449, %f387, %f374;
	fma.rn.f32 	%f455, %f449, %f389, %f375;
	fma.rn.f32 	%f456, %f449, %f391, %f376;
	fma.rn.f32 	%f457, %f449, %f393, %f377;
	ld.shared.f32 	%f458, [%r40+16];
	ld.shared.f32 	%f459, [%r42+2048];
	fma.rn.f32 	%f460, %f458, %f459, %f380;
	ld.shared.f32 	%f461, [%r42+2052];
	fma.rn.f32 	%f462, %f458, %f461, %f382;
	ld.shared.f32 	%f463, [%r42+2056];
	fma.rn.f32 	%f464, %f458, %f463, %f384;
	ld.shared.f32 	%f465, [%r42+2060];
	fma.rn.f32 	%f466, %f458, %f465, %f386;
	ld.shared.f32 	%f467, [%r42+2064];
	fma.rn.f32 	%f468, %f458, %f467, %f388;
	ld.shared.f32 	%f469, [%r42+2068];
	fma.rn.f32 	%f470, %f458, %f469, %f390;
	ld.shared.f32 	%f471, [%r42+2072];
	fma.rn.f32 	%f472, %f458, %f471, %f392;
	ld.shared.f32 	%f473, [%r42+2076];
	fma.rn.f32 	%f474, %f458, %f473, %f394;
	ld.shared.f32 	%f475, [%r40+48];
	fma.rn.f32 	%f476, %f475, %f459, %f396;
	fma.rn.f32 	%f477, %f475, %f461, %f397;
	fma.rn.f32 	%f478, %f475, %f463, %f398;
	fma.rn.f32 	%f479, %f475, %f465, %f399;
	fma.rn.f32 	%f480, %f475, %f467, %f400;
	fma.rn.f32 	%f481, %f475, %f469, %f401;
	fma.rn.f32 	%f482, %f475, %f471, %f402;
	fma.rn.f32 	%f483, %f475, %f473, %f403;
	ld.shared.f32 	%f484, [%r40+80];
	fma.rn.f32 	%f485, %f484, %f459, %f405;
	fma.rn.f32 	%f486, %f484, %f461, %f406;
	fma.rn.f32 	%f487, %f484, %f463, %f407;
	fma.rn.f32 	%f488, %f484, %f465, %f408;
	fma.rn.f32 	%f489, %f484, %f467, %f409;
	fma.rn.f32 	%f490, %f484, %f469, %f410;
	fma.rn.f32 	%f491, %f484, %f471, %f411;
	fma.rn.f32 	%f492, %f484, %f473, %f412;
	ld.shared.f32 	%f493, [%r40+112];
	fma.rn.f32 	%f494, %f493, %f459, %f414;
	fma.rn.f32 	%f495, %f493, %f461, %f415;
	fma.rn.f32 	%f496, %f493, %f463, %f416;
	fma.rn.f32 	%f497, %f493, %f465, %f417;
	fma.rn.f32 	%f498, %f493, %f467, %f418;
	fma.rn.f32 	%f499, %f493, %f469, %f419;
	fma.rn.f32 	%f500, %f493, %f471, %f420;
	fma.rn.f32 	%f501, %f493, %f473, %f421;
	ld.shared.f32 	%f502, [%r40+144];
	fma.rn.f32 	%f503, %f502, %f459, %f423;
	fma.rn.f32 	%f504, %f502, %f461, %f424;
	fma.rn.f32 	%f505, %f502, %f463, %f425;
	fma.rn.f32 	%f506, %f502, %f465, %f426;
	fma.rn.f32 	%f507, %f502, %f467, %f427;
	fma.rn.f32 	%f508, %f502, %f469, %f428;
	fma.rn.f32 	%f509, %f502, %f471, %f429;
	fma.rn.f32 	%f510, %f502, %f473, %f430;
	ld.shared.f32 	%f511, [%r40+176];
	fma.rn.f32 	%f512, %f511, %f459, %f432;
	fma.rn.f32 	%f513, %f511, %f461, %f433;
	fma.rn.f32 	%f514, %f511, %f463, %f434;
	fma.rn.f32 	%f515, %f511, %f465, %f435;
	fma.rn.f32 	%f516, %f511, %f467, %f436;
	fma.rn.f32 	%f517, %f511, %f469, %f437;
	fma.rn.f32 	%f518, %f511, %f471, %f438;
	fma.rn.f32 	%f519, %f511, %f473, %f439;
	ld.shared.f32 	%f520, [%r40+208];
	fma.rn.f32 	%f521, %f520, %f459, %f441;
	fma.rn.f32 	%f522, %f520, %f461, %f442;
	fma.rn.f32 	%f523, %f520, %f463, %f443;
	fma.rn.f32 	%f524, %f520, %f465, %f444;
	fma.rn.f32 	%f525, %f520, %f467, %f445;
	fma.rn.f32 	%f526, %f520, %f469, %f446;
	fma.rn.f32 	%f527, %f520, %f471, %f447;
	fma.rn.f32 	%f528, %f520, %f473, %f448;
	ld.shared.f32 	%f529, [%r40+240];
	fma.rn.f32 	%f530, %f529, %f459, %f450;
	fma.rn.f32 	%f531, %f529, %f461, %f451;
	fma.rn.f32 	%f532, %f529, %f463, %f452;
	fma.rn.f32 	%f533, %f529, %f465, %f453;
	fma.rn.f32 	%f534, %f529, %f467, %f454;
	fma.rn.f32 	%f535, %f529, %f469, %f455;
	fma.rn.f32 	%f536, %f529, %f471, %f456;
	fma.rn.f32 	%f537, %f529, %f473, %f457;
	ld.shared.f32 	%f538, [%r40+20];
	ld.shared.f32 	%f539, [%r42+2560];
	fma.rn.f32 	%f540, %f538, %f539, %f460;
	ld.shared.f32 	%f541, [%r42+2564];
	fma.rn.f32 	%f542, %f538, %f541, %f462;
	ld.shared.f32 	%f543, [%r42+2568];
	fma.rn.f32 	%f544, %f538, %f543, %f464;
	ld.shared.f32 	%f545, [%r42+2572];
	fma.rn.f32 	%f546, %f538, %f545, %f466;
	ld.shared.f32 	%f547, [%r42+2576];
	fma.rn.f32 	%f548, %f538, %f547, %f468;
	ld.shared.f32 	%f549, [%r42+2580];
	fma.rn.f32 	%f550, %f538, %f549, %f470;
	ld.shared.f32 	%f551, [%r42+2584];
	fma.rn.f32 	%f552, %f538, %f551, %f472;
	ld.shared.f32 	%f553, [%r42+2588];
	fma.rn.f32 	%f554, %f538, %f553, %f474;
	ld.shared.f32 	%f555, [%r40+52];
	fma.rn.f32 	%f556, %f555, %f539, %f476;
	fma.rn.f32 	%f557, %f555, %f541, %f477;
	fma.rn.f32 	%f558, %f555, %f543, %f478;
	fma.rn.f32 	%f559, %f555, %f545, %f479;
	fma.rn.f32 	%f560, %f555, %f547, %f480;
	fma.rn.f32 	%f561, %f555, %f549, %f481;
	fma.rn.f32 	%f562, %f555, %f551, %f482;
	fma.rn.f32 	%f563, %f555, %f553, %f483;
	ld.shared.f32 	%f564, [%r40+84];
	fma.rn.f32 	%f565, %f564, %f539, %f485;
	fma.rn.f32 	%f566, %f564, %f541, %f486;
	fma.rn.f32 	%f567, %f564, %f543, %f487;
	fma.rn.f32 	%f568, %f564, %f545, %f488;
	fma.rn.f32 	%f569, %f564, %f547, %f489;
	fma.rn.f32 	%f570, %f564, %f549, %f490;
	fma.rn.f32 	%f571, %f564, %f551, %f491;
	fma.rn.f32 	%f572, %f564, %f553, %f492;
	ld.shared.f32 	%f573, [%r40+116];
	fma.rn.f32 	%f574, %f573, %f539, %f494;
	fma.rn.f32 	%f575, %f573, %f541, %f495;
	fma.rn.f32 	%f576, %f573, %f543, %f496;
	fma.rn.f32 	%f577, %f573, %f545, %f497;
	fma.rn.f32 	%f578, %f573, %f547, %f498;
	fma.rn.f32 	%f579, %f573, %f549, %f499;
	fma.rn.f32 	%f580, %f573, %f551, %f500;
	fma.rn.f32 	%f581, %f573, %f553, %f501;
	ld.shared.f32 	%f582, [%r40+148];
	fma.rn.f32 	%f583, %f582, %f539, %f503;
	fma.rn.f32 	%f584, %f582, %f541, %f504;
	fma.rn.f32 	%f585, %f582, %f543, %f505;
	fma.rn.f32 	%f586, %f582, %f545, %f506;
	fma.rn.f32 	%f587, %f582, %f547, %f507;
	fma.rn.f32 	%f588, %f582, %f549, %f508;
	fma.rn.f32 	%f589, %f582, %f551, %f509;
	fma.rn.f32 	%f590, %f582, %f553, %f510;
	ld.shared.f32 	%f591, [%r40+180];
	fma.rn.f32 	%f592, %f591, %f539, %f512;
	fma.rn.f32 	%f593, %f591, %f541, %f513;
	fma.rn.f32 	%f594, %f591, %f543, %f514;
	fma.rn.f32 	%f595, %f591, %f545, %f515;
	fma.rn.f32 	%f596, %f591, %f547, %f516;
	fma.rn.f32 	%f597, %f591, %f549, %f517;
	fma.rn.f32 	%f598, %f591, %f551, %f518;
	fma.rn.f32 	%f599, %f591, %f553, %f519;
	ld.shared.f32 	%f600, [%r40+212];
	fma.rn.f32 	%f601, %f600, %f539, %f521;
	fma.rn.f32 	%f602, %f600, %f541, %f522;
	fma.rn.f32 	%f603, %f600, %f543, %f523;
	fma.rn.f32 	%f604, %f600, %f545, %f524;
	fma.rn.f32 	%f605, %f600, %f547, %f525;
	fma.rn.f32 	%f606, %f600, %f549, %f526;
	fma.rn.f32 	%f607, %f600, %f551, %f527;
	fma.rn.f32 	%f608, %f600, %f553, %f528;
	ld.shared.f32 	%f609, [%r40+244];
	fma.rn.f32 	%f610, %f609, %f539, %f530;
	fma.rn.f32 	%f611, %f609, %f541, %f531;
	fma.rn.f32 	%f612, %f609, %f543, %f532;
	fma.rn.f32 	%f613, %f609, %f545, %f533;
	fma.rn.f32 	%f614, %f609, %f547, %f534;
	fma.rn.f32 	%f615, %f609, %f549, %f535;
	fma.rn.f32 	%f616, %f609, %f551, %f536;
	fma.rn.f32 	%f617, %f609, %f553, %f537;
	ld.shared.f32 	%f618, [%r40+24];
	ld.shared.f32 	%f619, [%r42+3072];
	fma.rn.f32 	%f620, %f618, %f619, %f540;
	ld.shared.f32 	%f621, [%r42+3076];
	fma.rn.f32 	%f622, %f618, %f621, %f542;
	ld.shared.f32 	%f623, [%r42+3080];
	fma.rn.f32 	%f624, %f618, %f623, %f544;
	ld.shared.f32 	%f625, [%r42+3084];
	fma.rn.f32 	%f626, %f618, %f625, %f546;
	ld.shared.f32 	%f627, [%r42+3088];
	fma.rn.f32 	%f628, %f618, %f627, %f548;
	ld.shared.f32 	%f629, [%r42+3092];
	fma.rn.f32 	%f630, %f618, %f629, %f550;
	ld.shared.f32 	%f631, [%r42+3096];
	fma.rn.f32 	%f632, %f618, %f631, %f552;
	ld.shared.f32 	%f633, [%r42+3100];
	fma.rn.f32 	%f634, %f618, %f633, %f554;
	ld.shared.f32 	%f635, [%r40+56];
	fma.rn.f32 	%f636, %f635, %f619, %f556;
	fma.rn.f32 	%f637, %f635, %f621, %f557;
	fma.rn.f32 	%f638, %f635, %f623, %f558;
	fma.rn.f32 	%f639, %f635, %f625, %f559;
	fma.rn.f32 	%f640, %f635, %f627, %f560;
	fma.rn.f32 	%f641, %f635, %f629, %f561;
	fma.rn.f32 	%f642, %f635, %f631, %f562;
	fma.rn.f32 	%f643, %f635, %f633, %f563;
	ld.shared.f32 	%f644, [%r40+88];
	fma.rn.f32 	%f645, %f644, %f619, %f565;
	fma.rn.f32 	%f646, %f644, %f621, %f566;
	fma.rn.f32 	%f647, %f644, %f623, %f567;
	fma.rn.f32 	%f648, %f644, %f625, %f568;
	fma.rn.f32 	%f649, %f644, %f627, %f569;
	fma.rn.f32 	%f650, %f644, %f629, %f570;
	fma.rn.f32 	%f651, %f644, %f631, %f571;
	fma.rn.f32 	%f652, %f644, %f633, %f572;
	ld.shared.f32 	%f653, [%r40+120];
	fma.rn.f32 	%f654, %f653, %f619, %f574;
	fma.rn.f32 	%f655, %f653, %f621, %f575;
	fma.rn.f32 	%f656, %f653, %f623, %f576;
	fma.rn.f32 	%f657, %f653, %f625, %f577;
	fma.rn.f32 	%f658, %f653, %f627, %f578;
	fma.rn.f32 	%f659, %f653, %f629, %f579;
	fma.rn.f32 	%f660, %f653, %f631, %f580;
	fma.rn.f32 	%f661, %f653, %f633, %f581;
	ld.shared.f32 	%f662, [%r40+152];
	fma.rn.f32 	%f663, %f662, %f619, %f583;
	fma.rn.f32 	%f664, %f662, %f621, %f584;
	fma.rn.f32 	%f665, %f662, %f623, %f585;
	fma.rn.f32 	%f666, %f662, %f625, %f586;
	fma.rn.f32 	%f667, %f662, %f627, %f587;
	fma.rn.f32 	%f668, %f662, %f629, %f588;
	fma.rn.f32 	%f669, %f662, %f631, %f589;
	fma.rn.f32 	%f670, %f662, %f633, %f590;
	ld.shared.f32 	%f671, [%r40+184];
	fma.rn.f32 	%f672, %f671, %f619, %f592;
	fma.rn.f32 	%f673, %f671, %f621, %f593;
	fma.rn.f32 	%f674, %f671, %f623, %f594;
	fma.rn.f32 	%f675, %f671, %f625, %f595;
	fma.rn.f32 	%f676, %f671, %f627, %f596;
	fma.rn.f32 	%f677, %f671, %f629, %f597;
	fma.rn.f32 	%f678, %f671, %f631, %f598;
	fma.rn.f32 	%f679, %f671, %f633, %f599;
	ld.shared.f32 	%f680, [%r40+216];
	fma.rn.f32 	%f681, %f680, %f619, %f601;
	fma.rn.f32 	%f682, %f680, %f621, %f602;
	fma.rn.f32 	%f683, %f680, %f623, %f603;
	fma.rn.f32 	%f684, %f680, %f625, %f604;
	fma.rn.f32 	%f685, %f680, %f627, %f605;
	fma.rn.f32 	%f686, %f680, %f629, %f606;
	fma.rn.f32 	%f687, %f680, %f631, %f607;
	fma.rn.f32 	%f688, %f680, %f633, %f608;
	ld.shared.f32 	%f689, [%r40+248];
	fma.rn.f32 	%f690, %f689, %f619, %f610;
	fma.rn.f32 	%f691, %f689, %f621, %f611;
	fma.rn.f32 	%f692, %f689, %f623, %f612;
	fma.rn.f32 	%f693, %f689, %f625, %f613;
	fma.rn.f32 	%f694, %f689, %f627, %f614;
	fma.rn.f32 	%f695, %f689, %f629, %f615;
	fma.rn.f32 	%f696, %f689, %f631, %f616;
	fma.rn.f32 	%f697, %f689, %f633, %f617;
	ld.shared.f32 	%f698, [%r40+28];
	ld.shared.f32 	%f699, [%r42+3584];
	fma.rn.f32 	%f700, %f698, %f699, %f620;
	ld.shared.f32 	%f701, [%r42+3588];
	fma.rn.f32 	%f702, %f698, %f701, %f622;
	ld.shared.f32 	%f703, [%r42+3592];
	fma.rn.f32 	%f704, %f698, %f703, %f624;
	ld.shared.f32 	%f705, [%r42+3596];
	fma.rn.f32 	%f706, %f698, %f705, %f626;
	ld.shared.f32 	%f707, [%r42+3600];
	fma.rn.f32 	%f708, %f698, %f707, %f628;
	ld.shared.f32 	%f709, [%r42+3604];
	fma.rn.f32 	%f710, %f698, %f709, %f630;
	ld.shared.f32 	%f711, [%r42+3608];
	fma.rn.f32 	%f712, %f698, %f711, %f632;
	ld.shared.f32 	%f713, [%r42+3612];
	fma.rn.f32 	%f714, %f698, %f713, %f634;
	ld.shared.f32 	%f715, [%r40+60];
	fma.rn.f32 	%f716, %f715, %f699, %f636;
	fma.rn.f32 	%f717, %f715, %f701, %f637;
	fma.rn.f32 	%f718, %f715, %f703, %f638;
	fma.rn.f32 	%f719, %f715, %f705, %f639;
	fma.rn.f32 	%f720, %f715, %f707, %f640;
	fma.rn.f32 	%f721, %f715, %f709, %f641;
	fma.rn.f32 	%f722, %f715, %f711, %f642;
	fma.rn.f32 	%f723, %f715, %f713, %f643;
	ld.shared.f32 	%f724, [%r40+92];
	fma.rn.f32 	%f725, %f724, %f699, %f645;
	fma.rn.f32 	%f726, %f724, %f701, %f646;
	fma.rn.f32 	%f727, %f724, %f703, %f647;
	fma.rn.f32 	%f728, %f724, %f705, %f648;
	fma.rn.f32 	%f729, %f724, %f707, %f649;
	fma.rn.f32 	%f730, %f724, %f709, %f650;
	fma.rn.f32 	%f731, %f724, %f711, %f651;
	fma.rn.f32 	%f732, %f724, %f713, %f652;
	ld.shared.f32 	%f733, [%r40+124];
	fma.rn.f32 	%f734, %f733, %f699, %f654;
	fma.rn.f32 	%f735, %f733, %f701, %f655;
	fma.rn.f32 	%f736, %f733, %f703, %f656;
	fma.rn.f32 	%f737, %f733, %f705, %f657;
	fma.rn.f32 	%f738, %f733, %f707, %f658;
	fma.rn.f32 	%f739, %f733, %f709, %f659;
	fma.rn.f32 	%f740, %f733, %f711, %f660;
	fma.rn.f32 	%f741, %f733, %f713, %f661;
	ld.shared.f32 	%f742, [%r40+156];
	fma.rn.f32 	%f743, %f742, %f699, %f663;
	fma.rn.f32 	%f744, %f742, %f701, %f664;
	fma.rn.f32 	%f745, %f742, %f703, %f665;
	fma.rn.f32 	%f746, %f742, %f705, %f666;
	fma.rn.f32 	%f747, %f742, %f707, %f667;
	fma.rn.f32 	%f748, %f742, %f709, %f668;
	fma.rn.f32 	%f749, %f742, %f711, %f669;
	fma.rn.f32 	%f750, %f742, %f713, %f670;
	ld.shared.f32 	%f751, [%r40+188];
	fma.rn.f32 	%f752, %f751, %f699, %f672;
	fma.rn.f32 	%f753, %f751, %f701, %f673;
	fma.rn.f32 	%f754, %f751, %f703, %f674;
	fma.rn.f32 	%f755, %f751, %f705, %f675;
	fma.rn.f32 	%f756, %f751, %f707, %f676;
	fma.rn.f32 	%f757, %f751, %f709, %f677;
	fma.rn.f32 	%f758, %f751, %f711, %f678;
	fma.rn.f32 	%f759, %f751, %f713, %f679;
	ld.shared.f32 	%f760, [%r40+220];
	fma.rn.f32 	%f761, %f760, %f699, %f681;
	fma.rn.f32 	%f762, %f760, %f701, %f682;
	fma.rn.f32 	%f763, %f760, %f703, %f683;
	fma.rn.f32 	%f764, %f760, %f705, %f684;
	fma.rn.f32 	%f765, %f760, %f707, %f685;
	fma.rn.f32 	%f766, %f760, %f709, %f686;
	fma.rn.f32 	%f767, %f760, %f711, %f687;
	fma.rn.f32 	%f768, %f760, %f713, %f688;
	ld.shared.f32 	%f769, [%r40+252];
	fma.rn.f32 	%f770, %f769, %f699, %f690;
	fma.rn.f32 	%f771, %f769, %f701, %f691;
	fma.rn.f32 	%f772, %f769, %f703, %f692;
	fma.rn.f32 	%f773, %f769, %f705, %f693;
	fma.rn.f32 	%f774, %f769, %f707, %f694;
	fma.rn.f32 	%f775, %f769, %f709, %f695;
	fma.rn.f32 	%f776, %f769, %f711, %f696;
	fma.rn.f32 	%f777, %f769, %f713, %f697;
	bar.sync 	0;
	ld.global.nc.v4.f32 	{%f778, %f779, %f780, %f781}, [%rd6+32];
	st.shared.v4.f32 	[%r25], {%f778, %f779, %f780, %f781};
	add.s32 	%r43, %r33, 1024;
	mul.wide.u32 	%rd10, %r43, 4;
	add.s64 	%rd11, %rd7, %rd10;
	ld.global.nc.v4.f32 	{%f782, %f783, %f784, %f785}, [%rd11];
	st.shared.v4.f32 	[%r38], {%f782, %f783, %f784, %f785};
	bar.sync 	0;
	ld.shared.f32 	%f786, [%r40];
	ld.shared.f32 	%f787, [%r42];
	fma.rn.f32 	%f788, %f786, %f787, %f700;
	ld.shared.f32 	%f789, [%r42+4];
	fma.rn.f32 	%f790, %f786, %f789, %f702;
	ld.shared.f32 	%f791, [%r42+8];
	fma.rn.f32 	%f792, %f786, %f791, %f704;
	ld.shared.f32 	%f793, [%r42+12];
	fma.rn.f32 	%f794, %f786, %f793, %f706;
	ld.shared.f32 	%f795, [%r42+16];
	fma.rn.f32 	%f796, %f786, %f795, %f708;
	ld.shared.f32 	%f797, [%r42+20];
	fma.rn.f32 	%f798, %f786, %f797, %f710;
	ld.shared.f32 	%f799, [%r42+24];
	fma.rn.f32 	%f800, %f786, %f799, %f712;
	ld.shared.f32 	%f801, [%r42+28];
	fma.rn.f32 	%f802, %f786, %f801, %f714;
	ld.shared.f32 	%f803, [%r40+32];
	fma.rn.f32 	%f804, %f803, %f787, %f716;
	fma.rn.f32 	%f805, %f803, %f789, %f717;
	fma.rn.f32 	%f806, %f803, %f791, %f718;
	fma.rn.f32 	%f807, %f803, %f793, %f719;
	fma.rn.f32 	%f808, %f803, %f795, %f720;
	fma.rn.f32 	%f809, %f803, %f797, %f721;
	fma.rn.f32 	%f810, %f803, %f799, %f722;
	fma.rn.f32 	%f811, %f803, %f801, %f723;
	ld.shared.f32 	%f812, [%r40+64];
	fma.rn.f32 	%f813, %f812, %f787, %f725;
	fma.rn.f32 	%f814, %f812, %f789, %f726;
	fma.rn.f32 	%f815, %f812, %f791, %f727;
	fma.rn.f32 	%f816, %f812, %f793, %f728;
	fma.rn.f32 	%f817, %f812, %f795, %f729;
	fma.rn.f32 	%f818, %f812, %f797, %f730;
	fma.rn.f32 	%f819, %f812, %f799, %f731;
	fma.rn.f32 	%f820, %f812, %f801, %f732;
	ld.shared.f32 	%f821, [%r40+96];
	fma.rn.f32 	%f822, %f821, %f787, %f734;
	fma.rn.f32 	%f823, %f821, %f789, %f735;
	fma.rn.f32 	%f824, %f821, %f791, %f736;
	fma.rn.f32 	%f825, %f821, %f793, %f737;
	fma.rn.f32 	%f826, %f821, %f795, %f738;
	fma.rn.f32 	%f827, %f821, %f797, %f739;
	fma.rn.f32 	%f828, %f821, %f799, %f740;
	fma.rn.f32 	%f829, %f821, %f801, %f741;
	ld.shared.f32 	%f830, [%r40+128];
	fma.rn.f32 	%f831, %f830, %f787, %f743;
	fma.rn.f32 	%f832, %f830, %f789, %f744;
	fma.rn.f32 	%f833, %f830, %f791, %f745;
	fma.rn.f32 	%f834, %f830, %f793, %f746;
	fma.rn.f32 	%f835, %f830, %f795, %f747;
	fma.rn.f32 	%f836, %f830, %f797, %f748;
	fma.rn.f32 	%f837, %f830, %f799, %f749;
	fma.rn.f32 	%f838, %f830, %f801, %f750;
	ld.shared.f32 	%f839, [%r40+160];
	fma.rn.f32 	%f840, %f839, %f787, %f752;
	fma.rn.f32 	%f841, %f839, %f789, %f753;
	fma.rn.f32 	%f842, %f839, %f791, %f754;
	fma.rn.f32 	%f843, %f839, %f793, %f755;
	fma.rn.f32 	%f844, %f839, %f795, %f756;
	fma.rn.f32 	%f845, %f839, %f797, %f757;
	fma.rn.f32 	%f846, %f839, %f799, %f758;
	fma.rn.f32 	%f847, %f839, %f801, %f759;
	ld.shared.f32 	%f848, [%r40+192];
	fma.rn.f32 	%f849, %f848, %f787, %f761;
	fma.rn.f32 	%f850, %f848, %f789, %f762;
	fma.rn.f32 	%f851, %f848, %f791, %f763;
	fma.rn.f32 	%f852, %f848, %f793, %f764;
	fma.rn.f32 	%f853, %f848, %f795, %f765;
	fma.rn.f32 	%f854, %f848, %f797, %f766;
	fma.rn.f32 	%f855, %f848, %f799, %f767;
	fma.rn.f32 	%f856, %f848, %f801, %f768;
	ld.shared.f32 	%f857, [%r40+224];
	fma.rn.f32 	%f858, %f857, %f787, %f770;
	fma.rn.f32 	%f859, %f857, %f789, %f771;
	fma.rn.f32 	%f860, %f857, %f791, %f772;
	fma.rn.f32 	%f861, %f857, %f793, %f773;
	fma.rn.f32 	%f862, %f857, %f795, %f774;
	fma.rn.f32 	%f863, %f857, %f797, %f775;
	fma.rn.f32 	%f864, %f857, %f799, %f776;
	fma.rn.f32 	%f865, %f857, %f801, %f777;
	ld.shared.f32 	%f866, [%r40+4];
	ld.shared.f32 	%f867, [%r42+512];
	fma.rn.f32 	%f868, %f866, %f867, %f788;
	ld.shared.f32 	%f869, [%r42+516];
	fma.rn.f32 	%f870, %f866, %f869, %f790;
	ld.shared.f32 	%f871, [%r42+520];
	fma.rn.f32 	%f872, %f866, %f871, %f792;
	ld.shared.f32 	%f873, [%r42+524];
	fma.rn.f32 	%f874, %f866, %f873, %f794;
	ld.shared.f32 	%f875, [%r42+528];
	fma.rn.f32 	%f876, %f866, %f875, %f796;
	ld.shared.f32 	%f877, [%r42+532];
	fma.rn.f32 	%f878, %f866, %f877, %f798;
	ld.shared.f32 	%f879, [%r42+536];
	fma.rn.f32 	%f880, %f866, %f879, %f800;
	ld.shared.f32 	%f881, [%r42+540];
	fma.rn.f32 	%f882, %f866, %f881, %f802;
	ld.shared.f32 	%f883, [%r40+36];
	fma.rn.f32 	%f884, %f883, %f867, %f804;
	fma.rn.f32 	%f885, %f883, %f869, %f805;
	fma.rn.f32 	%f886, %f883, %f871, %f806;
	fma.rn.f32 	%f887, %f883, %f873, %f807;
	fma.rn.f32 	%f888, %f883, %f875, %f808;
	fma.rn.f32 	%f889, %f883, %f877, %f809;
	fma.rn.f32 	%f890, %f883, %f879, %f810;
	fma.rn.f32 	%f891, %f883, %f881, %f811;
	ld.shared.f32 	%f892, [%r40+68];
	fma.rn.f32 	%f893, %f892, %f867, %f813;
	fma.rn.f32 	%f894, %f892, %f869, %f814;
	fma.rn.f32 	%f895, %f892, %f871, %f815;
	fma.rn.f32 	%f896, %f892, %f873, %f816;
	fma.rn.f32 	%f897, %f892, %f875, %f817;
	fma.rn.f32 	%f898, %f892, %f877, %f818;
	fma.rn.f32 	%f899, %f892, %f879, %f819;
	fma.rn.f32 	%f900, %f892, %f881, %f820;
	ld.shared.f32 	%f901, [%r40+100];
	fma.rn.f32 	%f902, %f901, %f867, %f822;
	fma.rn.f32 	%f903, %f901, %f869, %f823;
	fma.rn.f32 	%f904, %f901, %f871, %f824;
	fma.rn.f32 	%f905, %f901, %f873, %f825;
	fma.rn.f32 	%f906, %f901, %f875, %f826;
	fma.rn.f32 	%f907, %f901, %f877, %f827;
	fma.rn.f32 	%f908, %f901, %f879, %f828;
	fma.rn.f32 	%f909, %f901, %f881, %f829;
	ld.shared.f32 	%f910, [%r40+132];
	fma.rn.f32 	%f911, %f910, %f867, %f831;
	fma.rn.f32 	%f912, %f910, %f869, %f832;
	fma.rn.f32 	%f913, %f910, %f871, %f833;
	fma.rn.f32 	%f914, %f910, %f873, %f834;
	fma.rn.f32 	%f915, %f910, %f875, %f835;
	fma.rn.f32 	%f916, %f910, %f877, %f836;
	fma.rn.f32 	%f917, %f910, %f879, %f837;
	fma.rn.f32 	%f918, %f910, %f881, %f838;
	ld.shared.f32 	%f919, [%r40+164];
	fma.rn.f32 	%f920, %f919, %f867, %f840;
	fma.rn.f32 	%f921, %f919, %f869, %f841;
	fma.rn.f32 	%f922, %f919, %f871, %f842;
	fma.rn.f32 	%f923, %f919, %f873, %f843;
	fma.rn.f32 	%f924, %f919, %f875, %f844;
	fma.rn.f32 	%f925, %f919, %f877, %f845;
	fma.rn.f32 	%f926, %f919, %f879, %f846;
	fma.rn.f32 	%f927, %f919, %f881, %f847;
	ld.shared.f32 	%f928, [%r40+196];
	fma.rn.f32 	%f929, %f928, %f867, %f849;
	fma.rn.f32 	%f930, %f928, %f869, %f850;
	fma.rn.f32 	%f931, %f928, %f871, %f851;
	fma.rn.f32 	%f932, %f928, %f873, %f852;
	fma.rn.f32 	%f933, %f928, %f875, %f853;
	fma.rn.f32 	%f934, %f928, %f877, %f854;
	fma.rn.f32 	%f935, %f928, %f879, %f855;
	fma.rn.f32 	%f936, %f928, %f881, %f856;
	ld.shared.f32 	%f937, [%r40+228];
	fma.rn.f32 	%f938, %f937, %f867, %f858;
	fma.rn.f32 	%f939, %f937, %f869, %f859;
	fma.rn.f32 	%f940, %f937, %f871, %f860;
	fma.rn.f32 	%f941, %f937, %f873, %f861;
	fma.rn.f32 	%f942, %f937, %f875, %f862;
	fma.rn.f32 	%f943, %f937, %f877, %f863;
	fma.rn.f32 	%f944, %f937, %f879, %f864;
	fma.rn.f32 	%f945, %f937, %f881, %f865;
	ld.shared.f32 	%f946, [%r40+8];
	ld.shared.f32 	%f947, [%r42+1024];
	fma.rn.f32 	%f948, %f946, %f947, %f868;
	ld.shared.f32 	%f949, [%r42+1028];
	fma.rn.f32 	%f950, %f946, %f949, %f870;
	ld.shared.f32 	%f951, [%r42+1032];
	fma.rn.f32 	%f952, %f946, %f951, %f872;
	ld.shared.f32 	%f953, [%r42+1036];
	fma.rn.f32 	%f954, %f946, %f953, %f874;
	ld.shared.f32 	%f955, [%r42+1040];
	fma.rn.f32 	%f956, %f946, %f955, %f876;
	ld.shared.f32 	%f957, [%r42+1044];
	fma.rn.f32 	%f958, %f946, %f957, %f878;
	ld.shared.f32 	%f959, [%r42+1048];
	fma.rn.f32 	%f960, %f946, %f959, %f880;
	ld.shared.f32 	%f961, [%r42+1052];
	fma.rn.f32 	%f962, %f946, %f961, %f882;
	ld.shared.f32 	%f963, [%r40+40];
	fma.rn.f32 	%f964, %f963, %f947, %f884;
	fma.rn.f32 	%f965, %f963, %f949, %f885;
	fma.rn.f32 	%f966, %f963, %f951, %f886;
	fma.rn.f32 	%f967, %f963, %f953, %f887;
	fma.rn.f32 	%f968, %f963, %f955, %f888;
	fma.rn.f32 	%f969, %f963, %f957, %f889;
	fma.rn.f32 	%f970, %f963, %f959, %f890;
	fma.rn.f32 	%f971, %f963, %f961, %f891;
	ld.shared.f32 	%f972, [%r40+72];
	fma.rn.f32 	%f973, %f972, %f947, %f893;
	fma.rn.f32 	%f974, %f972, %f949, %f894;
	fma.rn.f32 	%f975, %f972, %f951, %f895;
	fma.rn.f32 	%f976, %f972, %f953, %f896;
	fma.rn.f32 	%f977, %f972, %f955, %f897;
	fma.rn.f32 	%f978, %f972, %f957, %f898;
	fma.rn.f32 	%f979, %f972, %f959, %f899;
	fma.rn.f32 	%f980, %f972, %f961, %f900;
	ld.shared.f32 	%f981, [%r40+104];
	fma.rn.f32 	%f982, %f981, %f947, %f902;
	fma.rn.f32 	%f983, %f981, %f949, %f903;
	fma.rn.f32 	%f984, %f981, %f951, %f904;
	fma.rn.f32 	%f985, %f981, %f953, %f905;
	fma.rn.f32 	%f986, %f981, %f955, %f906;
	fma.rn.f32 	%f987, %f981, %f957, %f907;
	fma.rn.f32 	%f988, %f981, %f959, %f908;
	fma.rn.f32 	%f989, %f981, %f961, %f909;
	ld.shared.f32 	%f990, [%r40+136];
	fma.rn.f32 	%f991, %f990, %f947, %f911;
	fma.rn.f32 	%f992, %f990, %f949, %f912;
	fma.rn.f32 	%f993, %f990, %f951, %f913;
	fma.rn.f32 	%f994, %f990, %f953, %f914;
	fma.rn.f32 	%f995, %f990, %f955, %f915;
	fma.rn.f32 	%f996, %f990, %f957, %f916;
	fma.rn.f32 	%f997, %f990, %f959, %f917;
	fma.rn.f32 	%f998, %f990, %f961, %f918;
	ld.shared.f32 	%f999, [%r40+168];
	fma.rn.f32 	%f1000, %f999, %f947, %f920;
	fma.rn.f32 	%f1001, %f999, %f949, %f921;
	fma.rn.f32 	%f1002, %f999, %f951, %f922;
	fma.rn.f32 	%f1003, %f999, %f953, %f923;
	fma.rn.f32 	%f1004, %f999, %f955, %f924;
	fma.rn.f32 	%f1005, %f999, %f957, %f925;
	fma.rn.f32 	%f1006, %f999, %f959, %f926;
	fma.rn.f32 	%f1007, %f999, %f961, %f927;
	ld.shared.f32 	%f1008, [%r40+200];
	fma.rn.f32 	%f1009, %f1008, %f947, %f929;
	fma.rn.f32 	%f1010, %f1008, %f949, %f930;
	fma.rn.f32 	%f1011, %f1008, %f951, %f931;
	fma.rn.f32 	%f1012, %f1008, %f953, %f932;
	fma.rn.f32 	%f1013, %f1008, %f955, %f933;
	fma.rn.f32 	%f1014, %f1008, %f957, %f934;
	fma.rn.f32 	%f1015, %f1008, %f959, %f935;
	fma.rn.f32 	%f1016, %f1008, %f961, %f936;
	ld.shared.f32 	%f1017, [%r40+232];
	fma.rn.f32 	%f1018, %f1017, %f947, %f938;
	fma.rn.f32 	%f1019, %f1017, %f949, %f939;
	fma.rn.f32 	%f1020, %f1017, %f951, %f940;
	fma.rn.f32 	%f1021, %f1017, %f953, %f941;
	fma.rn.f32 	%f1022, %f1017, %f955, %f942;
	fma.rn.f32 	%f1023, %f1017, %f957, %f943;
	fma.rn.f32 	%f1024, %f1017, %f959, %f944;
	fma.rn.f32 	%f1025, %f1017, %f961, %f945;
	ld.shared.f32 	%f1026, [%r40+12];
	ld.shared.f32 	%f1027, [%r42+1536];
	fma.rn.f32 	%f1028, %f1026, %f1027, %f948;
	ld.shared.f32 	%f1029, [%r42+1540];
	fma.rn.f32 	%f1030, %f1026, %f1029, %f950;
	ld.shared.f32 	%f1031, [%r42+1544];
	fma.rn.f32 	%f1032, %f1026, %f1031, %f952;
	ld.shared.f32 	%f1033, [%r42+1548];
	fma.rn.f32 	%f1034, %f1026, %f1033, %f954;
	ld.shared.f32 	%f1035, [%r42+1552];
	fma.rn.f32 	%f1036, %f1026, %f1035, %f956;
	ld.shared.f32 	%f1037, [%r42+1556];
	fma.rn.f32 	%f1038, %f1026, %f1037, %f958;
	ld.shared.f32 	%f1039, [%r42+1560];
	fma.rn.f32 	%f1040, %f1026, %f1039, %f960;
	ld.shared.f32 	%f1041, [%r42+1564];
	fma.rn.f32 	%f1042, %f1026, %f1041, %f962;
	ld.shared.f32 	%f1043, [%r40+44];
	fma.rn.f32 	%f1044, %f1043, %f1027, %f964;
	fma.rn.f32 	%f1045, %f1043, %f1029, %f965;
	fma.rn.f32 	%f1046, %f1043, %f1031, %f966;
	fma.rn.f32 	%f1047, %f1043, %f1033, %f967;
	fma.rn.f32 	%f1048, %f1043, %f1035, %f968;
	fma.rn.f32 	%f1049, %f1043, %f1037, %f969;
	fma.rn.f32 	%f1050, %f1043, %f1039, %f970;
	fma.rn.f32 	%f1051, %f1043, %f1041, %f971;
	ld.shared.f32 	%f1052, [%r40+76];
	fma.rn.f32 	%f1053, %f1052, %f1027, %f973;
	fma.rn.f32 	%f1054, %f1052, %f1029, %f974;
	fma.rn.f32 	%f1055, %f1052, %f1031, %f975;
	fma.rn.f32 	%f1056, %f1052, %f1033, %f976;
	fma.rn.f32 	%f1057, %f1052, %f1035, %f977;
	fma.rn.f32 	%f1058, %f1052, %f1037, %f978;
	fma.rn.f32 	%f1059, %f1052, %f1039, %f979;
	fma.rn.f32 	%f1060, %f1052, %f1041, %f980;
	ld.shared.f32 	%f1061, [%r40+108];
	fma.rn.f32 	%f1062, %f1061, %f1027, %f982;
	fma.rn.f32 	%f1063, %f1061, %f1029, %f983;
	fma.rn.f32 	%f1064, %f1061, %f1031, %f984;
	fma.rn.f32 	%f1065, %f1061, %f1033, %f985;
	fma.rn.f32 	%f1066, %f1061, %f1035, %f986;
	fma.rn.f32 	%f1067, %f1061, %f1037, %f987;
	fma.rn.f32 	%f1068, %f1061, %f1039, %f988;
	fma.rn.f32 	%f1069, %f1061, %f1041, %f989;
	ld.shared.f32 	%f1070, [%r40+140];
	fma.rn.f32 	%f1071, %f1070, %f1027, %f991;
	fma.rn.f32 	%f1072, %f1070, %f1029, %f992;
	fma.rn.f32 	%f1073, %f1070, %f1031, %f993;
	fma.rn.f32 	%f1074, %f1070, %f1033, %f994;
	fma.rn.f32 	%f1075, %f1070, %f1035, %f995;
	fma.rn.f32 	%f1076, %f1070, %f1037, %f996;
	fma.rn.f32 	%f1077, %f1070, %f1039, %f997;
	fma.rn.f32 	%f1078, %f1070, %f1041, %f998;
	ld.shared.f32 	%f1079, [%r40+172];
	fma.rn.f32 	%f1080, %f1079, %f1027, %f1000;
	fma.rn.f32 	%f1081, %f1079, %f1029, %f1001;
	fma.rn.f32 	%f1082, %f1079, %f1031, %f1002;
	fma.rn.f32 	%f1083, %f1079, %f1033, %f1003;
	fma.rn.f32 	%f1084, %f1079, %f1035, %f1004;
	fma.rn.f32 	%f1085, %f1079, %f1037, %f1005;
	fma.rn.f32 	%f1086, %f1079, %f1039, %f1006;
	fma.rn.f32 	%f1087, %f1079, %f1041, %f1007;
	ld.shared.f32 	%f1088, [%r40+204];
	fma.rn.f32 	%f1089, %f1088, %f1027, %f1009;
	fma.rn.f32 	%f1090, %f1088, %f1029, %f1010;
	fma.rn.f32 	%f1091, %f1088, %f1031, %f1011;
	fma.rn.f32 	%f1092, %f1088, %f1033, %f1012;
	fma.rn.f32 	%f1093, %f1088, %f1035, %f1013;
	fma.rn.f32 	%f1094, %f1088, %f1037, %f1014;
	fma.rn.f32 	%f1095, %f1088, %f1039, %f1015;
	fma.rn.f32 	%f1096, %f1088, %f1041, %f1016;
	ld.shared.f32 	%f1097, [%r40+236];
	fma.rn.f32 	%f1098, %f1097, %f1027, %f1018;
	fma.rn.f32 	%f1099, %f1097, %f1029, %f1019;
	fma.rn.f32 	%f1100, %f1097, %f1031, %f1020;
	fma.rn.f32 	%f1101, %f1097, %f1033, %f1021;
	fma.rn.f32 	%f1102, %f1097, %f1035, %f1022;
	fma.rn.f32 	%f1103, %f1097, %f1037, %f1023;
	fma.rn.f32 	%f1104, %f1097, %f1039, %f1024;
	fma.rn.f32 	%f1105, %f1097, %f1041, %f1025;
	ld.shared.f32 	%f1106, [%r40+16];
	ld.shared.f32 	%f1107, [%r42+2048];
	fma.rn.f32 	%f1108, %f1106, %f1107, %f1028;
	ld.shared.f32 	%f1109, [%r42+2052];
	fma.rn.f32 	%f1110, %f1106, %f1109, %f1030;
	ld.shared.f32 	%f1111, [%r42+2056];
	fma.rn.f32 	%f1112, %f1106, %f1111, %f1032;
	ld.shared.f32 	%f1113, [%r42+2060];
	fma.rn.f32 	%f1114, %f1106, %f1113, %f1034;
	ld.shared.f32 	%f1115, [%r42+2064];
	fma.rn.f32 	%f1116, %f1106, %f1115, %f1036;
	ld.shared.f32 	%f1117, [%r42+2068];
	fma.rn.f32 	%f1118, %f1106, %f1117, %f1038;
	ld.shared.f32 	%f1119, [%r42+2072];
	fma.rn.f32 	%f1120, %f1106, %f1119, %f1040;
	ld.shared.f32 	%f1121, [%r42+2076];
	fma.rn.f32 	%f1122, %f1106, %f1121, %f1042;
	ld.shared.f32 	%f1123, [%r40+48];
	fma.rn.f32 	%f1124, %f1123, %f1107, %f1044;
	fma.rn.f32 	%f1125, %f1123, %f1109, %f1045;
	fma.rn.f32 	%f1126, %f1123, %f1111, %f1046;
	fma.rn.f32 	%f1127, %f1123, %f1113, %f1047;
	fma.rn.f32 	%f1128, %f1123, %f1115, %f1048;
	fma.rn.f32 	%f1129, %f1123, %f1117, %f1049;
	fma.rn.f32 	%f1130, %f1123, %f1119, %f1050;
	fma.rn.f32 	%f1131, %f1123, %f1121, %f1051;
	ld.shared.f32 	%f1132, [%r40+80];
	fma.rn.f32 	%f1133, %f1132, %f1107, %f1053;
	fma.rn.f32 	%f1134, %f1132, %f1109, %f1054;
	fma.rn.f32 	%f1135, %f1132, %f1111, %f1055;
	fma.rn.f32 	%f1136, %f1132, %f1113, %f1056;
	fma.rn.f32 	%f1137, %f1132, %f1115, %f1057;
	fma.rn.f32 	%f1138, %f1132, %f1117, %f1058;
	fma.rn.f32 	%f1139, %f1132, %f1119, %f1059;
	fma.rn.f32 	%f1140, %f1132, %f1121, %f1060;
	ld.shared.f32 	%f1141, [%r40+112];
	fma.rn.f32 	%f1142, %f1141, %f1107, %f1062;
	fma.rn.f32 	%f1143, %f1141, %f1109, %f1063;
	fma.rn.f32 	%f1144, %f1141, %f1111, %f1064;
	fma.rn.f32 	%f1145, %f1141, %f1113, %f1065;
	fma.rn.f32 	%f1146, %f1141, %f1115, %f1066;
	fma.rn.f32 	%f1147, %f1141, %f1117, %f1067;
	fma.rn.f32 	%f1148, %f1141, %f1119, %f1068;
	fma.rn.f32 	%f1149, %f1141, %f1121, %f1069;
	ld.shared.f32 	%f1150, [%r40+144];
	fma.rn.f32 	%f1151, %f1150, %f1107, %f1071;
	fma.rn.f32 	%f1152, %f1150, %f1109, %f1072;
	fma.rn.f32 	%f1153, %f1150, %f1111, %f1073;
	fma.rn.f32 	%f1154, %f1150, %f1113, %f1074;
	fma.rn.f32 	%f1155, %f1150, %f1115, %f1075;
	fma.rn.f32 	%f1156, %f1150, %f1117, %f1076;
	fma.rn.f32 	%f1157, %f1150, %f1119, %f1077;
	fma.rn.f32 	%f1158, %f1150, %f1121, %f1078;
	ld.shared.f32 	%f1159, [%r40+176];
	fma.rn.f32 	%f1160, %f1159, %f1107, %f1080;
	fma.rn.f32 	%f1161, %f1159, %f1109, %f1081;
	fma.rn.f32 	%f1162, %f1159, %f1111, %f1082;
	fma.rn.f32 	%f1163, %f1159, %f1113, %f1083;
	fma.rn.f32 	%f1164, %f1159, %f1115, %f1084;
	fma.rn.f32 	%f1165, %f1159, %f1117, %f1085;
	fma.rn.f32 	%f1166, %f1159, %f1119, %f1086;
	fma.rn.f32 	%f1167, %f1159, %f1121, %f1087;
	ld.shared.f32 	%f1168, [%r40+208];
	fma.rn.f32 	%f1169, %f1168, %f1107, %f1089;
	fma.rn.f32 	%f1170, %f1168, %f1109, %f1090;
	fma.rn.f32 	%f1171, %f1168, %f1111, %f1091;
	fma.rn.f32 	%f1172, %f1168, %f1113, %f1092;
	fma.rn.f32 	%f1173, %f1168, %f1115, %f1093;
	fma.rn.f32 	%f1174, %f1168, %f1117, %f1094;
	fma.rn.f32 	%f1175, %f1168, %f1119, %f1095;
	fma.rn.f32 	%f1176, %f1168, %f1121, %f1096;
	ld.shared.f32 	%f1177, [%r40+240];
	fma.rn.f32 	%f1178, %f1177, %f1107, %f1098;
	fma.rn.f32 	%f1179, %f1177, %f1109, %f1099;
	fma.rn.f32 	%f1180, %f1177, %f1111, %f1100;
	fma.rn.f32 	%f1181, %f1177, %f1113, %f1101;
	fma.rn.f32 	%f1182, %f1177, %f1115, %f1102;
	fma.rn.f32 	%f1183, %f1177, %f1117, %f1103;
	fma.rn.f32 	%f1184, %f1177, %f1119, %f1104;
	fma.rn.f32 	%f1185, %f1177, %f1121, %f1105;
	ld.shared.f32 	%f1186, [%r40+20];
	ld.shared.f32 	%f1187, [%r42+2560];
	fma.rn.f32 	%f1188, %f1186, %f1187, %f1108;
	ld.shared.f32 	%f1189, [%r42+2564];
	fma.rn.f32 	%f1190, %f1186, %f1189, %f1110;
	ld.shared.f32 	%f1191, [%r42+2568];
	fma.rn.f32 	%f1192, %f1186, %f1191, %f1112;
	ld.shared.f32 	%f1193, [%r42+2572];
	fma.rn.f32 	%f1194, %f1186, %f1193, %f1114;
	ld.shared.f32 	%f1195, [%r42+2576];
	fma.rn.f32 	%f1196, %f1186, %f1195, %f1116;
	ld.shared.f32 	%f1197, [%r42+2580];
	fma.rn.f32 	%f1198, %f1186, %f1197, %f1118;
	ld.shared.f32 	%f1199, [%r42+2584];
	fma.rn.f32 	%f1200, %f1186, %f1199, %f1120;
	ld.shared.f32 	%f1201, [%r42+2588];
	fma.rn.f32 	%f1202, %f1186, %f1201, %f1122;
	ld.shared.f32 	%f1203, [%r40+52];
	fma.rn.f32 	%f1204, %f1203, %f1187, %f1124;
	fma.rn.f32 	%f1205, %f1203, %f1189, %f1125;
	fma.rn.f32 	%f1206, %f1203, %f1191, %f1126;
	fma.rn.f32 	%f1207, %f1203, %f1193, %f1127;
	fma.rn.f32 	%f1208, %f1203, %f1195, %f1128;
	fma.rn.f32 	%f1209, %f1203, %f1197, %f1129;
	fma.rn.f32 	%f1210, %f1203, %f1199, %f1130;
	fma.rn.f32 	%f1211, %f1203, %f1201, %f1131;
	ld.shared.f32 	%f1212, [%r40+84];
	fma.rn.f32 	%f1213, %f1212, %f1187, %f1133;
	fma.rn.f32 	%f1214, %f1212, %f1189, %f1134;
	fma.rn.f32 	%f1215, %f1212, %f1191, %f1135;
	fma.rn.f32 	%f1216, %f1212, %f1193, %f1136;
	fma.rn.f32 	%f1217, %f1212, %f1195, %f1137;
	fma.rn.f32 	%f1218, %f1212, %f1197, %f1138;
	fma.rn.f32 	%f1219, %f1212, %f1199, %f1139;
	fma.rn.f32 	%f1220, %f1212, %f1201, %f1140;
	ld.shared.f32 	%f1221, [%r40+116];
	fma.rn.f32 	%f1222, %f1221, %f1187, %f1142;
	fma.rn.f32 	%f1223, %f1221, %f1189, %f1143;
	fma.rn.f32 	%f1224, %f1221, %f1191, %f1144;
	fma.rn.f32 	%f1225, %f1221, %f1193, %f1145;
	fma.rn.f32 	%f1226, %f1221, %f1195, %f1146;
	fma.rn.f32 	%f1227, %f1221, %f1197, %f1147;
	fma.rn.f32 	%f1228, %f1221, %f1199, %f1148;
	fma.rn.f32 	%f1229, %f1221, %f1201, %f1149;
	ld.shared.f32 	%f1230, [%r40+148];
	fma.rn.f32 	%f1231, %f1230, %f1187, %f1151;
	fma.rn.f32 	%f1232, %f1230, %f1189, %f1152;
	fma.rn.f32 	%f1233, %f1230, %f1191, %f1153;
	fma.rn.f32 	%f1234, %f1230, %f1193, %f1154;
	fma.rn.f32 	%f1235, %f1230, %f1195, %f1155;
	fma.rn.f32 	%f1236, %f1230, %f1197, %f1156;
	fma.rn.f32 	%f1237, %f1230, %f1199, %f1157;
	fma.rn.f32 	%f1238, %f1230, %f1201, %f1158;
	ld.shared.f32 	%f1239, [%r40+180];
	fma.rn.f32 	%f1240, %f1239, %f1187, %f1160;
	fma.rn.f32 	%f1241, %f1239, %f1189, %f1161;
	fma.rn.f32 	%f1242, %f1239, %f1191, %f1162;
	fma.rn.f32 	%f1243, %f1239, %f1193, %f1163;
	fma.rn.f32 	%f1244, %f1239, %f1195, %f1164;
	fma.rn.f32 	%f1245, %f1239, %f1197, %f1165;
	fma.rn.f32 	%f1246, %f1239, %f1199, %f1166;
	fma.rn.f32 	%f1247, %f1239, %f1201, %f1167;
	ld.shared.f32 	%f1248, [%r40+212];
	fma.rn.f32 	%f1249, %f1248, %f1187, %f1169;
	fma.rn.f32 	%f1250, %f1248, %f1189, %f1170;
	fma.rn.f32 	%f1251, %f1248, %f1191, %f1171;
	fma.rn.f32 	%f1252, %f1248, %f1193, %f1172;
	fma.rn.f32 	%f1253, %f1248, %f1195, %f1173;
	fma.rn.f32 	%f1254, %f1248, %f1197, %f1174;
	fma.rn.f32 	%f1255, %f1248, %f1199, %f1175;
	fma.rn.f32 	%f1256, %f1248, %f1201, %f1176;
	ld.shared.f32 	%f1257, [%r40+244];
	fma.rn.f32 	%f1258, %f1257, %f1187, %f1178;
	fma.rn.f32 	%f1259, %f1257, %f1189, %f1179;
	fma.rn.f32 	%f1260, %f1257, %f1191, %f1180;
	fma.rn.f32 	%f1261, %f1257, %f1193, %f1181;
	fma.rn.f32 	%f1262, %f1257, %f1195, %f1182;
	fma.rn.f32 	%f1263, %f1257, %f1197, %f1183;
	fma.rn.f32 	%f1264, %f1257, %f1199, %f1184;
	fma.rn.f32 	%f1265, %f1257, %f1201, %f1185;
	ld.shared.f32 	%f1266, [%r40+24];
	ld.shared.f32 	%f1267, [%r42+3072];
	fma.rn.f32 	%f1268, %f1266, %f1267, %f1188;
	ld.shared.f32 	%f1269, [%r42+3076];
	fma.rn.f32 	%f1270, %f1266, %f1269, %f1190;
	ld.shared.f32 	%f1271, [%r42+3080];
	fma.rn.f32 	%f1272, %f1266, %f1271, %f1192;
	ld.shared.f32 	%f1273, [%r42+3084];
	fma.rn.f32 	%f1274, %f1266, %f1273, %f1194;
	ld.shared.f32 	%f1275, [%r42+3088];
	fma.rn.f32 	%f1276, %f1266, %f1275, %f1196;
	ld.shared.f32 	%f1277, [%r42+3092];
	fma.rn.f32 	%f1278, %f1266, %f1277, %f1198;
	ld.shared.f32 	%f1279, [%r42+3096];
	fma.rn.f32 	%f1280, %f1266, %f1279, %f1200;
	ld.shared.f32 	%f1281, [%r42+3100];
	fma.rn.f32 	%f1282, %f1266, %f1281, %f1202;
	ld.shared.f32 	%f1283, [%r40+56];
	fma.rn.f32 	%f1284, %f1283, %f1267, %f1204;
	fma.rn.f32 	%f1285, %f1283, %f1269, %f1205;
	fma.rn.f32 	%f1286, %f1283, %f1271, %f1206;
	fma.rn.f32 	%f1287, %f1283, %f1273, %f1207;
	fma.rn.f32 	%f1288, %f1283, %f1275, %f1208;
	fma.rn.f32 	%f1289, %f1283, %f1277, %f1209;
	fma.rn.f32 	%f1290, %f1283, %f1279, %f1210;
	fma.rn.f32 	%f1291, %f1283, %f1281, %f1211;
	ld.shared.f32 	%f1292, [%r40+88];
	fma.rn.f32 	%f1293, %f1292, %f1267, %f1213;
	fma.rn.f32 	%f1294, %f1292, %f1269, %f1214;
	fma.rn.f32 	%f1295, %f1292, %f1271, %f1215;
	fma.rn.f32 	%f1296, %f1292, %f1273, %f1216;
	fma.rn.f32 	%f1297, %f1292, %f1275, %f1217;
	fma.rn.f32 	%f1298, %f1292, %f1277, %f1218;
	fma.rn.f32 	%f1299, %f1292, %f1279, %f1219;
	fma.rn.f32 	%f1300, %f1292, %f1281, %f1220;
	ld.shared.f32 	%f1301, [%r40+120];
	fma.rn.f32 	%f1302, %f1301, %f1267, %f1222;
	fma.rn.f32 	%f1303, %f1301, %f1269, %f1223;
	fma.rn.f32 	%f1304, %f1301, %f1271, %f1224;
	fma.rn.f32 	%f1305, %f1301, %f1273, %f1225;
	fma.rn.f32 	%f1306, %f1301, %f1275, %f1226;
	fma.rn.f32 	%f1307, %f1301, %f1277, %f1227;
	fma.rn.f32 	%f1308, %f1301, %f1279, %f1228;
	fma.rn.f32 	%f1309, %f1301, %f1281, %f1229;
	ld.shared.f32 	%f1310, [%r40+152];
	fma.rn.f32 	%f1311, %f1310, %f1267, %f1231;
	fma.rn.f32 	%f1312, %f1310, %f1269, %f1232;
	fma.rn.f32 	%f1313, %f1310, %f1271, %f1233;
	fma.rn.f32 	%f1314, %f1310, %f1273, %f1234;
	fma.rn.f32 	%f1315, %f1310, %f1275, %f1235;
	fma.rn.f32 	%f1316, %f1310, %f1277, %f1236;
	fma.rn.f32 	%f1317, %f1310, %f1279, %f1237;
	fma.rn.f32 	%f1318, %f1310, %f1281, %f1238;
	ld.shared.f32 	%f1319, [%r40+184];
	fma.rn.f32 	%f1320, %f1319, %f1267, %f1240;
	fma.rn.f32 	%f1321, %f1319, %f1269, %f1241;
	fma.rn.f32 	%f1322, %f1319, %f1271, %f1242;
	fma.rn.f32 	%f1323, %f1319, %f1273, %f1243;
	fma.rn.f32 	%f1324, %f1319, %f1275, %f1244;
	fma.rn.f32 	%f1325, %f1319, %f1277, %f1245;
	fma.rn.f32 	%f1326, %f1319, %f1279, %f1246;
	fma.rn.f32 	%f1327, %f1319, %f1281, %f1247;
	ld.shared.f32 	%f1328, [%r40+216];
	fma.rn.f32 	%f1329, %f1328, %f1267, %f1249;
	fma.rn.f32 	%f1330, %f1328, %f1269, %f1250;
	fma.rn.f32 	%f1331, %f1328, %f1271, %f1251;
	fma.rn.f32 	%f1332, %f1328, %f1273, %f1252;
	fma.rn.f32 	%f1333, %f1328, %f1275, %f1253;
	fma.rn.f32 	%f1334, %f1328, %f1277, %f1254;
	fma.rn.f32 	%f1335, %f1328, %f1279, %f1255;
	fma.rn.f32 	%f1336, %f1328, %f1281, %f1256;
	ld.shared.f32 	%f1337, [%r40+248];
	fma.rn.f32 	%f1338, %f1337, %f1267, %f1258;
	fma.rn.f32 	%f1339, %f1337, %f1269, %f1259;
	fma.rn.f32 	%f1340, %f1337, %f1271, %f1260;
	fma.rn.f32 	%f1341, %f1337, %f1273, %f1261;
	fma.rn.f32 	%f1342, %f1337, %f1275, %f1262;
	fma.rn.f32 	%f1343, %f1337, %f1277, %f1263;
	fma.rn.f32 	%f1344, %f1337, %f1279, %f1264;
	fma.rn.f32 	%f1345, %f1337, %f1281, %f1265;
	ld.shared.f32 	%f1346, [%r40+28];
	ld.shared.f32 	%f1347, [%r42+3584];
	fma.rn.f32 	%f1348, %f1346, %f1347, %f1268;
	ld.shared.f32 	%f1349, [%r42+3588];
	fma.rn.f32 	%f1350, %f1346, %f1349, %f1270;
	ld.shared.f32 	%f1351, [%r42+3592];
	fma.rn.f32 	%f1352, %f1346, %f1351, %f1272;
	ld.shared.f32 	%f1353, [%r42+3596];
	fma.rn.f32 	%f1354, %f1346, %f1353, %f1274;
	ld.shared.f32 	%f1355, [%r42+3600];
	fma.rn.f32 	%f1356, %f1346, %f1355, %f1276;
	ld.shared.f32 	%f1357, [%r42+3604];
	fma.rn.f32 	%f1358, %f1346, %f1357, %f1278;
	ld.shared.f32 	%f1359, [%r42+3608];
	fma.rn.f32 	%f1360, %f1346, %f1359, %f1280;
	ld.shared.f32 	%f1361, [%r42+3612];
	fma.rn.f32 	%f1362, %f1346, %f1361, %f1282;
	ld.shared.f32 	%f1363, [%r40+60];
	fma.rn.f32 	%f1364, %f1363, %f1347, %f1284;
	fma.rn.f32 	%f1365, %f1363, %f1349, %f1285;
	fma.rn.f32 	%f1366, %f1363, %f1351, %f1286;
	fma.rn.f32 	%f1367, %f1363, %f1353, %f1287;
	fma.rn.f32 	%f1368, %f1363, %f1355, %f1288;
	fma.rn.f32 	%f1369, %f1363, %f1357, %f1289;
	fma.rn.f32 	%f1370, %f1363, %f1359, %f1290;
	fma.rn.f32 	%f1371, %f1363, %f1361, %f1291;
	ld.shared.f32 	%f1372, [%r40+92];
	fma.rn.f32 	%f1373, %f1372, %f1347, %f1293;
	fma.rn.f32 	%f1374, %f1372, %f1349, %f1294;
	fma.rn.f32 	%f1375, %f1372, %f1351, %f1295;
	fma.rn.f32 	%f1376, %f1372, %f1353, %f1296;
	fma.rn.f32 	%f1377, %f1372, %f1355, %f1297;
	fma.rn.f32 	%f1378, %f1372, %f1357, %f1298;
	fma.rn.f32 	%f1379, %f1372, %f1359, %f1299;
	fma.rn.f32 	%f1380, %f1372, %f1361, %f1300;
	ld.shared.f32 	%f1381, [%r40+124];
	fma.rn.f32 	%f1382, %f1381, %f1347, %f1302;
	fma.rn.f32 	%f1383, %f1381, %f1349, %f1303;
	fma.rn.f32 	%f1384, %f1381, %f1351, %f1304;
	fma.rn.f32 	%f1385, %f1381, %f1353, %f1305;
	fma.rn.f32 	%f1386, %f1381, %f1355, %f1306;
	fma.rn.f32 	%f1387, %f1381, %f1357, %f1307;
	fma.rn.f32 	%f1388, %f1381, %f1359, %f1308;
	fma.rn.f32 	%f1389, %f1381, %f1361, %f1309;
	ld.shared.f32 	%f1390, [%r40+156];
	fma.rn.f32 	%f1391, %f1390, %f1347, %f1311;
	fma.rn.f32 	%f1392, %f1390, %f1349, %f1312;
	fma.rn.f32 	%f1393, %f1390, %f1351, %f1313;
	fma.rn.f32 	%f1394, %f1390, %f1353, %f1314;
	fma.rn.f32 	%f1395, %f1390, %f1355, %f1315;
	fma.rn.f32 	%f1396, %f1390, %f1357, %f1316;
	fma.rn.f32 	%f1397, %f1390, %f1359, %f1317;
	fma.rn.f32 	%f1398, %f1390, %f1361, %f1318;
	ld.shared.f32 	%f1399, [%r40+188];
	fma.rn.f32 	%f1400, %f1399, %f1347, %f1320;
	fma.rn.f32 	%f1401, %f1399, %f1349, %f1321;
	fma.rn.f32 	%f1402, %f1399, %f1351, %f1322;
	fma.rn.f32 	%f1403, %f1399, %f1353, %f1323;
	fma.rn.f32 	%f1404, %f1399, %f1355, %f1324;
	fma.rn.f32 	%f1405, %f1399, %f1357, %f1325;
	fma.rn.f32 	%f1406, %f1399, %f1359, %f1326;
	fma.rn.f32 	%f1407, %f1399, %f1361, %f1327;
	ld.shared.f32 	%f1408, [%r40+220];
	fma.rn.f32 	%f1409, %f1408, %f1347, %f1329;
	fma.rn.f32 	%f1410, %f1408, %f1349, %f1330;
	fma.rn.f32 	%f1411, %f1408, %f1351, %f1331;
	fma.rn.f32 	%f1412, %f1408, %f1353, %f1332;
	fma.rn.f32 	%f1413, %f1408, %f1355, %f1333;
	fma.rn.f32 	%f1414, %f1408, %f1357, %f1334;
	fma.rn.f32 	%f1415, %f1408, %f1359, %f1335;
	fma.rn.f32 	%f1416, %f1408, %f1361, %f1336;
	ld.shared.f32 	%f1417, [%r40+252];
	fma.rn.f32 	%f1418, %f1417, %f1347, %f1338;
	fma.rn.f32 	%f1419, %f1417, %f1349, %f1339;
	fma.rn.f32 	%f1420, %f1417, %f1351, %f1340;
	fma.rn.f32 	%f1421, %f1417, %f1353, %f1341;
	fma.rn.f32 	%f1422, %f1417, %f1355, %f1342;
	fma.rn.f32 	%f1423, %f1417, %f1357, %f1343;
	fma.rn.f32 	%f1424, %f1417, %f1359, %f1344;
	fma.rn.f32 	%f1425, %f1417, %f1361, %f1345;
	bar.sync 	0;
	ld.global.nc.v4.f32 	{%f1426, %f1427, %f1428, %f1429}, [%rd6+64];
	st.shared.v4.f32 	[%r25], {%f1426, %f1427, %f1428, %f1429};
	add.s32 	%r44, %r33, 2048;
	mul.wide.u32 	%rd12, %r44, 4;
	add.s64 	%rd13, %rd7, %rd12;
	ld.global.nc.v4.f32 	{%f1430, %f1431, %f1432, %f1433}, [%rd13];
	st.shared.v4.f32 	[%r38], {%f1430, %f1431, %f1432, %f1433};
	bar.sync 	0;
	ld.shared.f32 	%f1434, [%r40];
	ld.shared.f32 	%f1435, [%r42];
	fma.rn.f32 	%f1436, %f1434, %f1435, %f1348;
	ld.shared.f32 	%f1437, [%r42+4];
	fma.rn.f32 	%f1438, %f1434, %f1437, %f1350;
	ld.shared.f32 	%f1439, [%r42+8];
	fma.rn.f32 	%f1440, %f1434, %f1439, %f1352;
	ld.shared.f32 	%f1441, [%r42+12];
	fma.rn.f32 	%f1442, %f1434, %f1441, %f1354;
	ld.shared.f32 	%f1443, [%r42+16];
	fma.rn.f32 	%f1444, %f1434, %f1443, %f1356;
	ld.shared.f32 	%f1445, [%r42+20];
	fma.rn.f32 	%f1446, %f1434, %f1445, %f1358;
	ld.shared.f32 	%f1447, [%r42+24];
	fma.rn.f32 	%f1448, %f1434, %f1447, %f1360;
	ld.shared.f32 	%f1449, [%r42+28];
	fma.rn.f32 	%f1450, %f1434, %f1449, %f1362;
	ld.shared.f32 	%f1451, [%r40+32];
	fma.rn.f32 	%f1452, %f1451, %f1435, %f1364;
	fma.rn.f32 	%f1453, %f1451, %f1437, %f1365;
	fma.rn.f32 	%f1454, %f1451, %f1439, %f1366;
	fma.rn.f32 	%f1455, %f1451, %f1441, %f1367;
	fma.rn.f32 	%f1456, %f1451, %f1443, %f1368;
	fma.rn.f32 	%f1457, %f1451, %f1445, %f1369;
	fma.rn.f32 	%f1458, %f1451, %f1447, %f1370;
	fma.rn.f32 	%f1459, %f1451, %f1449, %f1371;
	ld.shared.f32 	%f1460, [%r40+64];
	fma.rn.f32 	%f1461, %f1460, %f1435, %f1373;
	fma.rn.f32 	%f1462, %f1460, %f1437, %f1374;
	fma.rn.f32 	%f1463, %f1460, %f1439, %f1375;
	fma.rn.f32 	%f1464, %f1460, %f1441, %f1376;
	fma.rn.f32 	%f1465, %f1460, %f1443, %f1377;
	fma.rn.f32 	%f1466, %f1460, %f1445, %f1378;
	fma.rn.f32 	%f1467, %f1460, %f1447, %f1379;
	fma.rn.f32 	%f1468, %f1460, %f1449, %f1380;
	ld.shared.f32 	%f1469, [%r40+96];
	fma.rn.f32 	%f1470, %f1469, %f1435, %f1382;
	fma.rn.f32 	%f1471, %f1469, %f1437, %f1383;
	fma.rn.f32 	%f1472, %f1469, %f1439, %f1384;
	fma.rn.f32 	%f1473, %f1469, %f1441, %f1385;
	fma.rn.f32 	%f1474, %f1469, %f1443, %f1386;
	fma.rn.f32 	%f1475, %f1469, %f1445, %f1387;
	fma.rn.f32 	%f1476, %f1469, %f1447, %f1388;
	fma.rn.f32 	%f1477, %f1469, %f1449, %f1389;
	ld.shared.f32 	%f1478, [%r40+128];
	fma.rn.f32 	%f1479, %f1478, %f1435, %f1391;
	fma.rn.f32 	%f1480, %f1478, %f1437, %f1392;
	fma.rn.f32 	%f1481, %f1478, %f1439, %f1393;
	fma.rn.f32 	%f1482, %f1478, %f1441, %f1394;
	fma.rn.f32 	%f1483, %f1478, %f1443, %f1395;
	fma.rn.f32 	%f1484, %f1478, %f1445, %f1396;
	fma.rn.f32 	%f1485, %f1478, %f1447, %f1397;
	fma.rn.f32 	%f1486, %f1478, %f1449, %f1398;
	ld.shared.f32 	%f1487, [%r40+160];
	fma.rn.f32 	%f1488, %f1487, %f1435, %f1400;
	fma.rn.f32 	%f1489, %f1487, %f1437, %f1401;
	fma.rn.f32 	%f1490, %f1487, %f1439, %f1402;
	fma.rn.f32 	%f1491, %f1487, %f1441, %f1403;
	fma.rn.f32 	%f1492, %f1487, %f1443, %f1404;
	fma.rn.f32 	%f1493, %f1487, %f1445, %f1405;
	fma.rn.f32 	%f1494, %f1487, %f1447, %f1406;
	fma.rn.f32 	%f1495, %f1487, %f1449, %f1407;
	ld.shared.f32 	%f1496, [%r40+192];
	fma.rn.f32 	%f1497, %f1496, %f1435, %f1409;
	fma.rn.f32 	%f1498, %f1496, %f1437, %f1410;
	fma.rn.f32 	%f1499, %f1496, %f1439, %f1411;
	fma.rn.f32 	%f1500, %f1496, %f1441, %f1412;
	fma.rn.f32 	%f1501, %f1496, %f1443, %f1413;
	fma.rn.f32 	%f1502, %f1496, %f1445, %f1414;
	fma.rn.f32 	%f1503, %f1496, %f1447, %f1415;
	fma.rn.f32 	%f1504, %f1496, %f1449, %f1416;
	ld.shared.f32 	%f1505, [%r40+224];
	fma.rn.f32 	%f1506, %f1505, %f1435, %f1418;
	fma.rn.f32 	%f1507, %f1505, %f1437, %f1419;
	fma.rn.f32 	%f1508, %f1505, %f1439, %f1420;
	fma.rn.f32 	%f1509, %f1505, %f1441, %f1421;
	fma.rn.f32 	%f1510, %f1505, %f1443, %f1422;
	fma.rn.f32 	%f1511, %f1505, %f1445, %f1423;
	fma.rn.f32 	%f1512, %f1505, %f1447, %f1424;
	fma.rn.f32 	%f1513, %f1505, %f1449, %f1425;
	ld.shared.f32 	%f1514, [%r40+4];
	ld.shared.f32 	%f1515, [%r42+512];
	fma.rn.f32 	%f1516, %f1514, %f1515, %f1436;
	ld.shared.f32 	%f1517, [%r42+516];
	fma.rn.f32 	%f1518, %f1514, %f1517, %f1438;
	ld.shared.f32 	%f1519, [%r42+520];
	fma.rn.f32 	%f1520, %f1514, %f1519, %f1440;
	ld.shared.f32 	%f1521, [%r42+524];
	fma.rn.f32 	%f1522, %f1514, %f1521, %f1442;
	ld.shared.f32 	%f1523, [%r42+528];
	fma.rn.f32 	%f1524, %f1514, %f1523, %f1444;
	ld.shared.f32 	%f1525, [%r42+532];
	fma.rn.f32 	%f1526, %f1514, %f1525, %f1446;
	ld.shared.f32 	%f1527, [%r42+536];
	fma.rn.f32 	%f1528, %f1514, %f1527, %f1448;
	ld.shared.f32 	%f1529, [%r42+540];
	fma.rn.f32 	%f1530, %f1514, %f1529, %f1450;
	ld.shared.f32 	%f1531, [%r40+36];
	fma.rn.f32 	%f1532, %f1531, %f1515, %f1452;
	fma.rn.f32 	%f1533, %f1531, %f1517, %f1453;
	fma.rn.f32 	%f1534, %f1531, %f1519, %f1454;
	fma.rn.f32 	%f1535, %f1531, %f1521, %f1455;
	fma.rn.f32 	%f1536, %f1531, %f1523, %f1456;
	fma.rn.f32 	%f1537, %f1531, %f1525, %f1457;
	fma.rn.f32 	%f1538, %f1531, %f1527, %f1458;
	fma.rn.f32 	%f1539, %f1531, %f1529, %f1459;
	ld.shared.f32 	%f1540, [%r40+68];
	fma.rn.f32 	%f1541, %f1540, %f1515, %f1461;
	fma.rn.f32 	%f1542, %f1540, %f1517, %f1462;
	fma.rn.f32 	%f1543, %f1540, %f1519, %f1463;
	fma.rn.f32 	%f1544, %f1540, %f1521, %f1464;
	fma.rn.f32 	%f1545, %f1540, %f1523, %f1465;
	fma.rn.f32 	%f1546, %f1540, %f1525, %f1466;
	fma.rn.f32 	%f1547, %f1540, %f1527, %f1467;
	fma.rn.f32 	%f1548, %f1540, %f1529, %f1468;
	ld.shared.f32 	%f1549, [%r40+100];
	fma.rn.f32 	%f1550, %f1549, %f1515, %f1470;
	fma.rn.f32 	%f1551, %f1549, %f1517, %f1471;
	fma.rn.f32 	%f1552, %f1549, %f1519, %f1472;
	fma.rn.f32 	%f1553, %f1549, %f1521, %f1473;
	fma.rn.f32 	%f1554, %f1549, %f1523, %f1474;
	fma.rn.f32 	%f1555, %f1549, %f1525, %f1475;
	fma.rn.f32 	%f1556, %f1549, %f1527, %f1476;
	fma.rn.f32 	%f1557, %f1549, %f1529, %f1477;
	ld.shared.f32 	%f1558, [%r40+132];
	fma.rn.f32 	%f1559, %f1558, %f1515, %f1479;
	fma.rn.f32 	%f1560, %f1558, %f1517, %f1480;
	fma.rn.f32 	%f1561, %f1558, %f1519, %f1481;
	fma.rn.f32 	%f1562, %f1558, %f1521, %f1482;
	fma.rn.f32 	%f1563, %f1558, %f1523, %f1483;
	fma.rn.f32 	%f1564, %f1558, %f1525, %f1484;
	fma.rn.f32 	%f1565, %f1558, %f1527, %f1485;
	fma.rn.f32 	%f1566, %f1558, %f1529, %f1486;
	ld.shared.f32 	%f1567, [%r40+164];
	fma.rn.f32 	%f1568, %f1567, %f1515, %f1488;
	fma.rn.f32 	%f1569, %f1567, %f1517, %f1489;
	fma.rn.f32 	%f1570, %f1567, %f1519, %f1490;
	fma.rn.f32 	%f1571, %f1567, %f1521, %f1491;
	fma.rn.f32 	%f1572, %f1567, %f1523, %f1492;
	fma.rn.f32 	%f1573, %f1567, %f1525, %f1493;
	fma.rn.f32 	%f1574, %f1567, %f1527, %f1494;
	fma.rn.f32 	%f1575, %f1567, %f1529, %f1495;
	ld.shared.f32 	%f1576, [%r40+196];
	fma.rn.f32 	%f1577, %f1576, %f1515, %f1497;
	fma.rn.f32 	%f1578, %f1576, %f1517, %f1498;
	fma.rn.f32 	%f1579, %f1576, %f1519, %f1499;
	fma.rn.f32 	%f1580, %f1576, %f1521, %f1500;
	fma.rn.f32 	%f1581, %f1576, %f1523, %f1501;
	fma.rn.f32 	%f1582, %f1576, %f1525, %f1502;
	fma.rn.f32 	%f1583, %f1576, %f1527, %f1503;
	fma.rn.f32 	%f1584, %f1576, %f1529, %f1504;
	ld.shared.f32 	%f1585, [%r40+228];
	fma.rn.f32 	%f1586, %f1585, %f1515, %f1506;
	fma.rn.f32 	%f1587, %f1585, %f1517, %f1507;
	fma.rn.f32 	%f1588, %f1585, %f1519, %f1508;
	fma.rn.f32 	%f1589, %f1585, %f1521, %f1509;
	fma.rn.f32 	%f1590, %f1585, %f1523, %f1510;
	fma.rn.f32 	%f1591, %f1585, %f1525, %f1511;
	fma.rn.f32 	%f1592, %f1585, %f1527, %f1512;
	fma.rn.f32 	%f1593, %f1585, %f1529, %f1513;
	ld.shared.f32 	%f1594, [%r40+8];
	ld.shared.f32 	%f1595, [%r42+1024];
	fma.rn.f32 	%f1596, %f1594, %f1595, %f1516;
	ld.shared.f32 	%f1597, [%r42+1028];
	fma.rn.f32 	%f1598, %f1594, %f1597, %f1518;
	ld.shared.f32 	%f1599, [%r42+1032];
	fma.rn.f32 	%f1600, %f1594, %f1599, %f1520;
	ld.shared.f32 	%f1601, [%r42+1036];
	fma.rn.f32 	%f1602, %f1594, %f1601, %f1522;
	ld.shared.f32 	%f1603, [%r42+1040];
	fma.rn.f32 	%f1604, %f1594, %f1603, %f1524;
	ld.shared.f32 	%f1605, [%r42+1044];
	fma.rn.f32 	%f1606, %f1594, %f1605, %f1526;
	ld.shared.f32 	%f1607, [%r42+1048];
	fma.rn.f32 	%f1608, %f1594, %f1607, %f1528;
	ld.shared.f32 	%f1609, [%r42+1052];
	fma.rn.f32 	%f1610, %f1594, %f1609, %f1530;
	ld.shared.f32 	%f1611, [%r40+40];
	fma.rn.f32 	%f1612, %f1611, %f1595, %f1532;
	fma.rn.f32 	%f1613, %f1611, %f1597, %f1533;
	fma.rn.f32 	%f1614, %f1611, %f1599, %f1534;
	fma.rn.f32 	%f1615, %f1611, %f1601, %f1535;
	fma.rn.f32 	%f1616, %f1611, %f1603, %f1536;
	fma.rn.f32 	%f1617, %f1611, %f1605, %f1537;
	fma.rn.f32 	%f1618, %f1611, %f1607, %f1538;
	fma.rn.f32 	%f1619, %f1611, %f1609, %f1539;
	ld.shared.f32 	%f1620, [%r40+72];
	fma.rn.f32 	%f1621, %f1620, %f1595, %f1541;
	fma.rn.f32 	%f1622, %f1620, %f1597, %f1542;
	fma.rn.f32 	%f1623, %f1620, %f1599, %f1543;
	fma.rn.f32 	%f1624, %f1620, %f1601, %f1544;
	fma.rn.f32 	%f1625, %f1620, %f1603, %f1545;
	fma.rn.f32 	%f1626, %f1620, %f1605, %f1546;
	fma.rn.f32 	%f1627, %f1620, %f1607, %f1547;
	fma.rn.f32 	%f1628, %f1620, %f1609, %f1548;
	ld.shared.f32 	%f1629, [%r40+104];
	fma.rn.f32 	%f1630, %f1629, %f1595, %f1550;
	fma.rn.f32 	%f1631, %f1629, %f1597, %f1551;
	fma.rn.f32 	%f1632, %f1629, %f1599, %f1552;
	fma.rn.f32 	%f1633, %f1629, %f1601, %f1553;
	fma.rn.f32 	%f1634, %f1629, %f1603, %f1554;
	fma.rn.f32 	%f1635, %f1629, %f1605, %f1555;
	fma.rn.f32 	%f1636, %f1629, %f1607, %f1556;
	fma.rn.f32 	%f1637, %f1629, %f1609, %f1557;
	ld.shared.f32 	%f1638, [%r40+136];
	fma.rn.f32 	%f1639, %f1638, %f1595, %f1559;
	fma.rn.f32 	%f1640, %f1638, %f1597, %f1560;
	fma.rn.f32 	%f1641, %f1638, %f1599, %f1561;
	fma.rn.f32 	%f1642, %f1638, %f1601, %f1562;
	fma.rn.f32 	%f1643, %f1638, %f1603, %f1563;
	fma.rn.f32 	%f1644, %f1638, %f1605, %f1564;
	fma.rn.f32 	%f1645, %f1638, %f1607, %f1565;
	fma.rn.f32 	%f1646, %f1638, %f1609, %f1566;
	ld.shared.f32 	%f1647, [%r40+168];
	fma.rn.f32 	%f1648, %f1647, %f1595, %f1568;
	fma.rn.f32 	%f1649, %f1647, %f1597, %f1569;
	fma.rn.f32 	%f1650, %f1647, %f1599, %f1570;
	fma.rn.f32 	%f1651, %f1647, %f1601, %f1571;
	fma.rn.f32 	%f1652, %f1647, %f1603, %f1572;
	fma.rn.f32 	%f1653, %f1647, %f1605, %f1573;
	fma.rn.f32 	%f1654, %f1647, %f1607, %f1574;
	fma.rn.f32 	%f1655, %f1647, %f1609, %f1575;
	ld.shared.f32 	%f1656, [%r40+200];
	fma.rn.f32 	%f1657, %f1656, %f1595, %f1577;
	fma.rn.f32 	%f1658, %f1656, %f1597, %f1578;
	fma.rn.f32 	%f1659, %f1656, %f1599, %f1579;
	fma.rn.f32 	%f1660, %f1656, %f1601, %f1580;
	fma.rn.f32 	%f1661, %f1656, %f1603, %f1581;
	fma.rn.f32 	%f1662, %f1656, %f1605, %f1582;
	fma.rn.f32 	%f1663, %f1656, %f1607, %f1583;
	fma.rn.f32 	%f1664, %f1656, %f1609, %f1584;
	ld.shared.f32 	%f1665, [%r40+232];
	fma.rn.f32 	%f1666, %f1665, %f1595, %f1586;
	fma.rn.f32 	%f1667, %f1665, %f1597, %f1587;
	fma.rn.f32 	%f1668, %f1665, %f1599, %f1588;
	fma.rn.f32 	%f1669, %f1665, %f1601, %f1589;
	fma.rn.f32 	%f1670, %f1665, %f1603, %f1590;
	fma.rn.f32 	%f1671, %f1665, %f1605, %f1591;
	fma.rn.f32 	%f1672, %f1665, %f1607, %f1592;
	fma.rn.f32 	%f1673, %f1665, %f1609, %f1593;
	ld.shared.f32 	%f1674, [%r40+12];
	ld.shared.f32 	%f1675, [%r42+1536];
	fma.rn.f32 	%f1676, %f1674, %f1675, %f1596;
	ld.shared.f32 	%f1677, [%r42+1540];
	fma.rn.f32 	%f1678, %f1674, %f1677, %f1598;
	ld.shared.f32 	%f1679, [%r42+1544];
	fma.rn.f32 	%f1680, %f1674, %f1679, %f1600;
	ld.shared.f32 	%f1681, [%r42+1548];
	fma.rn.f32 	%f1682, %f1674, %f1681, %f1602;
	ld.shared.f32 	%f1683, [%r42+1552];
	fma.rn.f32 	%f1684, %f1674, %f1683, %f1604;
	ld.shared.f32 	%f1685, [%r42+1556];
	fma.rn.f32 	%f1686, %f1674, %f1685, %f1606;
	ld.shared.f32 	%f1687, [%r42+1560];
	fma.rn.f32 	%f1688, %f1674, %f1687, %f1608;
	ld.shared.f32 	%f1689, [%r42+1564];
	fma.rn.f32 	%f1690, %f1674, %f1689, %f1610;
	ld.shared.f32 	%f1691, [%r40+44];
	fma.rn.f32 	%f1692, %f1691, %f1675, %f1612;
	fma.rn.f32 	%f1693, %f1691, %f1677, %f1613;
	fma.rn.f32 	%f1694, %f1691, %f1679, %f1614;
	fma.rn.f32 	%f1695, %f1691, %f1681, %f1615;
	fma.rn.f32 	%f1696, %f1691, %f1683, %f1616;
	fma.rn.f32 	%f1697, %f1691, %f1685, %f1617;
	fma.rn.f32 	%f1698, %f1691, %f1687, %f1618;
	fma.rn.f32 	%f1699, %f1691, %f1689, %f1619;
	ld.shared.f32 	%f1700, [%r40+76];
	fma.rn.f32 	%f1701, %f1700, %f1675, %f1621;
	fma.rn.f32 	%f1702, %f1700, %f1677, %f1622;
	fma.rn.f32 	%f1703, %f1700, %f1679, %f1623;
	fma.rn.f32 	%f1704, %f1700, %f1681, %f1624;
	fma.rn.f32 	%f1705, %f1700, %f1683, %f1625;
	fma.rn.f32 	%f1706, %f1700, %f1685, %f1626;
	fma.rn.f32 	%f1707, %f1700, %f1687, %f1627;
	fma.rn.f32 	%f1708, %f1700, %f1689, %f1628;
	ld.shared.f32 	%f1709, [%r40+108];
	fma.rn.f32 	%f1710, %f1709, %f1675, %f1630;
	fma.rn.f32 	%f1711, %f1709, %f1677, %f1631;
	fma.rn.f32 	%f1712, %f1709, %f1679, %f1632;
	fma.rn.f32 	%f1713, %f1709, %f1681, %f1633;
	fma.rn.f32 	%f1714, %f1709, %f1683, %f1634;
	fma.rn.f32 	%f1715, %f1709, %f1685, %f1635;
	fma.rn.f32 	%f1716, %f1709, %f1687, %f1636;
	fma.rn.f32 	%f1717, %f1709, %f1689, %f1637;
	ld.shared.f32 	%f1718, [%r40+140];
	fma.rn.f32 	%f1719, %f1718, %f1675, %f1639;
	fma.rn.f32 	%f1720, %f1718, %f1677, %f1640;
	fma.rn.f32 	%f1721, %f1718, %f1679, %f1641;
	fma.rn.f32 	%f1722, %f1718, %f1681, %f1642;
	fma.rn.f32 	%f1723, %f1718, %f1683, %f1643;
	fma.rn.f32 	%f1724, %f1718, %f1685, %f1644;
	fma.rn.f32 	%f1725, %f1718, %f1687, %f1645;
	fma.rn.f32 	%f1726, %f1718, %f1689, %f1646;
	ld.shared.f32 	%f1727, [%r40+172];
	fma.rn.f32 	%f1728, %f1727, %f1675, %f1648;
	fma.rn.f32 	%f1729, %f1727, %f1677, %f1649;
	fma.rn.f32 	%f1730, %f1727, %f1679, %f1650;
	fma.rn.f32 	%f1731, %f1727, %f1681, %f1651;
	fma.rn.f32 	%f1732, %f1727, %f1683, %f1652;
	fma.rn.f32 	%f1733, %f1727, %f1685, %f1653;
	fma.rn.f32 	%f1734, %f1727, %f1687, %f1654;
	fma.rn.f32 	%f1735, %f1727, %f1689, %f1655;
	ld.shared.f32 	%f1736, [%r40+204];
	fma.rn.f32 	%f1737, %f1736, %f1675, %f1657;
	fma.rn.f32 	%f1738, %f1736, %f1677, %f1658;
	fma.rn.f32 	%f1739, %f1736, %f1679, %f1659;
	fma.rn.f32 	%f1740, %f1736, %f1681, %f1660;
	fma.rn.f32 	%f1741, %f1736, %f1683, %f1661;
	fma.rn.f32 	%f1742, %f1736, %f1685, %f1662;
	fma.rn.f32 	%f1743, %f1736, %f1687, %f1663;
	fma.rn.f32 	%f1744, %f1736, %f1689, %f1664;
	ld.shared.f32 	%f1745, [%r40+236];
	fma.rn.f32 	%f1746, %f1745, %f1675, %f1666;
	fma.rn.f32 	%f1747, %f1745, %f1677, %f1667;
	fma.rn.f32 	%f1748, %f1745, %f1679, %f1668;
	fma.rn.f32 	%f1749, %f1745, %f1681, %f1669;
	fma.rn.f32 	%f1750, %f1745, %f1683, %f1670;
	fma.rn.f32 	%f1751, %f1745, %f1685, %f1671;
	fma.rn.f32 	%f1752, %f1745, %f1687, %f1672;
	fma.rn.f32 	%f1753, %f1745, %f1689, %f1673;
	ld.shared.f32 	%f1754, [%r40+16];
	ld.shared.f32 	%f1755, [%r42+2048];
	fma.rn.f32 	%f1756, %f1754, %f1755, %f1676;
	ld.shared.f32 	%f1757, [%r42+2052];
	fma.rn.f32 	%f1758, %f1754, %f1757, %f1678;
	ld.shared.f32 	%f1759, [%r42+2056];
	fma.rn.f32 	%f1760, %f1754, %f1759, %f1680;
	ld.shared.f32 	%f1761, [%r42+2060];
	fma.rn.f32 	%f1762, %f1754, %f1761, %f1682;
	ld.shared.f32 	%f1763, [%r42+2064];
	fma.rn.f32 	%f1764, %f1754, %f1763, %f1684;
	ld.shared.f32 	%f1765, [%r42+2068];
	fma.rn.f32 	%f1766, %f1754, %f1765, %f1686;
	ld.shared.f32 	%f1767, [%r42+2072];
	fma.rn.f32 	%f1768, %f1754, %f1767, %f1688;
	ld.shared.f32 	%f1769, [%r42+2076];
	fma.rn.f32 	%f1770, %f1754, %f1769, %f1690;
	ld.shared.f32 	%f1771, [%r40+48];
	fma.rn.f32 	%f1772, %f1771, %f1755, %f1692;
	fma.rn.f32 	%f1773, %f1771, %f1757, %f1693;
	fma.rn.f32 	%f1774, %f1771, %f1759, %f1694;
	fma.rn.f32 	%f1775, %f1771, %f1761, %f1695;
	fma.rn.f32 	%f1776, %f1771, %f1763, %f1696;
	fma.rn.f32 	%f1777, %f1771, %f1765, %f1697;
	fma.rn.f32 	%f1778, %f1771, %f1767, %f1698;
	fma.rn.f32 	%f1779, %f1771, %f1769, %f1699;
	ld.shared.f32 	%f1780, [%r40+80];
	fma.rn.f32 	%f1781, %f1780, %f1755, %f1701;
	fma.rn.f32 	%f1782, %f1780, %f1757, %f1702;
	fma.rn.f32 	%f1783, %f1780, %f1759, %f1703;
	fma.rn.f32 	%f1784, %f1780, %f1761, %f1704;
	fma.rn.f32 	%f1785, %f1780, %f1763, %f1705;
	fma.rn.f32 	%f1786, %f1780, %f1765, %f1706;
	fma.rn.f32 	%f1787, %f1780, %f1767, %f1707;
	fma.rn.f32 	%f1788, %f1780, %f1769, %f1708;
	ld.shared.f32 	%f1789, [%r40+112];
	fma.rn.f32 	%f1790, %f1789, %f1755, %f1710;
	fma.rn.f32 	%f1791, %f1789, %f1757, %f1711;
	fma.rn.f32 	%f1792, %f1789, %f1759, %f1712;
	fma.rn.f32 	%f1793, %f1789, %f1761, %f1713;
	fma.rn.f32 	%f1794, %f1789, %f1763, %f1714;
	fma.rn.f32 	%f1795, %f1789, %f1765, %f1715;
	fma.rn.f32 	%f1796, %f1789, %f1767, %f1716;
	fma.rn.f32 	%f1797, %f1789, %f1769, %f1717;
	ld.shared.f32 	%f1798, [%r40+144];
	fma.rn.f32 	%f1799, %f1798, %f1755, %f1719;
	fma.rn.f32 	%f1800, %f1798, %f1757, %f1720;
	fma.rn.f32 	%f1801, %f1798, %f1759, %f1721;
	fma.rn.f32 	%f1802, %f1798, %f1761, %f1722;
	fma.rn.f32 	%f1803, %f1798, %f1763, %f1723;
	fma.rn.f32 	%f1804, %f1798, %f1765, %f1724;
	fma.rn.f32 	%f1805, %f1798, %f1767, %f1725;
	fma.rn.f32 	%f1806, %f1798, %f1769, %f1726;
	ld.shared.f32 	%f1807, [%r40+176];
	fma.rn.f32 	%f1808, %f1807, %f1755, %f1728;
	fma.rn.f32 	%f1809, %f1807, %f1757, %f1729;
	fma.rn.f32 	%f1810, %f1807, %f1759, %f1730;
	fma.rn.f32 	%f1811, %f1807, %f1761, %f1731;
	fma.rn.f32 	%f1812, %f1807, %f1763, %f1732;
	fma.rn.f32 	%f1813, %f1807, %f1765, %f1733;
	fma.rn.f32 	%f1814, %f1807, %f1767, %f1734;
	fma.rn.f32 	%f1815, %f1807, %f1769, %f1735;
	ld.shared.f32 	%f1816, [%r40+208];
	fma.rn.f32 	%f1817, %f1816, %f1755, %f1737;
	fma.rn.f32 	%f1818, %f1816, %f1757, %f1738;
	fma.rn.f32 	%f1819, %f1816, %f1759, %f1739;
	fma.rn.f32 	%f1820, %f1816, %f1761, %f1740;
	fma.rn.f32 	%f1821, %f1816, %f1763, %f1741;
	fma.rn.f32 	%f1822, %f1816, %f1765, %f1742;
	fma.rn.f32 	%f1823, %f1816, %f1767, %f1743;
	fma.rn.f32 	%f1824, %f1816, %f1769, %f1744;
	ld.shared.f32 	%f1825, [%r40+240];
	fma.rn.f32 	%f1826, %f1825, %f1755, %f1746;
	fma.rn.f32 	%f1827, %f1825, %f1757, %f1747;
	fma.rn.f32 	%f1828, %f1825, %f1759, %f1748;
	fma.rn.f32 	%f1829, %f1825, %f1761, %f1749;
	fma.rn.f32 	%f1830, %f1825, %f1763, %f1750;
	fma.rn.f32 	%f1831, %f1825, %f1765, %f1751;
	fma.rn.f32 	%f1832, %f1825, %f1767, %f1752;
	fma.rn.f32 	%f1833, %f1825, %f1769, %f1753;
	ld.shared.f32 	%f1834, [%r40+20];
	ld.shared.f32 	%f1835, [%r42+2560];
	fma.rn.f32 	%f1836, %f1834, %f1835, %f1756;
	ld.shared.f32 	%f1837, [%r42+2564];
	fma.rn.f32 	%f1838, %f1834, %f1837, %f1758;
	ld.shared.f32 	%f1839, [%r42+2568];
	fma.rn.f32 	%f1840, %f1834, %f1839, %f1760;
	ld.shared.f32 	%f1841, [%r42+2572];
	fma.rn.f32 	%f1842, %f1834, %f1841, %f1762;
	ld.shared.f32 	%f1843, [%r42+2576];
	fma.rn.f32 	%f1844, %f1834, %f1843, %f1764;
	ld.shared.f32 	%f1845, [%r42+2580];
	fma.rn.f32 	%f1846, %f1834, %f1845, %f1766;
	ld.shared.f32 	%f1847, [%r42+2584];
	fma.rn.f32 	%f1848, %f1834, %f1847, %f1768;
	ld.shared.f32 	%f1849, [%r42+2588];
	fma.rn.f32 	%f1850, %f1834, %f1849, %f1770;
	ld.shared.f32 	%f1851, [%r40+52];
	fma.rn.f32 	%f1852, %f1851, %f1835, %f1772;
	fma.rn.f32 	%f1853, %f1851, %f1837, %f1773;
	fma.rn.f32 	%f1854, %f1851, %f1839, %f1774;
	fma.rn.f32 	%f1855, %f1851, %f1841, %f1775;
	fma.rn.f32 	%f1856, %f1851, %f1843, %f1776;
	fma.rn.f32 	%f1857, %f1851, %f1845, %f1777;
	fma.rn.f32 	%f1858, %f1851, %f1847, %f1778;
	fma.rn.f32 	%f1859, %f1851, %f1849, %f1779;
	ld.shared.f32 	%f1860, [%r40+84];
	fma.rn.f32 	%f1861, %f1860, %f1835, %f1781;
	fma.rn.f32 	%f1862, %f1860, %f1837, %f1782;
	fma.rn.f32 	%f1863, %f1860, %f1839, %f1783;
	fma.rn.f32 	%f1864, %f1860, %f1841, %f1784;
	fma.rn.f32 	%f1865, %f1860, %f1843, %f1785;
	fma.rn.f32 	%f1866, %f1860, %f1845, %f1786;
	fma.rn.f32 	%f1867, %f1860, %f1847, %f1787;
	fma.rn.f32 	%f1868, %f1860, %f1849, %f1788;
	ld.shared.f32 	%f1869, [%r40+116];
	fma.rn.f32 	%f1870, %f1869, %f1835, %f1790;
	fma.rn.f32 	%f1871, %f1869, %f1837, %f1791;
	fma.rn.f32 	%f1872, %f1869, %f1839, %f1792;
	fma.rn.f32 	%f1873, %f1869, %f1841, %f1793;
	fma.rn.f32 	%f1874, %f1869, %f1843, %f1794;
	fma.rn.f32 	%f1875, %f1869, %f1845, %f1795;
	fma.rn.f32 	%f1876, %f1869, %f1847, %f1796;
	fma.rn.f32 	%f1877, %f1869, %f1849, %f1797;
	ld.shared.f32 	%f1878, [%r40+148];
	fma.rn.f32 	%f1879, %f1878, %f1835, %f1799;
	fma.rn.f32 	%f1880, %f1878, %f1837, %f1800;
	fma.rn.f32 	%f1881, %f1878, %f1839, %f1801;
	fma.rn.f32 	%f1882, %f1878, %f1841, %f1802;
	fma.rn.f32 	%f1883, %f1878, %f1843, %f1803;
	fma.rn.f32 	%f1884, %f1878, %f1845, %f1804;
	fma.rn.f32 	%f1885, %f1878, %f1847, %f1805;
	fma.rn.f32 	%f1886, %f1878, %f1849, %f1806;
	ld.shared.f32 	%f1887, [%r40+180];
	fma.rn.f32 	%f1888, %f1887, %f1835, %f1808;
	fma.rn.f32 	%f1889, %f1887, %f1837, %f1809;
	fma.rn.f32 	%f1890, %f1887, %f1839, %f1810;
	fma.rn.f32 	%f1891, %f1887, %f1841, %f1811;
	fma.rn.f32 	%f1892, %f1887, %f1843, %f1812;
	fma.rn.f32 	%f1893, %f1887, %f1845, %f1813;
	fma.rn.f32 	%f1894, %f1887, %f1847, %f1814;
	fma.rn.f32 	%f1895, %f1887, %f1849, %f1815;
	ld.shared.f32 	%f1896, [%r40+212];
	fma.rn.f32 	%f1897, %f1896, %f1835, %f1817;
	fma.rn.f32 	%f1898, %f1896, %f1837, %f1818;
	fma.rn.f32 	%f1899, %f1896, %f1839, %f1819;
	fma.rn.f32 	%f1900, %f1896, %f1841, %f1820;
	fma.rn.f32 	%f1901, %f1896, %f1843, %f1821;
	fma.rn.f32 	%f1902, %f1896, %f1845, %f1822;
	fma.rn.f32 	%f1903, %f1896, %f1847, %f1823;
	fma.rn.f32 	%f1904, %f1896, %f1849, %f1824;
	ld.shared.f32 	%f1905, [%r40+244];
	fma.rn.f32 	%f1906, %f1905, %f1835, %f1826;
	fma.rn.f32 	%f1907, %f1905, %f1837, %f1827;
	fma.rn.f32 	%f1908, %f1905, %f1839, %f1828;
	fma.rn.f32 	%f1909, %f1905, %f1841, %f1829;
	fma.rn.f32 	%f1910, %f1905, %f1843, %f1830;
	fma.rn.f32 	%f1911, %f1905, %f1845, %f1831;
	fma.rn.f32 	%f1912, %f1905, %f1847, %f1832;
	fma.rn.f32 	%f1913, %f1905, %f1849, %f1833;
	ld.shared.f32 	%f1914, [%r40+24];
	ld.shared.f32 	%f1915, [%r42+3072];
	fma.rn.f32 	%f1916, %f1914, %f1915, %f1836;
	ld.shared.f32 	%f1917, [%r42+3076];
	fma.rn.f32 	%f1918, %f1914, %f1917, %f1838;
	ld.shared.f32 	%f1919, [%r42+3080];
	fma.rn.f32 	%f1920, %f1914, %f1919, %f1840;
	ld.shared.f32 	%f1921, [%r42+3084];
	fma.rn.f32 	%f1922, %f1914, %f1921, %f1842;
	ld.shared.f32 	%f1923, [%r42+3088];
	fma.rn.f32 	%f1924, %f1914, %f1923, %f1844;
	ld.shared.f32 	%f1925, [%r42+3092];
	fma.rn.f32 	%f1926, %f1914, %f1925, %f1846;
	ld.shared.f32 	%f1927, [%r42+3096];
	fma.rn.f32 	%f1928, %f1914, %f1927, %f1848;
	ld.shared.f32 	%f1929, [%r42+3100];
	fma.rn.f32 	%f1930, %f1914, %f1929, %f1850;
	ld.shared.f32 	%f1931, [%r40+56];
	fma.rn.f32 	%f1932, %f1931, %f1915, %f1852;
	fma.rn.f32 	%f1933, %f1931, %f1917, %f1853;
	fma.rn.f32 	%f1934, %f1931, %f1919, %f1854;
	fma.rn.f32 	%f1935, %f1931, %f1921, %f1855;
	fma.rn.f32 	%f1936, %f1931, %f1923, %f1856;
	fma.rn.f32 	%f1937, %f1931, %f1925, %f1857;
	fma.rn.f32 	%f1938, %f1931, %f1927, %f1858;
	fma.rn.f32 	%f1939, %f1931, %f1929, %f1859;
	ld.shared.f32 	%f1940, [%r40+88];
	fma.rn.f32 	%f1941, %f1940, %f1915, %f1861;
	fma.rn.f32 	%f1942, %f1940, %f1917, %f1862;
	fma.rn.f32 	%f1943, %f1940, %f1919, %f1863;
	fma.rn.f32 	%f1944, %f1940, %f1921, %f1864;
	fma.rn.f32 	%f1945, %f1940, %f1923, %f1865;
	fma.rn.f32 	%f1946, %f1940, %f1925, %f1866;
	fma.rn.f32 	%f1947, %f1940, %f1927, %f1867;
	fma.rn.f32 	%f1948, %f1940, %f1929, %f1868;
	ld.shared.f32 	%f1949, [%r40+120];
	fma.rn.f32 	%f1950, %f1949, %f1915, %f1870;
	fma.rn.f32 	%f1951, %f1949, %f1917, %f1871;
	fma.rn.f32 	%f1952, %f1949, %f1919, %f1872;
	fma.rn.f32 	%f1953, %f1949, %f1921, %f1873;
	fma.rn.f32 	%f1954, %f1949, %f1923, %f1874;
	fma.rn.f32 	%f1955, %f1949, %f1925, %f1875;
	fma.rn.f32 	%f1956, %f1949, %f1927, %f1876;
	fma.rn.f32 	%f1957, %f1949, %f1929, %f1877;
	ld.shared.f32 	%f1958, [%r40+152];
	fma.rn.f32 	%f1959, %f1958, %f1915, %f1879;
	fma.rn.f32 	%f1960, %f1958, %f1917, %f1880;
	fma.rn.f32 	%f1961, %f1958, %f1919, %f1881;
	fma.rn.f32 	%f1962, %f1958, %f1921, %f1882;
	fma.rn.f32 	%f1963, %f1958, %f1923, %f1883;
	fma.rn.f32 	%f1964, %f1958, %f1925, %f1884;
	fma.rn.f32 	%f1965, %f1958, %f1927, %f1885;
	fma.rn.f32 	%f1966, %f1958, %f1929, %f1886;
	ld.shared.f32 	%f1967, [%r40+184];
	fma.rn.f32 	%f1968, %f1967, %f1915, %f1888;
	fma.rn.f32 	%f1969, %f1967, %f1917, %f1889;
	fma.rn.f32 	%f1970, %f1967, %f1919, %f1890;
	fma.rn.f32 	%f1971, %f1967, %f1921, %f1891;
	fma.rn.f32 	%f1972, %f1967, %f1923, %f1892;
	fma.rn.f32 	%f1973, %f1967, %f1925, %f1893;
	fma.rn.f32 	%f1974, %f1967, %f1927, %f1894;
	fma.rn.f32 	%f1975, %f1967, %f1929, %f1895;
	ld.shared.f32 	%f1976, [%r40+216];
	fma.rn.f32 	%f1977, %f1976, %f1915, %f1897;
	fma.rn.f32 	%f1978, %f1976, %f1917, %f1898;
	fma.rn.f32 	%f1979, %f1976, %f1919, %f1899;
	fma.rn.f32 	%f1980, %f1976, %f1921, %f1900;
	fma.rn.f32 	%f1981, %f1976, %f1923, %f1901;
	fma.rn.f32 	%f1982, %f1976, %f1925, %f1902;
	fma.rn.f32 	%f1983, %f1976, %f1927, %f1903;
	fma.rn.f32 	%f1984, %f1976, %f1929, %f1904;
	ld.shared.f32 	%f1985, [%r40+248];
	fma.rn.f32 	%f1986, %f1985, %f1915, %f1906;
	fma.rn.f32 	%f1987, %f1985, %f1917, %f1907;
	fma.rn.f32 	%f1988, %f1985, %f1919, %f1908;
	fma.rn.f32 	%f1989, %f1985, %f1921, %f1909;
	fma.rn.f32 	%f1990, %f1985, %f1923, %f1910;
	fma.rn.f32 	%f1991, %f1985, %f1925, %f1911;
	fma.rn.f32 	%f1992, %f1985, %f1927, %f1912;
	fma.rn.f32 	%f1993, %f1985, %f1929, %f1913;
	ld.shared.f32 	%f1994, [%r40+28];
	ld.shared.f32 	%f1995, [%r42+3584];
	fma.rn.f32 	%f1996, %f1994, %f1995, %f1916;
	ld.shared.f32 	%f1997, [%r42+3588];
	fma.rn.f32 	%f1998, %f1994, %f1997, %f1918;
	ld.shared.f32 	%f1999, [%r42+3592];
	fma.rn.f32 	%f2000, %f1994, %f1999, %f1920;
	ld.shared.f32 	%f2001, [%r42+3596];
	fma.rn.f32 	%f2002, %f1994, %f2001, %f1922;
	ld.shared.f32 	%f2003, [%r42+3600];
	fma.rn.f32 	%f2004, %f1994, %f2003, %f1924;
	ld.shared.f32 	%f2005, [%r42+3604];
	fma.rn.f32 	%f2006, %f1994, %f2005, %f1926;
	ld.shared.f32 	%f2007, [%r42+3608];
	fma.rn.f32 	%f2008, %f1994, %f2007, %f1928;
	ld.shared.f32 	%f2009, [%r42+3612];
	fma.rn.f32 	%f2010, %f1994, %f2009, %f1930;
	ld.shared.f32 	%f2011, [%r40+60];
	fma.rn.f32 	%f2012, %f2011, %f1995, %f1932;
	fma.rn.f32 	%f2013, %f2011, %f1997, %f1933;
	fma.rn.f32 	%f2014, %f2011, %f1999, %f1934;
	fma.rn.f32 	%f2015, %f2011, %f2001, %f1935;
	fma.rn.f32 	%f2016, %f2011, %f2003, %f1936;
	fma.rn.f32 	%f2017, %f2011, %f2005, %f1937;
	fma.rn.f32 	%f2018, %f2011, %f2007, %f1938;
	fma.rn.f32 	%f2019, %f2011, %f2009, %f1939;
	ld.shared.f32 	%f2020, [%r40+92];
	fma.rn.f32 	%f2021, %f2020, %f1995, %f1941;
	fma.rn.f32 	%f2022, %f2020, %f1997, %f1942;
	fma.rn.f32 	%f2023, %f2020, %f1999, %f1943;
	fma.rn.f32 	%f2024, %f2020, %f2001, %f1944;
	fma.rn.f32 	%f2025, %f2020, %f2003, %f1945;
	fma.rn.f32 	%f2026, %f2020, %f2005, %f1946;
	fma.rn.f32 	%f2027, %f2020, %f2007, %f1947;
	fma.rn.f32 	%f2028, %f2020, %f2009, %f1948;
	ld.shared.f32 	%f2029, [%r40+124];
	fma.rn.f32 	%f2030, %f2029, %f1995, %f1950;
	fma.rn.f32 	%f2031, %f2029, %f1997, %f1951;
	fma.rn.f32 	%f2032, %f2029, %f1999, %f1952;
	fma.rn.f32 	%f2033, %f2029, %f2001, %f1953;
	fma.rn.f32 	%f2034, %f2029, %f2003, %f1954;
	fma.rn.f32 	%f2035, %f2029, %f2005, %f1955;
	fma.rn.f32 	%f2036, %f2029, %f2007, %f1956;
	fma.rn.f32 	%f2037, %f2029, %f2009, %f1957;
	ld.shared.f32 	%f2038, [%r40+156];
	fma.rn.f32 	%f2039, %f2038, %f1995, %f1959;
	fma.rn.f32 	%f2040, %f2038, %f1997, %f1960;
	fma.rn.f32 	%f2041, %f2038, %f1999, %f1961;
	fma.rn.f32 	%f2042, %f2038, %f2001, %f1962;
	fma.rn.f32 	%f2043, %f2038, %f2003, %f1963;
	fma.rn.f32 	%f2044, %f2038, %f2005, %f1964;
	fma.rn.f32 	%f2045, %f2038, %f2007, %f1965;
	fma.rn.f32 	%f2046, %f2038, %f2009, %f1966;
	ld.shared.f32 	%f2047, [%r40+188];
	fma.rn.f32 	%f2048, %f2047, %f1995, %f1968;
	fma.rn.f32 	%f2049, %f2047, %f1997, %f1969;
	fma.rn.f32 	%f2050, %f2047, %f1999, %f1970;
	fma.rn.f32 	%f2051, %f2047, %f2001, %f1971;
	fma.rn.f32 	%f2052, %f2047, %f2003, %f1972;
	fma.rn.f32 	%f2053, %f2047, %f2005, %f1973;
	fma.rn.f32 	%f2054, %f2047, %f2007, %f1974;
	fma.rn.f32 	%f2055, %f2047, %f2009, %f1975;
	ld.shared.f32 	%f2056, [%r40+220];
	fma.rn.f32 	%f2057, %f2056, %f1995, %f1977;
	fma.rn.f32 	%f2058, %f2056, %f1997, %f1978;
	fma.rn.f32 	%f2059, %f2056, %f1999, %f1979;
	fma.rn.f32 	%f2060, %f2056, %f2001, %f1980;
	fma.rn.f32 	%f2061, %f2056, %f2003, %f1981;
	fma.rn.f32 	%f2062, %f2056, %f2005, %f1982;
	fma.rn.f32 	%f2063, %f2056, %f2007, %f1983;
	fma.rn.f32 	%f2064, %f2056, %f2009, %f1984;
	ld.shared.f32 	%f2065, [%r40+252];
	fma.rn.f32 	%f2066, %f2065, %f1995, %f1986;
	fma.rn.f32 	%f2067, %f2065, %f1997, %f1987;
	fma.rn.f32 	%f2068, %f2065, %f1999, %f1988;
	fma.rn.f32 	%f2069, %f2065, %f2001, %f1989;
	fma.rn.f32 	%f2070, %f2065, %f2003, %f1990;
	fma.rn.f32 	%f2071, %f2065, %f2005, %f1991;
	fma.rn.f32 	%f2072, %f2065, %f2007, %f1992;
	fma.rn.f32 	%f2073, %f2065, %f2009, %f1993;
	bar.sync 	0;
	ld.global.nc.v4.f32 	{%f2074, %f2075, %f2076, %f2077}, [%rd6+96];
	st.shared.v4.f32 	[%r25], {%f2074, %f2075, %f2076, %f2077};
	add.s32 	%r45, %r33, 3072;
	mul.wide.u32 	%rd14, %r45, 4;
	add.s64 	%rd15, %rd7, %rd14;
	ld.global.nc.v4.f32 	{%f2078, %f2079, %f2080, %f2081}, [%rd15];
	st.shared.v4.f32 	[%r38], {%f2078, %f2079, %f2080, %f2081};
	bar.sync 	0;
	ld.shared.f32 	%f2082, [%r40];
	ld.shared.f32 	%f2083, [%r42];
	fma.rn.f32 	%f2084, %f2082, %f2083, %f1996;
	ld.shared.f32 	%f2085, [%r42+4];
	fma.rn.f32 	%f2086, %f2082, %f2085, %f1998;
	ld.shared.f32 	%f2087, [%r42+8];
	fma.rn.f32 	%f2088, %f2082, %f2087, %f2000;
	ld.shared.f32 	%f2089, [%r42+12];
	fma.rn.f32 	%f2090, %f2082, %f2089, %f2002;
	ld.shared.f32 	%f2091, [%r42+16];
	fma.rn.f32 	%f2092, %f2082, %f2091, %f2004;
	ld.shared.f32 	%f2093, [%r42+20];
	fma.rn.f32 	%f2094, %f2082, %f2093, %f2006;
	ld.shared.f32 	%f2095, [%r42+24];
	fma.rn.f32 	%f2096, %f2082, %f2095, %f2008;
	ld.shared.f32 	%f2097, [%r42+28];
	fma.rn.f32 	%f2098, %f2082, %f2097, %f2010;
	ld.shared.f32 	%f2099, [%r40+32];
	fma.rn.f32 	%f2100, %f2099, %f2083, %f2012;
	fma.rn.f32 	%f2101, %f2099, %f2085, %f2013;
	fma.rn.f32 	%f2102, %f2099, %f2087, %f2014;
	fma.rn.f32 	%f2103, %f2099, %f2089, %f2015;
	fma.rn.f32 	%f2104, %f2099, %f2091, %f2016;
	fma.rn.f32 	%f2105, %f2099, %f2093, %f2017;
	fma.rn.f32 	%f2106, %f2099, %f2095, %f2018;
	fma.rn.f32 	%f2107, %f2099, %f2097, %f2019;
	ld.shared.f32 	%f2108, [%r40+64];
	fma.rn.f32 	%f2109, %f2108, %f2083, %f2021;
	fma.rn.f32 	%f2110, %f2108, %f2085, %f2022;
	fma.rn.f32 	%f2111, %f2108, %f2087, %f2023;
	fma.rn.f32 	%f2112, %f2108, %f2089, %f2024;
	fma.rn.f32 	%f2113, %f2108, %f2091, %f2025;
	fma.rn.f32 	%f2114, %f2108, %f2093, %f2026;
	fma.rn.f32 	%f2115, %f2108, %f2095, %f2027;
	fma.rn.f32 	%f2116, %f2108, %f2097, %f2028;
	ld.shared.f32 	%f2117, [%r40+96];
	fma.rn.f32 	%f2118, %f2117, %f2083, %f2030;
	fma.rn.f32 	%f2119, %f2117, %f2085, %f2031;
	fma.rn.f32 	%f2120, %f2117, %f2087, %f2032;
	fma.rn.f32 	%f2121, %f2117, %f2089, %f2033;
	fma.rn.f32 	%f2122, %f2117, %f2091, %f2034;
	fma.rn.f32 	%f2123, %f2117, %f2093, %f2035;
	fma.rn.f32 	%f2124, %f2117, %f2095, %f2036;
	fma.rn.f32 	%f2125, %f2117, %f2097, %f2037;
	ld.shared.f32 	%f2126, [%r40+128];
	fma.rn.f32 	%f2127, %f2126, %f2083, %f2039;
	fma.rn.f32 	%f2128, %f2126, %f2085, %f2040;
	fma.rn.f32 	%f2129, %f2126, %f2087, %f2041;
	fma.rn.f32 	%f2130, %f2126, %f2089, %f2042;
	fma.rn.f32 	%f2131, %f2126, %f2091, %f2043;
	fma.rn.f32 	%f2132, %f2126, %f2093, %f2044;
	fma.rn.f32 	%f2133, %f2126, %f2095, %f2045;
	fma.rn.f32 	%f2134, %f2126, %f2097, %f2046;
	ld.shared.f32 	%f2135, [%r40+160];
	fma.rn.f32 	%f2136, %f2135, %f2083, %f2048;
	fma.rn.f32 	%f2137, %f2135, %f2085, %f2049;
	fma.rn.f32 	%f2138, %f2135, %f2087, %f2050;
	fma.rn.f32 	%f2139, %f2135, %f2089, %f2051;
	fma.rn.f32 	%f2140, %f2135, %f2091, %f2052;
	fma.rn.f32 	%f2141, %f2135, %f2093, %f2053;
	fma.rn.f32 	%f2142, %f2135, %f2095, %f2054;
	fma.rn.f32 	%f2143, %f2135, %f2097, %f2055;
	ld.shared.f32 	%f2144, [%r40+192];
	fma.rn.f32 	%f2145, %f2144, %f2083, %f2057;
	fma.rn.f32 	%f2146, %f2144, %f2085, %f2058;
	fma.rn.f32 	%f2147, %f2144, %f2087, %f2059;
	fma.rn.f32 	%f2148, %f2144, %f2089, %f2060;
	fma.rn.f32 	%f2149, %f2144, %f2091, %f2061;
	fma.rn.f32 	%f2150, %f2144, %f2093, %f2062;
	fma.rn.f32 	%f2151, %f2144, %f2095, %f2063;
	fma.rn.f32 	%f2152, %f2144, %f2097, %f2064;
	ld.shared.f32 	%f2153, [%r40+224];
	fma.rn.f32 	%f2154, %f2153, %f2083, %f2066;
	fma.rn.f32 	%f2155, %f2153, %f2085, %f2067;
	fma.rn.f32 	%f2156, %f2153, %f2087, %f2068;
	fma.rn.f32 	%f2157, %f2153, %f2089, %f2069;
	fma.rn.f32 	%f2158, %f2153, %f2091, %f2070;
	fma.rn.f32 	%f2159, %f2153, %f2093, %f2071;
	fma.rn.f32 	%f2160, %f2153, %f2095, %f2072;
	fma.rn.f32 	%f2161, %f2153, %f2097, %f2073;
	ld.shared.f32 	%f2162, [%r40+4];
	ld.shared.f32 	%f2163, [%r42+512];
	fma.rn.f32 	%f2164, %f2162, %f2163, %f2084;
	ld.shared.f32 	%f2165, [%r42+516];
	fma.rn.f32 	%f2166, %f2162, %f2165, %f2086;
	ld.shared.f32 	%f2167, [%r42+520];
	fma.rn.f32 	%f2168, %f2162, %f2167, %f2088;
	ld.shared.f32 	%f2169, [%r42+524];
	fma.rn.f32 	%f2170, %f2162, %f2169, %f2090;
	ld.shared.f32 	%f2171, [%r42+528];
	fma.rn.f32 	%f2172, %f2162, %f2171, %f2092;
	ld.shared.f32 	%f2173, [%r42+532];
	fma.rn.f32 	%f2174, %f2162, %f2173, %f2094;
	ld.shared.f32 	%f2175, [%r42+536];
	fma.rn.f32 	%f2176, %f2162, %f2175, %f2096;
	ld.shared.f32 	%f2177, [%r42+540];
	fma.rn.f32 	%f2178, %f2162, %f2177, %f2098;
	ld.shared.f32 	%f2179, [%r40+36];
	fma.rn.f32 	%f2180, %f2179, %f2163, %f2100;
	fma.rn.f32 	%f2181, %f2179, %f2165, %f2101;
	fma.rn.f32 	%f2182, %f2179, %f2167, %f2102;
	fma.rn.f32 	%f2183, %f2179, %f2169, %f2103;
	fma.rn.f32 	%f2184, %f2179, %f2171, %f2104;
	fma.rn.f32 	%f2185, %f2179, %f2173, %f2105;
	fma.rn.f32 	%f2186, %f2179, %f2175, %f2106;
	fma.rn.f32 	%f2187, %f2179, %f2177, %f2107;
	ld.shared.f32 	%f2188, [%r40+68];
	fma.rn.f32 	%f2189, %f2188, %f2163, %f2109;
	fma.rn.f32 	%f2190, %f2188, %f2165, %f2110;
	fma.rn.f32 	%f2191, %f2188, %f2167, %f2111;
	fma.rn.f32 	%f2192, %f2188, %f2169, %f2112;
	fma.rn.f32 	%f2193, %f2188, %f2171, %f2113;
	fma.rn.f32 	%f2194, %f2188, %f2173, %f2114;
	fma.rn.f32 	%f2195, %f2188, %f2175, %f2115;
	fma.rn.f32 	%f2196, %f2188, %f2177, %f2116;
	ld.shared.f32 	%f2197, [%r40+100];
	fma.rn.f32 	%f2198, %f2197, %f2163, %f2118;
	fma.rn.f32 	%f2199, %f2197, %f2165, %f2119;
	fma.rn.f32 	%f2200, %f2197, %f2167, %f2120;
	fma.rn.f32 	%f2201, %f2197, %f2169, %f2121;
	fma.rn.f32 	%f2202, %f2197, %f2171, %f2122;
	fma.rn.f32 	%f2203, %f2197, %f2173, %f2123;
	fma.rn.f32 	%f2204, %f2197, %f2175, %f2124;
	fma.rn.f32 	%f2205, %f2197, %f2177, %f2125;
	ld.shared.f32 	%f2206, [%r40+132];
	fma.rn.f32 	%f2207, %f2206, %f2163, %f2127;
	fma.rn.f32 	%f2208, %f2206, %f2165, %f2128;
	fma.rn.f32 	%f2209, %f2206, %f2167, %f2129;
	fma.rn.f32 	%f2210, %f2206, %f2169, %f2130;
	fma.rn.f32 	%f2211, %f2206, %f2171, %f2131;
	fma.rn.f32 	%f2212, %f2206, %f2173, %f2132;
	fma.rn.f32 	%f2213, %f2206, %f2175, %f2133;
	fma.rn.f32 	%f2214, %f2206, %f2177, %f2134;
	ld.shared.f32 	%f2215, [%r40+164];
	fma.rn.f32 	%f2216, %f2215, %f2163, %f2136;
	fma.rn.f32 	%f2217, %f2215, %f2165, %f2137;
	fma.rn.f32 	%f2218, %f2215, %f2167, %f2138;
	fma.rn.f32 	%f2219, %f2215, %f2169, %f2139;
	fma.rn.f32 	%f2220, %f2215, %f2171, %f2140;
	fma.rn.f32 	%f2221, %f2215, %f2173, %f2141;
	fma.rn.f32 	%f2222, %f2215, %f2175, %f2142;
	fma.rn.f32 	%f2223, %f2215, %f2177, %f2143;
	ld.shared.f32 	%f2224, [%r40+196];
	fma.rn.f32 	%f2225, %f2224, %f2163, %f2145;
	fma.rn.f32 	%f2226, %f2224, %f2165, %f2146;
	fma.rn.f32 	%f2227, %f2224, %f2167, %f2147;
	fma.rn.f32 	%f2228, %f2224, %f2169, %f2148;
	fma.rn.f32 	%f2229, %f2224, %f2171, %f2149;
	fma.rn.f32 	%f2230, %f2224, %f2173, %f2150;
	fma.rn.f32 	%f2231, %f2224, %f2175, %f2151;
	fma.rn.f32 	%f2232, %f2224, %f2177, %f2152;
	ld.shared.f32 	%f2233, [%r40+228];
	fma.rn.f32 	%f2234, %f2233, %f2163, %f2154;
	fma.rn.f32 	%f2235, %f2233, %f2165, %f2155;
	fma.rn.f32 	%f2236, %f2233, %f2167, %f2156;
	fma.rn.f32 	%f2237, %f2233, %f2169, %f2157;
	fma.rn.f32 	%f2238, %f2233, %f2171, %f2158;
	fma.rn.f32 	%f2239, %f2233, %f2173, %f2159;
	fma.rn.f32 	%f2240, %f2233, %f2175, %f2160;
	fma.rn.f32 	%f2241, %f2233, %f2177, %f2161;
	ld.shared.f32 	%f2242, [%r40+8];
	ld.shared.f32 	%f2243, [%r42+1024];
	fma.rn.f32 	%f2244, %f2242, %f2243, %f2164;
	ld.shared.f32 	%f2245, [%r42+1028];
	fma.rn.f32 	%f2246, %f2242, %f2245, %f2166;
	ld.shared.f32 	%f2247, [%r42+1032];
	fma.rn.f32 	%f2248, %f2242, %f2247, %f2168;
	ld.shared.f32 	%f2249, [%r42+1036];
	fma.rn.f32 	%f2250, %f2242, %f2249, %f2170;
	ld.shared.f32 	%f2251, [%r42+1040];
	fma.rn.f32 	%f2252, %f2242, %f2251, %f2172;
	ld.shared.f32 	%f2253, [%r42+1044];
	fma.rn.f32 	%f2254, %f2242, %f2253, %f2174;
	ld.shared.f32 	%f2255, [%r42+1048];
	fma.rn.f32 	%f2256, %f2242, %f2255, %f2176;
	ld.shared.f32 	%f2257, [%r42+1052];
	fma.rn.f32 	%f2258, %f2242, %f2257, %f2178;
	ld.shared.f32 	%f2259, [%r40+40];
	fma.rn.f32 	%f2260, %f2259, %f2243, %f2180;
	fma.rn.f32 	%f2261, %f2259, %f2245, %f2181;
	fma.rn.f32 	%f2262, %f2259, %f2247, %f2182;
	fma.rn.f32 	%f2263, %f2259, %f2249, %f2183;
	fma.rn.f32 	%f2264, %f2259, %f2251, %f2184;
	fma.rn.f32 	%f2265, %f2259, %f2253, %f2185;
	fma.rn.f32 	%f2266, %f2259, %f2255, %f2186;
	fma.rn.f32 	%f2267, %f2259, %f2257, %f2187;
	ld.shared.f32 	%f2268, [%r40+72];
	fma.rn.f32 	%f2269, %f2268, %f2243, %f2189;
	fma.rn.f32 	%f2270, %f2268, %f2245, %f2190;
	fma.rn.f32 	%f2271, %f2268, %f2247, %f2191;
	fma.rn.f32 	%f2272, %f2268, %f2249, %f2192;
	fma.rn.f32 	%f2273, %f2268, %f2251, %f2193;
	fma.rn.f32 	%f2274, %f2268, %f2253, %f2194;
	fma.rn.f32 	%f2275, %f2268, %f2255, %f2195;
	fma.rn.f32 	%f2276, %f2268, %f2257, %f2196;
	ld.shared.f32 	%f2277, [%r40+104];
	fma.rn.f32 	%f2278, %f2277, %f2243, %f2198;
	fma.rn.f32 	%f2279, %f2277, %f2245, %f2199;
	fma.rn.f32 	%f2280, %f2277, %f2247, %f2200;
	fma.rn.f32 	%f2281, %f2277, %f2249, %f2201;
	fma.rn.f32 	%f2282, %f2277, %f2251, %f2202;
	fma.rn.f32 	%f2283, %f2277, %f2253, %f2203;
	fma.rn.f32 	%f2284, %f2277, %f2255, %f2204;
	fma.rn.f32 	%f2285, %f2277, %f2257, %f2205;
	ld.shared.f32 	%f2286, [%r40+136];
	fma.rn.f32 	%f2287, %f2286, %f2243, %f2207;
	fma.rn.f32 	%f2288, %f2286, %f2245, %f2208;
	fma.rn.f32 	%f2289, %f2286, %f2247, %f2209;
	fma.rn.f32 	%f2290, %f2286, %f2249, %f2210;
	fma.rn.f32 	%f2291, %f2286, %f2251, %f2211;
	fma.rn.f32 	%f2292, %f2286, %f2253, %f2212;
	fma.rn.f32 	%f2293, %f2286, %f2255, %f2213;
	fma.rn.f32 	%f2294, %f2286, %f2257, %f2214;
	ld.shared.f32 	%f2295, [%r40+168];
	fma.rn.f32 	%f2296, %f2295, %f2243, %f2216;
	fma.rn.f32 	%f2297, %f2295, %f2245, %f2217;
	fma.rn.f32 	%f2298, %f2295, %f2247, %f2218;
	fma.rn.f32 	%f2299, %f2295, %f2249, %f2219;
	fma.rn.f32 	%f2300, %f2295, %f2251, %f2220;
	fma.rn.f32 	%f2301, %f2295, %f2253, %f2221;
	fma.rn.f32 	%f2302, %f2295, %f2255, %f2222;
	fma.rn.f32 	%f2303, %f2295, %f2257, %f2223;
	ld.shared.f32 	%f2304, [%r40+200];
	fma.rn.f32 	%f2305, %f2304, %f2243, %f2225;
	fma.rn.f32 	%f2306, %f2304, %f2245, %f2226;
	fma.rn.f32 	%f2307, %f2304, %f2247, %f2227;
	fma.rn.f32 	%f2308, %f2304, %f2249, %f2228;
	fma.rn.f32 	%f2309, %f2304, %f2251, %f2229;
	fma.rn.f32 	%f2310, %f2304, %f2253, %f2230;
	fma.rn.f32 	%f2311, %f2304, %f2255, %f2231;
	fma.rn.f32 	%f2312, %f2304, %f2257, %f2232;
	ld.shared.f32 	%f2313, [%r40+232];
	fma.rn.f32 	%f2314, %f2313, %f2243, %f2234;
	fma.rn.f32 	%f2315, %f2313, %f2245, %f2235;
	fma.rn.f32 	%f2316, %f2313, %f2247, %f2236;
	fma.rn.f32 	%f2317, %f2313, %f2249, %f2237;
	fma.rn.f32 	%f2318, %f2313, %f2251, %f2238;
	fma.rn.f32 	%f2319, %f2313, %f2253, %f2239;
	fma.rn.f32 	%f2320, %f2313, %f2255, %f2240;
	fma.rn.f32 	%f2321, %f2313, %f2257, %f2241;
	ld.shared.f32 	%f2322, [%r40+12];
	ld.shared.f32 	%f2323, [%r42+1536];
	fma.rn.f32 	%f2324, %f2322, %f2323, %f2244;
	ld.shared.f32 	%f2325, [%r42+1540];
	fma.rn.f32 	%f2326, %f2322, %f2325, %f2246;
	ld.shared.f32 	%f2327, [%r42+1544];
	fma.rn.f32 	%f2328, %f2322, %f2327, %f2248;
	ld.shared.f32 	%f2329, [%r42+1548];
	fma.rn.f32 	%f2330, %f2322, %f2329, %f2250;
	ld.shared.f32 	%f2331, [%r42+1552];
	fma.rn.f32 	%f2332, %f2322, %f2331, %f2252;
	ld.shared.f32 	%f2333, [%r42+1556];
	fma.rn.f32 	%f2334, %f2322, %f2333, %f2254;
	ld.shared.f32 	%f2335, [%r42+1560];
	fma.rn.f32 	%f2336, %f2322, %f2335, %f2256;
	ld.shared.f32 	%f2337, [%r42+1564];
	fma.rn.f32 	%f2338, %f2322, %f2337, %f2258;
	ld.shared.f32 	%f2339, [%r40+44];
	fma.rn.f32 	%f2340, %f2339, %f2323, %f2260;
	fma.rn.f32 	%f2341, %f2339, %f2325, %f2261;
	fma.rn.f32 	%f2342, %f2339, %f2327, %f2262;
	fma.rn.f32 	%f2343, %f2339, %f2329, %f2263;
	fma.rn.f32 	%f2344, %f2339, %f2331, %f2264;
	fma.rn.f32 	%f2345, %f2339, %f2333, %f2265;
	fma.rn.f32 	%f2346, %f2339, %f2335, %f2266;
	fma.rn.f32 	%f2347, %f2339, %f2337, %f2267;
	ld.shared.f32 	%f2348, [%r40+76];
	fma.rn.f32 	%f2349, %f2348, %f2323, %f2269;
	fma.rn.f32 	%f2350, %f2348, %f2325, %f2270;
	fma.rn.f32 	%f2351, %f2348, %f2327, %f2271;
	fma.rn.f32 	%f2352, %f2348, %f2329, %f2272;
	fma.rn.f32 	%f2353, %f2348, %f2331, %f2273;
	fma.rn.f32 	%f2354, %f2348, %f2333, %f2274;
	fma.rn.f32 	%f2355, %f2348, %f2335, %f2275;
	fma.rn.f32 	%f2356, %f2348, %f2337, %f2276;
	ld.shared.f32 	%f2357, [%r40+108];
	fma.rn.f32 	%f2358, %f2357, %f2323, %f2278;
	fma.rn.f32 	%f2359, %f2357, %f2325, %f2279;
	fma.rn.f32 	%f2360, %f2357, %f2327, %f2280;
	fma.rn.f32 	%f2361, %f2357, %f2329, %f2281;
	fma.rn.f32 	%f2362, %f2357, %f2331, %f2282;
	fma.rn.f32 	%f2363, %f2357, %f2333, %f2283;
	fma.rn.f32 	%f2364, %f2357, %f2335, %f2284;
	fma.rn.f32 	%f2365, %f2357, %f2337, %f2285;
	ld.shared.f32 	%f2366, [%r40+140];
	fma.rn.f32 	%f2367, %f2366, %f2323, %f2287;
	fma.rn.f32 	%f2368, %f2366, %f2325, %f2288;
	fma.rn.f32 	%f2369, %f2366, %f2327, %f2289;
	fma.rn.f32 	%f2370, %f2366, %f2329, %f2290;
	fma.rn.f32 	%f2371, %f2366, %f2331, %f2291;
	fma.rn.f32 	%f2372, %f2366, %f2333, %f2292;
	fma.rn.f32 	%f2373, %f2366, %f2335, %f2293;
	fma.rn.f32 	%f2374, %f2366, %f2337, %f2294;
	ld.shared.f32 	%f2375, [%r40+172];
	fma.rn.f32 	%f2376, %f2375, %f2323, %f2296;
	fma.rn.f32 	%f2377, %f2375, %f2325, %f2297;
	fma.rn.f32 	%f2378, %f2375, %f2327, %f2298;
	fma.rn.f32 	%f2379, %f2375, %f2329, %f2299;
	fma.rn.f32 	%f2380, %f2375, %f2331, %f2300;
	fma.rn.f32 	%f2381, %f2375, %f2333, %f2301;
	fma.rn.f32 	%f2382, %f2375, %f2335, %f2302;
	fma.rn.f32 	%f2383, %f2375, %f2337, %f2303;
	ld.shared.f32 	%f2384, [%r40+204];
	fma.rn.f32 	%f2385, %f2384, %f2323, %f2305;
	fma.rn.f32 	%f2386, %f2384, %f2325, %f2306;
	fma.rn.f32 	%f2387, %f2384, %f2327, %f2307;
	fma.rn.f32 	%f2388, %f2384, %f2329, %f2308;
	fma.rn.f32 	%f2389, %f2384, %f2331, %f2309;
	fma.rn.f32 	%f2390, %f2384, %f2333, %f2310;
	fma.rn.f32 	%f2391, %f2384, %f2335, %f2311;
	fma.rn.f32 	%f2392, %f2384, %f2337, %f2312;
	ld.shared.f32 	%f2393, [%r40+236];
	fma.rn.f32 	%f2394, %f2393, %f2323, %f2314;
	fma.rn.f32 	%f2395, %f2393, %f2325, %f2315;
	fma.rn.f32 	%f2396, %f2393, %f2327, %f2316;
	fma.rn.f32 	%f2397, %f2393, %f2329, %f2317;
	fma.rn.f32 	%f2398, %f2393, %f2331, %f2318;
	fma.rn.f32 	%f2399, %f2393, %f2333, %f2319;
	fma.rn.f32 	%f2400, %f2393, %f2335, %f2320;
	fma.rn.f32 	%f2401, %f2393, %f2337, %f2321;
	ld.shared.f32 	%f2402, [%r40+16];
	ld.shared.f32 	%f2403, [%r42+2048];
	fma.rn.f32 	%f2404, %f2402, %f2403, %f2324;
	ld.shared.f32 	%f2405, [%r42+2052];
	fma.rn.f32 	%f2406, %f2402, %f2405, %f2326;
	ld.shared.f32 	%f2407, [%r42+2056];
	fma.rn.f32 	%f2408, %f2402, %f2407, %f2328;
	ld.shared.f32 	%f2409, [%r42+2060];
	fma.rn.f32 	%f2410, %f2402, %f2409, %f2330;
	ld.shared.f32 	%f2411, [%r42+2064];
	fma.rn.f32 	%f2412, %f2402, %f2411, %f2332;
	ld.shared.f32 	%f2413, [%r42+2068];
	fma.rn.f32 	%f2414, %f2402, %f2413, %f2334;
	ld.shared.f32 	%f2415, [%r42+2072];
	fma.rn.f32 	%f2416, %f2402, %f2415, %f2336;
	ld.shared.f32 	%f2417, [%r42+2076];
	fma.rn.f32 	%f2418, %f2402, %f2417, %f2338;
	ld.shared.f32 	%f2419, [%r40+48];
	fma.rn.f32 	%f2420, %f2419, %f2403, %f2340;
	fma.rn.f32 	%f2421, %f2419, %f2405, %f2341;
	fma.rn.f32 	%f2422, %f2419, %f2407, %f2342;
	fma.rn.f32 	%f2423, %f2419, %f2409, %f2343;
	fma.rn.f32 	%f2424, %f2419, %f2411, %f2344;
	fma.rn.f32 	%f2425, %f2419, %f2413, %f2345;
	fma.rn.f32 	%f2426, %f2419, %f2415, %f2346;
	fma.rn.f32 	%f2427, %f2419, %f2417, %f2347;
	ld.shared.f32 	%f2428, [%r40+80];
	fma.rn.f32 	%f2429, %f2428, %f2403, %f2349;
	fma.rn.f32 	%f2430, %f2428, %f2405, %f2350;
	fma.rn.f32 	%f2431, %f2428, %f2407, %f2351;
	fma.rn.f32 	%f2432, %f2428, %f2409, %f2352;
	fma.rn.f32 	%f2433, %f2428, %f2411, %f2353;
	fma.rn.f32 	%f2434, %f2428, %f2413, %f2354;
	fma.rn.f32 	%f2435, %f2428, %f2415, %f2355;
	fma.rn.f32 	%f2436, %f2428, %f2417, %f2356;
	ld.shared.f32 	%f2437, [%r40+112];
	fma.rn.f32 	%f2438, %f2437, %f2403, %f2358;
	fma.rn.f32 	%f2439, %f2437, %f2405, %f2359;
	fma.rn.f32 	%f2440, %f2437, %f2407, %f2360;
	fma.rn.f32 	%f2441, %f2437, %f2409, %f2361;
	fma.rn.f32 	%f2442, %f2437, %f2411, %f2362;
	fma.rn.f32 	%f2443, %f2437, %f2413, %f2363;
	fma.rn.f32 	%f2444, %f2437, %f2415, %f2364;
	fma.rn.f32 	%f2445, %f2437, %f2417, %f2365;
	ld.shared.f32 	%f2446, [%r40+144];
	fma.rn.f32 	%f2447, %f2446, %f2403, %f2367;
	fma.rn.f32 	%f2448, %f2446, %f2405, %f2368;
	fma.rn.f32 	%f2449, %f2446, %f2407, %f2369;
	fma.rn.f32 	%f2450, %f2446, %f2409, %f2370;
	fma.rn.f32 	%f2451, %f2446, %f2411, %f2371;
	fma.rn.f32 	%f2452, %f2446, %f2413, %f2372;
	fma.rn.f32 	%f2453, %f2446, %f2415, %f2373;
	fma.rn.f32 	%f2454, %f2446, %f2417, %f2374;
	ld.shared.f32 	%f2455, [%r40+176];
	fma.rn.f32 	%f2456, %f2455, %f2403, %f2376;
	fma.rn.f32 	%f2457, %f2455, %f2405, %f2377;
	fma.rn.f32 	%f2458, %f2455, %f2407, %f2378;
	fma.rn.f32 	%f2459, %f2455, %f2409, %f2379;
	fma.rn.f32 	%f2460, %f2455, %f2411, %f2380;
	fma.rn.f32 	%f2461, %f2455, %f2413, %f2381;
	fma.rn.f32 	%f2462, %f2455, %f2415, %f2382;
	fma.rn.f32 	%f2463, %f2455, %f2417, %f2383;
	ld.shared.f32 	%f2464, [%r40+208];
	fma.rn.f32 	%f2465, %f2464, %f2403, %f2385;
	fma.rn.f32 	%f2466, %f2464, %f2405, %f2386;
	fma.rn.f32 	%f2467, %f2464, %f2407, %f2387;
	fma.rn.f32 	%f2468, %f2464, %f2409, %f2388;
	fma.rn.f32 	%f2469, %f2464, %f2411, %f2389;
	fma.rn.f32 	%f2470, %f2464, %f2413, %f2390;
	fma.rn.f32 	%f2471, %f2464, %f2415, %f2391;
	fma.rn.f32 	%f2472, %f2464, %f2417, %f2392;
	ld.shared.f32 	%f2473, [%r40+240];
	fma.rn.f32 	%f2474, %f2473, %f2403, %f2394;
	fma.rn.f32 	%f2475, %f2473, %f2405, %f2395;
	fma.rn.f32 	%f2476, %f2473, %f2407, %f2396;
	fma.rn.f32 	%f2477, %f2473, %f2409, %f2397;
	fma.rn.f32 	%f2478, %f2473, %f2411, %f2398;
	fma.rn.f32 	%f2479, %f2473, %f2413, %f2399;
	fma.rn.f32 	%f2480, %f2473, %f2415, %f2400;
	fma.rn.f32 	%f2481, %f2473, %f2417, %f2401;
	ld.shared.f32 	%f2482, [%r40+20];
	ld.shared.f32 	%f2483, [%r42+2560];
	fma.rn.f32 	%f2484, %f2482, %f2483, %f2404;
	ld.shared.f32 	%f2485, [%r42+2564];
	fma.rn.f32 	%f2486, %f2482, %f2485, %f2406;
	ld.shared.f32 	%f2487, [%r42+2568];
	fma.rn.f32 	%f2488, %f2482, %f2487, %f2408;
	ld.shared.f32 	%f2489, [%r42+2572];
	fma.rn.f32 	%f2490, %f2482, %f2489, %f2410;
	ld.shared.f32 	%f2491, [%r42+2576];
	fma.rn.f32 	%f2492, %f2482, %f2491, %f2412;
	ld.shared.f32 	%f2493, [%r42+2580];
	fma.rn.f32 	%f2494, %f2482, %f2493, %f2414;
	ld.shared.f32 	%f2495, [%r42+2584];
	fma.rn.f32 	%f2496, %f2482, %f2495, %f2416;
	ld.shared.f32 	%f2497, [%r42+2588];
	fma.rn.f32 	%f2498, %f2482, %f2497, %f2418;
	ld.shared.f32 	%f2499, [%r40+52];
	fma.rn.f32 	%f2500, %f2499, %f2483, %f2420;
	fma.rn.f32 	%f2501, %f2499, %f2485, %f2421;
	fma.rn.f32 	%f2502, %f2499, %f2487, %f2422;
	fma.rn.f32 	%f2503, %f2499, %f2489, %f2423;
	fma.rn.f32 	%f2504, %f2499, %f2491, %f2424;
	fma.rn.f32 	%f2505, %f2499, %f2493, %f2425;
	fma.rn.f32 	%f2506, %f2499, %f2495, %f2426;
	fma.rn.f32 	%f2507, %f2499, %f2497, %f2427;
	ld.shared.f32 	%f2508, [%r40+84];
	fma.rn.f32 	%f2509, %f2508, %f2483, %f2429;
	fma.rn.f32 	%f2510, %f2508, %f2485, %f2430;
	fma.rn.f32 	%f2511, %f2508, %f2487, %f2431;
	fma.rn.f32 	%f2512, %f2508, %f2489, %f2432;
	fma.rn.f32 	%f2513, %f2508, %f2491, %f2433;
	fma.rn.f32 	%f2514, %f2508, %f2493, %f2434;
	fma.rn.f32 	%f2515, %f2508, %f2495, %f2435;
	fma.rn.f32 	%f2516, %f2508, %f2497, %f2436;
	ld.shared.f32 	%f2517, [%r40+116];
	fma.rn.f32 	%f2518, %f2517, %f2483, %f2438;
	fma.rn.f32 	%f2519, %f2517, %f2485, %f2439;
	fma.rn.f32 	%f2520, %f2517, %f2487, %f2440;
	fma.rn.f32 	%f2521, %f2517, %f2489, %f2441;
	fma.rn.f32 	%f2522, %f2517, %f2491, %f2442;
	fma.rn.f32 	%f2523, %f2517, %f2493, %f2443;
	fma.rn.f32 	%f2524, %f2517, %f2495, %f2444;
	fma.rn.f32 	%f2525, %f2517, %f2497, %f2445;
	ld.shared.f32 	%f2526, [%r40+148];
	fma.rn.f32 	%f2527, %f2526, %f2483, %f2447;
	fma.rn.f32 	%f2528, %f2526, %f2485, %f2448;
	fma.rn.f32 	%f2529, %f2526, %f2487, %f2449;
	fma.rn.f32 	%f2530, %f2526, %f2489, %f2450;
	fma.rn.f32 	%f2531, %f2526, %f2491, %f2451;
	fma.rn.f32 	%f2532, %f2526, %f2493, %f2452;
	fma.rn.f32 	%f2533, %f2526, %f2495, %f2453;
	fma.rn.f32 	%f2534, %f2526, %f2497, %f2454;
	ld.shared.f32 	%f2535, [%r40+180];
	fma.rn.f32 	%f2536, %f2535, %f2483, %f2456;
	fma.rn.f32 	%f2537, %f2535, %f2485, %f2457;
	fma.rn.f32 	%f2538, %f2535, %f2487, %f2458;
	fma.rn.f32 	%f2539, %f2535, %f2489, %f2459;
	fma.rn.f32 	%f2540, %f2535, %f2491, %f2460;
	fma.rn.f32 	%f2541, %f2535, %f2493, %f2461;
	fma.rn.f32 	%f2542, %f2535, %f2495, %f2462;
	fma.rn.f32 	%f2543, %f2535, %f2497, %f2463;
	ld.shared.f32 	%f2544, [%r40+212];
	fma.rn.f32 	%f2545, %f2544, %f2483, %f2465;
	fma.rn.f32 	%f2546, %f2544, %f2485, %f2466;
	fma.rn.f32 	%f2547, %f2544, %f2487, %f2467;
	fma.rn.f32 	%f2548, %f2544, %f2489, %f2468;
	fma.rn.f32 	%f2549, %f2544, %f2491, %f2469;
	fma.rn.f32 	%f2550, %f2544, %f2493, %f2470;
	fma.rn.f32 	%f2551, %f2544, %f2495, %f2471;
	fma.rn.f32 	%f2552, %f2544, %f2497, %f2472;
	ld.shared.f32 	%f2553, [%r40+244];
	fma.rn.f32 	%f2554, %f2553, %f2483, %f2474;
	fma.rn.f32 	%f2555, %f2553, %f2485, %f2475;
	fma.rn.f32 	%f2556, %f2553, %f2487, %f2476;
	fma.rn.f32 	%f2557, %f2553, %f2489, %f2477;
	fma.rn.f32 	%f2558, %f2553, %f2491, %f2478;
	fma.rn.f32 	%f2559, %f2553, %f2493, %f2479;
	fma.rn.f32 	%f2560, %f2553, %f2495, %f2480;
	fma.rn.f32 	%f2561, %f2553, %f2497, %f2481;
	ld.shared.f32 	%f2562, [%r40+24];
	ld.shared.f32 	%f2563, [%r42+3072];
	fma.rn.f32 	%f2564, %f2562, %f2563, %f2484;
	ld.shared.f32 	%f2565, [%r42+3076];
	fma.rn.f32 	%f2566, %f2562, %f2565, %f2486;
	ld.shared.f32 	%f2567, [%r42+3080];
	fma.rn.f32 	%f2568, %f2562, %f2567, %f2488;
	ld.shared.f32 	%f2569, [%r42+3084];
	fma.rn.f32 	%f2570, %f2562, %f2569, %f2490;
	ld.shared.f32 	%f2571, [%r42+3088];
	fma.rn.f32 	%f2572, %f2562, %f2571, %f2492;
	ld.shared.f32 	%f2573, [%r42+3092];
	fma.rn.f32 	%f2574, %f2562, %f2573, %f2494;
	ld.shared.f32 	%f2575, [%r42+3096];
	fma.rn.f32 	%f2576, %f2562, %f2575, %f2496;
	ld.shared.f32 	%f2577, [%r42+3100];
	fma.rn.f32 	%f2578, %f2562, %f2577, %f2498;
	ld.shared.f32 	%f2579, [%r40+56];
	fma.rn.f32 	%f2580, %f2579, %f2563, %f2500;
	fma.rn.f32 	%f2581, %f2579, %f2565, %f2501;
	fma.rn.f32 	%f2582, %f2579, %f2567, %f2502;
	fma.rn.f32 	%f2583, %f2579, %f2569, %f2503;
	fma.rn.f32 	%f2584, %f2579, %f2571, %f2504;
	fma.rn.f32 	%f2585, %f2579, %f2573, %f2505;
	fma.rn.f32 	%f2586, %f2579, %f2575, %f2506;
	fma.rn.f32 	%f2587, %f2579, %f2577, %f2507;
	ld.shared.f32 	%f2588, [%r40+88];
	fma.rn.f32 	%f2589, %f2588, %f2563, %f2509;
	fma.rn.f32 	%f2590, %f2588, %f2565, %f2510;
	fma.rn.f32 	%f2591, %f2588, %f2567, %f2511;
	fma.rn.f32 	%f2592, %f2588, %f2569, %f2512;
	fma.rn.f32 	%f2593, %f2588, %f2571, %f2513;
	fma.rn.f32 	%f2594, %f2588, %f2573, %f2514;
	fma.rn.f32 	%f2595, %f2588, %f2575, %f2515;
	fma.rn.f32 	%f2596, %f2588, %f2577, %f2516;
	ld.shared.f32 	%f2597, [%r40+120];
	fma.rn.f32 	%f2598, %f2597, %f2563, %f2518;
	fma.rn.f32 	%f2599, %f2597, %f2565, %f2519;
	fma.rn.f32 	%f2600, %f2597, %f2567, %f2520;
	fma.rn.f32 	%f2601, %f2597, %f2569, %f2521;
	fma.rn.f32 	%f2602, %f2597, %f2571, %f2522;
	fma.rn.f32 	%f2603, %f2597, %f2573, %f2523;
	fma.rn.f32 	%f2604, %f2597, %f2575, %f2524;
	fma.rn.f32 	%f2605, %f2597, %f2577, %f2525;
	ld.shared.f32 	%f2606, [%r40+152];
	fma.rn.f32 	%f2607, %f2606, %f2563, %f2527;
	fma.rn.f32 	%f2608, %f2606, %f2565, %f2528;
	fma.rn.f32 	%f2609, %f2606, %f2567, %f2529;
	fma.rn.f32 	%f2610, %f2606, %f2569, %f2530;
	fma.rn.f32 	%f2611, %f2606, %f2571, %f2531;
	fma.rn.f32 	%f2612, %f2606, %f2573, %f2532;
	fma.rn.f32 	%f2613, %f2606, %f2575, %f2533;
	fma.rn.f32 	%f2614, %f2606, %f2577, %f2534;
	ld.shared.f32 	%f2615, [%r40+184];
	fma.rn.f32 	%f2616, %f2615, %f2563, %f2536;
	fma.rn.f32 	%f2617, %f2615, %f2565, %f2537;
	fma.rn.f32 	%f2618, %f2615, %f2567, %f2538;
	fma.rn.f32 	%f2619, %f2615, %f2569, %f2539;
	fma.rn.f32 	%f2620, %f2615, %f2571, %f2540;
	fma.rn.f32 	%f2621, %f2615, %f2573, %f2541;
	fma.rn.f32 	%f2622, %f2615, %f2575, %f2542;
	fma.rn.f32 	%f2623, %f2615, %f2577, %f2543;
	ld.shared.f32 	%f2624, [%r40+216];
	fma.rn.f32 	%f2625, %f2624, %f2563, %f2545;
	fma.rn.f32 	%f2626, %f2624, %f2565, %f2546;
	fma.rn.f32 	%f2627, %f2624, %f2567, %f2547;
	fma.rn.f32 	%f2628, %f2624, %f2569, %f2548;
	fma.rn.f32 	%f2629, %f2624, %f2571, %f2549;
	fma.rn.f32 	%f2630, %f2624, %f2573, %f2550;
	fma.rn.f32 	%f2631, %f2624, %f2575, %f2551;
	fma.rn.f32 	%f2632, %f2624, %f2577, %f2552;
	ld.shared.f32 	%f2633, [%r40+248];
	fma.rn.f32 	%f2634, %f2633, %f2563, %f2554;
	fma.rn.f32 	%f2635, %f2633, %f2565, %f2555;
	fma.rn.f32 	%f2636, %f2633, %f2567, %f2556;
	fma.rn.f32 	%f2637, %f2633, %f2569, %f2557;
	fma.rn.f32 	%f2638, %f2633, %f2571, %f2558;
	fma.rn.f32 	%f2639, %f2633, %f2573, %f2559;
	fma.rn.f32 	%f2640, %f2633, %f2575, %f2560;
	fma.rn.f32 	%f2641, %f2633, %f2577, %f2561;
	ld.shared.f32 	%f2642, [%r40+28];
	ld.shared.f32 	%f2643, [%r42+3584];
	fma.rn.f32 	%f2644, %f2642, %f2643, %f2564;
	ld.shared.f32 	%f2645, [%r42+3588];
	fma.rn.f32 	%f2646, %f2642, %f2645, %f2566;
	ld.shared.f32 	%f2647, [%r42+3592];
	fma.rn.f32 	%f2648, %f2642, %f2647, %f2568;
	ld.shared.f32 	%f2649, [%r42+3596];
	fma.rn.f32 	%f2650, %f2642, %f2649, %f2570;
	ld.shared.f32 	%f2651, [%r42+3600];
	fma.rn.f32 	%f2652, %f2642, %f2651, %f2572;
	ld.shared.f32 	%f2653, [%r42+3604];
	fma.rn.f32 	%f2654, %f2642, %f2653, %f2574;
	ld.shared.f32 	%f2655, [%r42+3608];
	fma.rn.f32 	%f2656, %f2642, %f2655, %f2576;
	ld.shared.f32 	%f2657, [%r42+3612];
	fma.rn.f32 	%f2658, %f2642, %f2657, %f2578;
	ld.shared.f32 	%f2659, [%r40+60];
	fma.rn.f32 	%f2660, %f2659, %f2643, %f2580;
	fma.rn.f32 	%f2661, %f2659, %f2645, %f2581;
	fma.rn.f32 	%f2662, %f2659, %f2647, %f2582;
	fma.rn.f32 	%f2663, %f2659, %f2649, %f2583;
	fma.rn.f32 	%f2664, %f2659, %f2651, %f2584;
	fma.rn.f32 	%f2665, %f2659, %f2653, %f2585;
	fma.rn.f32 	%f2666, %f2659, %f2655, %f2586;
	fma.rn.f32 	%f2667, %f2659, %f2657, %f2587;
	ld.shared.f32 	%f2668, [%r40+92];
	fma.rn.f32 	%f2669, %f2668, %f2643, %f2589;
	fma.rn.f32 	%f2670, %f2668, %f2645, %f2590;
	fma.rn.f32 	%f2671, %f2668, %f2647, %f2591;
	fma.rn.f32 	%f2672, %f2668, %f2649, %f2592;
	fma.rn.f32 	%f2673, %f2668, %f2651, %f2593;
	fma.rn.f32 	%f2674, %f2668, %f2653, %f2594;
	fma.rn.f32 	%f2675, %f2668, %f2655, %f2595;
	fma.rn.f32 	%f2676, %f2668, %f2657, %f2596;
	ld.shared.f32 	%f2677, [%r40+124];
	fma.rn.f32 	%f2678, %f2677, %f2643, %f2598;
	fma.rn.f32 	%f2679, %f2677, %f2645, %f2599;
	fma.rn.f32 	%f2680, %f2677, %f2647, %f2600;
	fma.rn.f32 	%f2681, %f2677, %f2649, %f2601;
	fma.rn.f32 	%f2682, %f2677, %f2651, %f2602;
	fma.rn.f32 	%f2683, %f2677, %f2653, %f2603;
	fma.rn.f32 	%f2684, %f2677, %f2655, %f2604;
	fma.rn.f32 	%f2685, %f2677, %f2657, %f2605;
	ld.shared.f32 	%f2686, [%r40+156];
	fma.rn.f32 	%f2687, %f2686, %f2643, %f2607;
	fma.rn.f32 	%f2688, %f2686, %f2645, %f2608;
	fma.rn.f32 	%f2689, %f2686, %f2647, %f2609;
	fma.rn.f32 	%f2690, %f2686, %f2649, %f2610;
	fma.rn.f32 	%f2691, %f2686, %f2651, %f2611;
	fma.rn.f32 	%f2692, %f2686, %f2653, %f2612;
	fma.rn.f32 	%f2693, %f2686, %f2655, %f2613;
	fma.rn.f32 	%f2694, %f2686, %f2657, %f2614;
	ld.shared.f32 	%f2695, [%r40+188];
	fma.rn.f32 	%f2696, %f2695, %f2643, %f2616;
	fma.rn.f32 	%f2697, %f2695, %f2645, %f2617;
	fma.rn.f32 	%f2698, %f2695, %f2647, %f2618;
	fma.rn.f32 	%f2699, %f2695, %f2649, %f2619;
	fma.rn.f32 	%f2700, %f2695, %f2651, %f2620;
	fma.rn.f32 	%f2701, %f2695, %f2653, %f2621;
	fma.rn.f32 	%f2702, %f2695, %f2655, %f2622;
	fma.rn.f32 	%f2703, %f2695, %f2657, %f2623;
	ld.shared.f32 	%f2704, [%r40+220];
	fma.rn.f32 	%f2705, %f2704, %f2643, %f2625;
	fma.rn.f32 	%f2706, %f2704, %f2645, %f2626;
	fma.rn.f32 	%f2707, %f2704, %f2647, %f2627;
	fma.rn.f32 	%f2708, %f2704, %f2649, %f2628;
	fma.rn.f32 	%f2709, %f2704, %f2651, %f2629;
	fma.rn.f32 	%f2710, %f2704, %f2653, %f2630;
	fma.rn.f32 	%f2711, %f2704, %f2655, %f2631;
	fma.rn.f32 	%f2712, %f2704, %f2657, %f2632;
	ld.shared.f32 	%f2713, [%r40+252];
	fma.rn.f32 	%f2714, %f2713, %f2643, %f2634;
	fma.rn.f32 	%f2715, %f2713, %f2645, %f2635;
	fma.rn.f32 	%f2716, %f2713, %f2647, %f2636;
	fma.rn.f32 	%f2717, %f2713, %f2649, %f2637;
	fma.rn.f32 	%f2718, %f2713, %f2651, %f2638;
	fma.rn.f32 	%f2719, %f2713, %f2653, %f2639;
	fma.rn.f32 	%f2720, %f2713, %f2655, %f2640;
	fma.rn.f32 	%f2721, %f2713, %f2657, %f2641;
	bar.sync 	0;
	ld.global.nc.v4.f32 	{%f2722, %f2723, %f2724, %f2725}, [%rd6+128];
	st.shared.v4.f32 	[%r25], {%f2722, %f2723, %f2724, %f2725};
	add.s32 	%r46, %r33, 4096;
	mul.wide.u32 	%rd16, %r46, 4;
	add.s64 	%rd17, %rd7, %rd16;
	ld.global.nc.v4.f32 	{%f2726, %f2727, %f2728, %f2729}, [%rd17];
	st.shared.v4.f32 	[%r38], {%f2726, %f2727, %f2728, %f2729};
	bar.sync 	0;
	ld.shared.f32 	%f2730, [%r40];
	ld.shared.f32 	%f2731, [%r42];
	fma.rn.f32 	%f2732, %f2730, %f2731, %f2644;
	ld.shared.f32 	%f2733, [%r42+4];
	fma.rn.f32 	%f2734, %f2730, %f2733, %f2646;
	ld.shared.f32 	%f2735, [%r42+8];
	fma.rn.f32 	%f2736, %f2730, %f2735, %f2648;
	ld.shared.f32 	%f2737, [%r42+12];
	fma.rn.f32 	%f2738, %f2730, %f2737, %f2650;
	ld.shared.f32 	%f2739, [%r42+16];
	fma.rn.f32 	%f2740, %f2730, %f2739, %f2652;
	ld.shared.f32 	%f2741, [%r42+20];
	fma.rn.f32 	%f2742, %f2730, %f2741, %f2654;
	ld.shared.f32 	%f2743, [%r42+24];
	fma.rn.f32 	%f2744, %f2730, %f2743, %f2656;
	ld.shared.f32 	%f2745, [%r42+28];
	fma.rn.f32 	%f2746, %f2730, %f2745, %f2658;
	ld.shared.f32 	%f2747, [%r40+32];
	fma.rn.f32 	%f2748, %f2747, %f2731, %f2660;
	fma.rn.f32 	%f2749, %f2747, %f2733, %f2661;
	fma.rn.f32 	%f2750, %f2747, %f2735, %f2662;
	fma.rn.f32 	%f2751, %f2747, %f2737, %f2663;
	fma.rn.f32 	%f2752, %f2747, %f2739, %f2664;
	fma.rn.f32 	%f2753, %f2747, %f2741, %f2665;
	fma.rn.f32 	%f2754, %f2747, %f2743, %f2666;
	fma.rn.f32 	%f2755, %f2747, %f2745, %f2667;
	ld.shared.f32 	%f2756, [%r40+64];
	fma.rn.f32 	%f2757, %f2756, %f2731, %f2669;
	fma.rn.f32 	%f2758, %f2756, %f2733, %f2670;
	fma.rn.f32 	%f2759, %f2756, %f2735, %f2671;
	fma.rn.f32 	%f2760, %f2756, %f2737, %f2672;
	fma.rn.f32 	%f2761, %f2756, %f2739, %f2673;
	fma.rn.f32 	%f2762, %f2756, %f2741, %f2674;
	fma.rn.f32 	%f2763, %f2756, %f2743, %f2675;
	fma.rn.f32 	%f2764, %f2756, %f2745, %f2676;
	ld.shared.f32 	%f2765, [%r40+96];
	fma.rn.f32 	%f2766, %f2765, %f2731, %f2678;
	fma.rn.f32 	%f2767, %f2765, %f2733, %f2679;
	fma.rn.f32 	%f2768, %f2765, %f2735, %f2680;
	fma.rn.f32 	%f2769, %f2765, %f2737, %f2681;
	fma.rn.f32 	%f2770, %f2765, %f2739, %f2682;
	fma.rn.f32 	%f2771, %f2765, %f2741, %f2683;
	fma.rn.f32 	%f2772, %f2765, %f2743, %f2684;
	fma.rn.f32 	%f2773, %f2765, %f2745, %f2685;
	ld.shared.f32 	%f2774, [%r40+128];
	fma.rn.f32 	%f2775, %f2774, %f2731, %f2687;
	fma.rn.f32 	%f2776, %f2774, %f2733, %f2688;
	fma.rn.f32 	%f2777, %f2774, %f2735, %f2689;
	fma.rn.f32 	%f2778, %f2774, %f2737, %f2690;
	fma.rn.f32 	%f2779, %f2774, %f2739, %f2691;
	fma.rn.f32 	%f2780, %f2774, %f2741, %f2692;
	fma.rn.f32 	%f2781, %f2774, %f2743, %f2693;
	fma.rn.f32 	%f2782, %f2774, %f2745, %f2694;
	ld.shared.f32 	%f2783, [%r40+160];
	fma.rn.f32 	%f2784, %f2783, %f2731, %f2696;
	fma.rn.f32 	%f2785, %f2783, %f2733, %f2697;
	fma.rn.f32 	%f2786, %f2783, %f2735, %f2698;
	fma.rn.f32 	%f2787, %f2783, %f2737, %f2699;
	fma.rn.f32 	%f2788, %f2783, %f2739, %f2700;
	fma.rn.f32 	%f2789, %f2783, %f2741, %f2701;
	fma.rn.f32 	%f2790, %f2783, %f2743, %f2702;
	fma.rn.f32 	%f2791, %f2783, %f2745, %f2703;
	ld.shared.f32 	%f2792, [%r40+192];
	fma.rn.f32 	%f2793, %f2792, %f2731, %f2705;
	fma.rn.f32 	%f2794, %f2792, %f2733, %f2706;
	fma.rn.f32 	%f2795, %f2792, %f2735, %f2707;
	fma.rn.f32 	%f2796, %f2792, %f2737, %f2708;
	fma.rn.f32 	%f2797, %f2792, %f2739, %f2709;
	fma.rn.f32 	%f2798, %f2792, %f2741, %f2710;
	fma.rn.f32 	%f2799, %f2792, %f2743, %f2711;
	fma.rn.f32 	%f2800, %f2792, %f2745, %f2712;
	ld.shared.f32 	%f2801, [%r40+224];
	fma.rn.f32 	%f2802, %f2801, %f2731, %f2714;
	fma.rn.f32 	%f2803, %f2801, %f2733, %f2715;
	fma.rn.f32 	%f2804, %f2801, %f2735, %f2716;
	fma.rn.f32 	%f2805, %f2801, %f2737, %f2717;
	fma.rn.f32 	%f2806, %f2801, %f2739, %f2718;
	fma.rn.f32 	%f2807, %f2801, %f2741, %f2719;
	fma.rn.f32 	%f2808, %f2801, %f2743, %f2720;
	fma.rn.f32 	%f2809, %f2801, %f2745, %f2721;
	ld.shared.f32 	%f2810, [%r40+4];
	ld.shared.f32 	%f2811, [%r42+512];
	fma.rn.f32 	%f2812, %f2810, %f2811, %f2732;
	ld.shared.f32 	%f2813, [%r42+516];
	fma.rn.f32 	%f2814, %f2810, %f2813, %f2734;
	ld.shared.f32 	%f2815, [%r42+520];
	fma.rn.f32 	%f2816, %f2810, %f2815, %f2736;
	ld.shared.f32 	%f2817, [%r42+524];
	fma.rn.f32 	%f2818, %f2810, %f2817, %f2738;
	ld.shared.f32 	%f2819, [%r42+528];
	fma.rn.f32 	%f2820, %f2810, %f2819, %f2740;
	ld.shared.f32 	%f2821, [%r42+532];
	fma.rn.f32 	%f2822, %f2810, %f2821, %f2742;
	ld.shared.f32 	%f2823, [%r42+536];
	fma.rn.f32 	%f2824, %f2810, %f2823, %f2744;
	ld.shared.f32 	%f2825, [%r42+540];
	fma.rn.f32 	%f2826, %f2810, %f2825, %f2746;
	ld.shared.f32 	%f2827, [%r40+36];
	fma.rn.f32 	%f2828, %f2827, %f2811, %f2748;
	fma.rn.f32 	%f2829, %f2827, %f2813, %f2749;
	fma.rn.f32 	%f2830, %f2827, %f2815, %f2750;
	fma.rn.f32 	%f2831, %f2827, %f2817, %f2751;
	fma.rn.f32 	%f2832, %f2827, %f2819, %f2752;
	fma.rn.f32 	%f2833, %f2827, %f2821, %f2753;
	fma.rn.f32 	%f2834, %f2827, %f2823, %f2754;
	fma.rn.f32 	%f2835, %f2827, %f2825, %f2755;
	ld.shared.f32 	%f2836, [%r40+68];
	fma.rn.f32 	%f2837, %f2836, %f2811, %f2757;
	fma.rn.f32 	%f2838, %f2836, %f2813, %f2758;
	fma.rn.f32 	%f2839, %f2836, %f2815, %f2759;
	fma.rn.f32 	%f2840, %f2836, %f2817, %f2760;
	fma.rn.f32 	%f2841, %f2836, %f2819, %f2761;
	fma.rn.f32 	%f2842, %f2836, %f2821, %f2762;
	fma.rn.f32 	%f2843, %f2836, %f2823, %f2763;
	fma.rn.f32 	%f2844, %f2836, %f2825, %f2764;
	ld.shared.f32 	%f2845, [%r40+100];
	fma.rn.f32 	%f2846, %f2845, %f2811, %f2766;
	fma.rn.f32 	%f2847, %f2845, %f2813, %f2767;
	fma.rn.f32 	%f2848, %f2845, %f2815, %f2768;
	fma.rn.f32 	%f2849, %f2845, %f2817, %f2769;
	fma.rn.f32 	%f2850, %f2845, %f2819, %f2770;
	fma.rn.f32 	%f2851, %f2845, %f2821, %f2771;
	fma.rn.f32 	%f2852, %f2845, %f2823, %f2772;
	fma.rn.f32 	%f2853, %f2845, %f2825, %f2773;
	ld.shared.f32 	%f2854, [%r40+132];
	fma.rn.f32 	%f2855, %f2854, %f2811, %f2775;
	fma.rn.f32 	%f2856, %f2854, %f2813, %f2776;
	fma.rn.f32 	%f2857, %f2854, %f2815, %f2777;
	fma.rn.f32 	%f2858, %f2854, %f2817, %f2778;
	fma.rn.f32 	%f2859, %f2854, %f2819, %f2779;
	fma.rn.f32 	%f2860, %f2854, %f2821, %f2780;
	fma.rn.f32 	%f2861, %f2854, %f2823, %f2781;
	fma.rn.f32 	%f2862, %f2854, %f2825, %f2782;
	ld.shared.f32 	%f2863, [%r40+164];
	fma.rn.f32 	%f2864, %f2863, %f2811, %f2784;
	fma.rn.f32 	%f2865, %f2863, %f2813, %f2785;
	fma.rn.f32 	%f2866, %f2863, %f2815, %f2786;
	fma.rn.f32 	%f2867, %f2863, %f2817, %f2787;
	fma.rn.f32 	%f2868, %f2863, %f2819, %f2788;
	fma.rn.f32 	%f2869, %f2863, %f2821, %f2789;
	fma.rn.f32 	%f2870, %f2863, %f2823, %f2790;
	fma.rn.f32 	%f2871, %f2863, %f2825, %f2791;
	ld.shared.f32 	%f2872, [%r40+196];
	fma.rn.f32 	%f2873, %f2872, %f2811, %f2793;
	fma.rn.f32 	%f2874, %f2872, %f2813, %f2794;
	fma.rn.f32 	%f2875, %f2872, %f2815, %f2795;
	fma.rn.f32 	%f2876, %f2872, %f2817, %f2796;
	fma.rn.f32 	%f2877, %f2872, %f2819, %f2797;
	fma.rn.f32 	%f2878, %f2872, %f2821, %f2798;
	fma.rn.f32 	%f2879, %f2872, %f2823, %f2799;
	fma.rn.f32 	%f2880, %f2872, %f2825, %f2800;
	ld.shared.f32 	%f2881, [%r40+228];
	fma.rn.f32 	%f2882, %f2881, %f2811, %f2802;
	fma.rn.f32 	%f2883, %f2881, %f2813, %f2803;
	fma.rn.f32 	%f2884, %f2881, %f2815, %f2804;
	fma.rn.f32 	%f2885, %f2881, %f2817, %f2805;
	fma.rn.f32 	%f2886, %f2881, %f2819, %f2806;
	fma.rn.f32 	%f2887, %f2881, %f2821, %f2807;
	fma.rn.f32 	%f2888, %f2881, %f2823, %f2808;
	fma.rn.f32 	%f2889, %f2881, %f2825, %f2809;
	ld.shared.f32 	%f2890, [%r40+8];
	ld.shared.f32 	%f2891, [%r42+1024];
	fma.rn.f32 	%f2892, %f2890, %f2891, %f2812;
	ld.shared.f32 	%f2893, [%r42+1028];
	fma.rn.f32 	%f2894, %f2890, %f2893, %f2814;
	ld.shared.f32 	%f2895, [%r42+1032];
	fma.rn.f32 	%f2896, %f2890, %f2895, %f2816;
	ld.shared.f32 	%f2897, [%r42+1036];
	fma.rn.f32 	%f2898, %f2890, %f2897, %f2818;
	ld.shared.f32 	%f2899, [%r42+1040];
	fma.rn.f32 	%f2900, %f2890, %f2899, %f2820;
	ld.shared.f32 	%f2901, [%r42+1044];
	fma.rn.f32 	%f2902, %f2890, %f2901, %f2822;
	ld.shared.f32 	%f2903, [%r42+1048];
	fma.rn.f32 	%f2904, %f2890, %f2903, %f2824;
	ld.shared.f32 	%f2905, [%r42+1052];
	fma.rn.f32 	%f2906, %f2890, %f2905, %f2826;
	ld.shared.f32 	%f2907, [%r40+40];
	fma.rn.f32 	%f2908, %f2907, %f2891, %f2828;
	fma.rn.f32 	%f2909, %f2907, %f2893, %f2829;
	fma.rn.f32 	%f2910, %f2907, %f2895, %f2830;
	fma.rn.f32 	%f2911, %f2907, %f2897, %f2831;
	fma.rn.f32 	%f2912, %f2907, %f2899, %f2832;
	fma.rn.f32 	%f2913, %f2907, %f2901, %f2833;
	fma.rn.f32 	%f2914, %f2907, %f2903, %f2834;
	fma.rn.f32 	%f2915, %f2907, %f2905, %f2835;
	ld.shared.f32 	%f2916, [%r40+72];
	fma.rn.f32 	%f2917, %f2916, %f2891, %f2837;
	fma.rn.f32 	%f2918, %f2916, %f2893, %f2838;
	fma.rn.f32 	%f2919, %f2916, %f2895, %f2839;
	fma.rn.f32 	%f2920, %f2916, %f2897, %f2840;
	fma.rn.f32 	%f2921, %f2916, %f2899, %f2841;
	fma.rn.f32 	%f2922, %f2916, %f2901, %f2842;
	fma.rn.f32 	%f2923, %f2916, %f2903, %f2843;
	fma.rn.f32 	%f2924, %f2916, %f2905, %f2844;
	ld.shared.f32 	%f2925, [%r40+104];
	fma.rn.f32 	%f2926, %f2925, %f2891, %f2846;
	fma.rn.f32 	%f2927, %f2925, %f2893, %f2847;
	fma.rn.f32 	%f2928, %f2925, %f2895, %f2848;
	fma.rn.f32 	%f2929, %f2925, %f2897, %f2849;
	fma.rn.f32 	%f2930, %f2925, %f2899, %f2850;
	fma.rn.f32 	%f2931, %f2925, %f2901, %f2851;
	fma.rn.f32 	%f2932, %f2925, %f2903, %f2852;
	fma.rn.f32 	%f2933, %f2925, %f2905, %f2853;
	ld.shared.f32 	%f2934, [%r40+136];
	fma.rn.f32 	%f2935, %f2934, %f2891, %f2855;
	fma.rn.f32 	%f2936, %f2934, %f2893, %f2856;
	fma.rn.f32 	%f2937, %f2934, %f2895, %f2857;
	fma.rn.f32 	%f2938, %f2934, %f2897, %f2858;
	fma.rn.f32 	%f2939, %f2934, %f2899, %f2859;
	fma.rn.f32 	%f2940, %f2934, %f2901, %f2860;
	fma.rn.f32 	%f2941, %f2934, %f2903, %f2861;
	fma.rn.f32 	%f2942, %f2934, %f2905, %f2862;
	ld.shared.f32 	%f2943, [%r40+168];
	fma.rn.f32 	%f2944, %f2943, %f2891, %f2864;
	fma.rn.f32 	%f2945, %f2943, %f2893, %f2865;
	fma.rn.f32 	%f2946, %f2943, %f2895, %f2866;
	fma.rn.f32 	%f2947, %f2943, %f2897, %f2867;
	fma.rn.f32 	%f2948, %f2943, %f2899, %f2868;
	fma.rn.f32 	%f2949, %f2943, %f2901, %f2869;
	fma.rn.f32 	%f2950, %f2943, %f2903, %f2870;
	fma.rn.f32 	%f2951, %f2943, %f2905, %f2871;
	ld.shared.f32 	%f2952, [%r40+200];
	fma.rn.f32 	%f2953, %f2952, %f2891, %f2873;
	fma.rn.f32 	%f2954, %f2952, %f2893, %f2874;
	fma.rn.f32 	%f2955, %f2952, %f2895, %f2875;
	fma.rn.f32 	%f2956, %f2952, %f2897, %f2876;
	fma.rn.f32 	%f2957, %f2952, %f2899, %f2877;
	fma.rn.f32 	%f2958, %f2952, %f2901, %f2878;
	fma.rn.f32 	%f2959, %f2952, %f2903, %f2879;
	fma.rn.f32 	%f2960, %f2952, %f2905, %f2880;
	ld.shared.f32 	%f2961, [%r40+232];
	fma.rn.f32 	%f2962, %f2961, %f2891, %f2882;
	fma.rn.f32 	%f2963, %f2961, %f2893, %f2883;
	fma.rn.f32 	%f2964, %f2961, %f2895, %f2884;
	fma.rn.f32 	%f2965, %f2961, %f2897, %f2885;
	fma.rn.f32 	%f2966, %f2961, %f2899, %f2886;
	fma.rn.f32 	%f2967, %f2961, %f2901, %f2887;
	fma.rn.f32 	%f2968, %f2961, %f2903, %f2888;
	fma.rn.f32 	%f2969, %f2961, %f2905, %f2889;
	ld.shared.f32 	%f2970, [%r40+12];
	ld.shared.f32 	%f2971, [%r42+1536];
	fma.rn.f32 	%f2972, %f2970, %f2971, %f2892;
	ld.shared.f32 	%f2973, [%r42+1540];
	fma.rn.f32 	%f2974, %f2970, %f2973, %f2894;
	ld.shared.f32 	%f2975, [%r42+1544];
	fma.rn.f32 	%f2976, %f2970, %f2975, %f2896;
	ld.shared.f32 	%f2977, [%r42+1548];
	fma.rn.f32 	%f2978, %f2970, %f2977, %f2898;
	ld.shared.f32 	%f2979, [%r42+1552];
	fma.rn.f32 	%f2980, %f2970, %f2979, %f2900;
	ld.shared.f32 	%f2981, [%r42+1556];
	fma.rn.f32 	%f2982, %f2970, %f2981, %f2902;
	ld.shared.f32 	%f2983, [%r42+1560];
	fma.rn.f32 	%f2984, %f2970, %f2983, %f2904;
	ld.shared.f32 	%f2985, [%r42+1564];
	fma.rn.f32 	%f2986, %f2970, %f2985, %f2906;
	ld.shared.f32 	%f2987, [%r40+44];
	fma.rn.f32 	%f2988, %f2987, %f2971, %f2908;
	fma.rn.f32 	%f2989, %f2987, %f2973, %f2909;
	fma.rn.f32 	%f2990, %f2987, %f2975, %f2910;
	fma.rn.f32 	%f2991, %f2987, %f2977, %f2911;
	fma.rn.f32 	%f2992, %f2987, %f2979, %f2912;
	fma.rn.f32 	%f2993, %f2987, %f2981, %f2913;
	fma.rn.f32 	%f2994, %f2987, %f2983, %f2914;
	fma.rn.f32 	%f2995, %f2987, %f2985, %f2915;
	ld.shared.f32 	%f2996, [%r40+76];
	fma.rn.f32 	%f2997, %f2996, %f2971, %f2917;
	fma.rn.f32 	%f2998, %f2996, %f2973, %f2918;
	fma.rn.f32 	%f2999, %f2996, %f2975, %f2919;
	fma.rn.f32 	%f3000, %f2996, %f2977, %f2920;
	fma.rn.f32 	%f3001, %f2996, %f2979, %f2921;
	fma.rn.f32 	%f3002, %f2996, %f2981, %f2922;
	fma.rn.f32 	%f3003, %f2996, %f2983, %f2923;
	fma.rn.f32 	%f3004, %f2996, %f2985, %f2924;
	ld.shared.f32 	%f3005, [%r40+108];
	fma.rn.f32 	%f3006, %f3005, %f2971, %f2926;
	fma.rn.f32 	%f3007, %f3005, %f2973, %f2927;
	fma.rn.f32 	%f3008, %f3005, %f2975, %f2928;
	fma.rn.f32 	%f3009, %f3005, %f2977, %f2929;
	fma.rn.f32 	%f3010, %f3005, %f2979, %f2930;
	fma.rn.f32 	%f3011, %f3005, %f2981, %f2931;
	fma.rn.f32 	%f3012, %f3005, %f2983, %f2932;
	fma.rn.f32 	%f3013, %f3005, %f2985, %f2933;
	ld.shared.f32 	%f3014, [%r40+140];
	fma.rn.f32 	%f3015, %f3014, %f2971, %f2935;
	fma.rn.f32 	%f3016, %f3014, %f2973, %f2936;
	fma.rn.f32 	%f3017, %f3014, %f2975, %f2937;
	fma.rn.f32 	%f3018, %f3014, %f2977, %f2938;
	fma.rn.f32 	%f3019, %f3014, %f2979, %f2939;
	fma.rn.f32 	%f3020, %f3014, %f2981, %f2940;
	fma.rn.f32 	%f3021, %f3014, %f2983, %f2941;
	fma.rn.f32 	%f3022, %f3014, %f2985, %f2942;
	ld.shared.f32 	%f3023, [%r40+172];
	fma.rn.f32 	%f3024, %f3023, %f2971, %f2944;
	fma.rn.f32 	%f3025, %f3023, %f2973, %f2945;
	fma.rn.f32 	%f3026, %f3023, %f2975, %f2946;
	fma.rn.f32 	%f3027, %f3023, %f2977, %f2947;
	fma.rn.f32 	%f3028, %f3023, %f2979, %f2948;
	fma.rn.f32 	%f3029, %f3023, %f2981, %f2949;
	fma.rn.f32 	%f3030, %f3023, %f2983, %f2950;
	fma.rn.f32 	%f3031, %f3023, %f2985, %f2951;
	ld.shared.f32 	%f3032, [%r40+204];
	fma.rn.f32 	%f3033, %f3032, %f2971, %f2953;
	fma.rn.f32 	%f3034, %f3032, %f2973, %f2954;
	fma.rn.f32 	%f3035, %f3032, %f2975, %f2955;
	fma.rn.f32 	%f3036, %f3032, %f2977, %f2956;
	fma.rn.f32 	%f3037, %f3032, %f2979, %f2957;
	fma.rn.f32 	%f3038, %f3032, %f2981, %f2958;
	fma.rn.f32 	%f3039, %f3032, %f2983, %f2959;
	fma.rn.f32 	%f3040, %f3032, %f2985, %f2960;
	ld.shared.f32 	%f3041, [%r40+236];
	fma.rn.f32 	%f3042, %f3041, %f2971, %f2962;
	fma.rn.f32 	%f3043, %f3041, %f2973, %f2963;
	fma.rn.f32 	%f3044, %f3041, %f2975, %f2964;
	fma.rn.f32 	%f3045, %f3041, %f2977, %f2965;
	fma.rn.f32 	%f3046, %f3041, %f2979, %f2966;
	fma.rn.f32 	%f3047, %f3041, %f2981, %f2967;
	fma.rn.f32 	%f3048, %f3041, %f2983, %f2968;
	fma.rn.f32 	%f3049, %f3041, %f2985, %f2969;
	ld.shared.f32 	%f3050, [%r40+16];
	ld.shared.f32 	%f3051, [%r42+2048];
	fma.rn.f32 	%f3052, %f3050, %f3051, %f2972;
	ld.shared.f32 	%f3053, [%r42+2052];
	fma.rn.f32 	%f3054, %f3050, %f3053, %f2974;
	ld.shared.f32 	%f3055, [%r42+2056];
	fma.rn.f32 	%f3056, %f3050, %f3055, %f2976;
	ld.shared.f32 	%f3057, [%r42+2060];
	fma.rn.f32 	%f3058, %f3050, %f3057, %f2978;
	ld.shared.f32 	%f3059, [%r42+2064];
	fma.rn.f32 	%f3060, %f3050, %f3059, %f2980;
	ld.shared.f32 	%f3061, [%r42+2068];
	fma.rn.f32 	%f3062, %f3050, %f3061, %f2982;
	ld.shared.f32 	%f3063, [%r42+2072];
	fma.rn.f32 	%f3064, %f3050, %f3063, %f2984;
	ld.shared.f32 	%f3065, [%r42+2076];
	fma.rn.f32 	%f3066, %f3050, %f3065, %f2986;
	ld.shared.f32 	%f3067, [%r40+48];
	fma.rn.f32 	%f3068, %f3067, %f3051, %f2988;
	fma.rn.f32 	%f3069, %f3067, %f3053, %f2989;
	fma.rn.f32 	%f3070, %f3067, %f3055, %f2990;
	fma.rn.f32 	%f3071, %f3067, %f3057, %f2991;
	fma.rn.f32 	%f3072, %f3067, %f3059, %f2992;
	fma.rn.f32 	%f3073, %f3067, %f3061, %f2993;
	fma.rn.f32 	%f3074, %f3067, %f3063, %f2994;
	fma.rn.f32 	%f3075, %f3067, %f3065, %f2995;
	ld.shared.f32 	%f3076, [%r40+80];
	fma.rn.f32 	%f3077, %f3076, %f3051, %f2997;
	fma.rn.f32 	%f3078, %f3076, %f3053, %f2998;
	fma.rn.f32 	%f3079, %f3076, %f3055, %f2999;
	fma.rn.f32 	%f3080, %f3076, %f3057, %f3000;
	fma.rn.f32 	%f3081, %f3076, %f3059, %f3001;
	fma.rn.f32 	%f3082, %f3076, %f3061, %f3002;
	fma.rn.f32 	%f3083, %f3076, %f3063, %f3003;
	fma.rn.f32 	%f3084, %f3076, %f3065, %f3004;
	ld.shared.f32 	%f3085, [%r40+112];
	fma.rn.f32 	%f3086, %f3085, %f3051, %f3006;
	fma.rn.f32 	%f3087, %f3085, %f3053, %f3007;
	fma.rn.f32 	%f3088, %f3085, %f3055, %f3008;
	fma.rn.f32 	%f3089, %f3085, %f3057, %f3009;
	fma.rn.f32 	%f3090, %f3085, %f3059, %f3010;
	fma.rn.f32 	%f3091, %f3085, %f3061, %f3011;
	fma.rn.f32 	%f3092, %f3085, %f3063, %f3012;
	fma.rn.f32 	%f3093, %f3085, %f3065, %f3013;
	ld.shared.f32 	%f3094, [%r40+144];
	fma.rn.f32 	%f3095, %f3094, %f3051, %f3015;
	fma.rn.f32 	%f3096, %f3094, %f3053, %f3016;
	fma.rn.f32 	%f3097, %f3094, %f3055, %f3017;
	fma.rn.f32 	%f3098, %f3094, %f3057, %f3018;
	fma.rn.f32 	%f3099, %f3094, %f3059, %f3019;
	fma.rn.f32 	%f3100, %f3094, %f3061, %f3020;
	fma.rn.f32 	%f3101, %f3094, %f3063, %f3021;
	fma.rn.f32 	%f3102, %f3094, %f3065, %f3022;
	ld.shared.f32 	%f3103, [%r40+176];
	fma.rn.f32 	%f3104, %f3103, %f3051, %f3024;
	fma.rn.f32 	%f3105, %f3103, %f3053, %f3025;
	fma.rn.f32 	%f3106, %f3103, %f3055, %f3026;
	fma.rn.f32 	%f3107, %f3103, %f3057, %f3027;
	fma.rn.f32 	%f3108, %f3103, %f3059, %f3028;
	fma.rn.f32 	%f3109, %f3103, %f3061, %f3029;
	fma.rn.f32 	%f3110, %f3103, %f3063, %f3030;
	fma.rn.f32 	%f3111, %f3103, %f3065, %f3031;
	ld.shared.f32 	%f3112, [%r40+208];
	fma.rn.f32 	%f3113, %f3112, %f3051, %f3033;
	fma.rn.f32 	%f3114, %f3112, %f3053, %f3034;
	fma.rn.f32 	%f3115, %f3112, %f3055, %f3035;
	fma.rn.f32 	%f3116, %f3112, %f3057, %f3036;
	fma.rn.f32 	%f3117, %f3112, %f3059, %f3037;
	fma.rn.f32 	%f3118, %f3112, %f3061, %f3038;
	fma.rn.f32 	%f3119, %f3112, %f3063, %f3039;
	fma.rn.f32 	%f3120, %f3112, %f3065, %f3040;
	ld.shared.f32 	%f3121, [%r40+240];
	fma.rn.f32 	%f3122, %f3121, %f3051, %f3042;
	fma.rn.f32 	%f3123, %f3121, %f3053, %f3043;
	fma.rn.f32 	%f3124, %f3121, %f3055, %f3044;
	fma.rn.f32 	%f3125, %f3121, %f3057, %f3045;
	fma.rn.f32 	%f3126, %f3121, %f3059, %f3046;
	fma.rn.f32 	%f3127, %f3121, %f3061, %f3047;
	fma.rn.f32 	%f3128, %f3121, %f3063, %f3048;
	fma.rn.f32 	%f3129, %f3121, %f3065, %f3049;
	ld.shared.f32 	%f3130, [%r40+20];
	ld.shared.f32 	%f3131, [%r42+2560];
	fma.rn.f32 	%f3132, %f3130, %f3131, %f3052;
	ld.shared.f32 	%f3133, [%r42+2564];
	fma.rn.f32 	%f3134, %f3130, %f3133, %f3054;
	ld.shared.f32 	%f3135, [%r42+2568];
	fma.rn.f32 	%f3136, %f3130, %f3135, %f3056;
	ld.shared.f32 	%f3137, [%r42+2572];
	fma.rn.f32 	%f3138, %f3130, %f3137, %f3058;
	ld.shared.f32 	%f3139, [%r42+2576];
	fma.rn.f32 	%f3140, %f3130, %f3139, %f3060;
	ld.shared.f32 	%f3141, [%r42+2580];
	fma.rn.f32 	%f3142, %f3130, %f3141, %f3062;
	ld.shared.f32 	%f3143, [%r42+2584];
	fma.rn.f32 	%f3144, %f3130, %f3143, %f3064;
	ld.shared.f32 	%f3145, [%r42+2588];
	fma.rn.f32 	%f3146, %f3130, %f3145, %f3066;
	ld.shared.f32 	%f3147, [%r40+52];
	fma.rn.f32 	%f3148, %f3147, %f3131, %f3068;
	fma.rn.f32 	%f3149, %f3147, %f3133, %f3069;
	fma.rn.f32 	%f3150, %f3147, %f3135, %f3070;
	fma.rn.f32 	%f3151, %f3147, %f3137, %f3071;
	fma.rn.f32 	%f3152, %f3147, %f3139, %f3072;
	fma.rn.f32 	%f3153, %f3147, %f3141, %f3073;
	fma.rn.f32 	%f3154, %f3147, %f3143, %f3074;
	fma.rn.f32 	%f3155, %f3147, %f3145, %f3075;
	ld.shared.f32 	%f3156, [%r40+84];
	fma.rn.f32 	%f3157, %f3156, %f3131, %f3077;
	fma.rn.f32 	%f3158, %f3156, %f3133, %f3078;
	fma.rn.f32 	%f3159, %f3156, %f3135, %f3079;
	fma.rn.f32 	%f3160, %f3156, %f3137, %f3080;
	fma.rn.f32 	%f3161, %f3156, %f3139, %f3081;
	fma.rn.f32 	%f3162, %f3156, %f3141, %f3082;
	fma.rn.f32 	%f3163, %f3156, %f3143, %f3083;
	fma.rn.f32 	%f3164, %f3156, %f3145, %f3084;
	ld.shared.f32 	%f3165, [%r40+116];
	fma.rn.f32 	%f3166, %f3165, %f3131, %f3086;
	fma.rn.f32 	%f3167, %f3165, %f3133, %f3087;
	fma.rn.f32 	%f3168, %f3165, %f3135, %f3088;
	fma.rn.f32 	%f3169, %f3165, %f3137, %f3089;
	fma.rn.f32 	%f3170, %f3165, %f3139, %f3090;
	fma.rn.f32 	%f3171, %f3165, %f3141, %f3091;
	fma.rn.f32 	%f3172, %f3165, %f3143, %f3092;
	fma.rn.f32 	%f3173, %f3165, %f3145, %f3093;
	ld.shared.f32 	%f3174, [%r40+148];
	fma.rn.f32 	%f3175, %f3174, %f3131, %f3095;
	fma.rn.f32 	%f3176, %f3174, %f3133, %f3096;
	fma.rn.f32 	%f3177, %f3174, %f3135, %f3097;
	fma.rn.f32 	%f3178, %f3174, %f3137, %f3098;
	fma.rn.f32 	%f3179, %f3174, %f3139, %f3099;
	fma.rn.f32 	%f3180, %f3174, %f3141, %f3100;
	fma.rn.f32 	%f3181, %f3174, %f3143, %f3101;
	fma.rn.f32 	%f3182, %f3174, %f3145, %f3102;
	ld.shared.f32 	%f3183, [%r40+180];
	fma.rn.f32 	%f3184, %f3183, %f3131, %f3104;
	fma.rn.f32 	%f3185, %f3183, %f3133, %f3105;
	fma.rn.f32 	%f3186, %f3183, %f3135, %f3106;
	fma.rn.f32 	%f3187, %f3183, %f3137, %f3107;
	fma.rn.f32 	%f3188, %f3183, %f3139, %f3108;
	fma.rn.f32 	%f3189, %f3183, %f3141, %f3109;
	fma.rn.f32 	%f3190, %f3183, %f3143, %f3110;
	fma.rn.f32 	%f3191, %f3183, %f3145, %f3111;
	ld.shared.f32 	%f3192, [%r40+212];
	fma.rn.f32 	%f3193, %f3192, %f3131, %f3113;
	fma.rn.f32 	%f3194, %f3192, %f3133, %f3114;
	fma.rn.f32 	%f3195, %f3192, %f3135, %f3115;
	fma.rn.f32 	%f3196, %f3192, %f3137, %f3116;
	fma.rn.f32 	%f3197, %f3192, %f3139, %f3117;
	fma.rn.f32 	%f3198, %f3192, %f3141, %f3118;
	fma.rn.f32 	%f3199, %f3192, %f3143, %f3119;
	fma.rn.f32 	%f3200, %f3192, %f3145, %f3120;
	ld.shared.f32 	%f3201, [%r40+244];
	fma.rn.f32 	%f3202, %f3201, %f3131, %f3122;
	fma.rn.f32 	%f3203, %f3201, %f3133, %f3123;
	fma.rn.f32 	%f3204, %f3201, %f3135, %f3124;
	fma.rn.f32 	%f3205, %f3201, %f3137, %f3125;
	fma.rn.f32 	%f3206, %f3201, %f3139, %f3126;
	fma.rn.f32 	%f3207, %f3201, %f3141, %f3127;
	fma.rn.f32 	%f3208, %f3201, %f3143, %f3128;
	fma.rn.f32 	%f3209, %f3201, %f3145, %f3129;
	ld.shared.f32 	%f3210, [%r40+24];
	ld.shared.f32 	%f3211, [%r42+3072];
	fma.rn.f32 	%f3212, %f3210, %f3211, %f3132;
	ld.shared.f32 	%f3213, [%r42+3076];
	fma.rn.f32 	%f3214, %f3210, %f3213, %f3134;
	ld.shared.f32 	%f3215, [%r42+3080];
	fma.rn.f32 	%f3216, %f3210, %f3215, %f3136;
	ld.shared.f32 	%f3217, [%r42+3084];
	fma.rn.f32 	%f3218, %f3210, %f3217, %f3138;
	ld.shared.f32 	%f3219, [%r42+3088];
	fma.rn.f32 	%f3220, %f3210, %f3219, %f3140;
	ld.shared.f32 	%f3221, [%r42+3092];
	fma.rn.f32 	%f3222, %f3210, %f3221, %f3142;
	ld.shared.f32 	%f3223, [%r42+3096];
	fma.rn.f32 	%f3224, %f3210, %f3223, %f3144;
	ld.shared.f32 	%f3225, [%r42+3100];
	fma.rn.f32 	%f3226, %f3210, %f3225, %f3146;
	ld.shared.f32 	%f3227, [%r40+56];
	fma.rn.f32 	%f3228, %f3227, %f3211, %f3148;
	fma.rn.f32 	%f3229, %f3227, %f3213, %f3149;
	fma.rn.f32 	%f3230, %f3227, %f3215, %f3150;
	fma.rn.f32 	%f3231, %f3227, %f3217, %f3151;
	fma.rn.f32 	%f3232, %f3227, %f3219, %f3152;
	fma.rn.f32 	%f3233, %f3227, %f3221, %f3153;
	fma.rn.f32 	%f3234, %f3227, %f3223, %f3154;
	fma.rn.f32 	%f3235, %f3227, %f3225, %f3155;
	ld.shared.f32 	%f3236, [%r40+88];
	fma.rn.f32 	%f3237, %f3236, %f3211, %f3157;
	fma.rn.f32 	%f3238, %f3236, %f3213, %f3158;
	fma.rn.f32 	%f3239, %f3236, %f3215, %f3159;
	fma.rn.f32 	%f3240, %f3236, %f3217, %f3160;
	fma.rn.f32 	%f3241, %f3236, %f3219, %f3161;
	fma.rn.f32 	%f3242, %f3236, %f3221, %f3162;
	fma.rn.f32 	%f3243, %f3236, %f3223, %f3163;
	fma.rn.f32 	%f3244, %f3236, %f3225, %f3164;
	ld.shared.f32 	%f3245, [%r40+120];
	fma.rn.f32 	%f3246, %f3245, %f3211, %f3166;
	fma.rn.f32 	%f3247, %f3245, %f3213, %f3167;
	fma.rn.f32 	%f3248, %f3245, %f3215, %f3168;
	fma.rn.f32 	%f3249, %f3245, %f3217, %f3169;
	fma.rn.f32 	%f3250, %f3245, %f3219, %f3170;
	fma.rn.f32 	%f3251, %f3245, %f3221, %f3171;
	fma.rn.f32 	%f3252, %f3245, %f3223, %f3172;
	fma.rn.f32 	%f3253, %f3245, %f3225, %f3173;
	ld.shared.f32 	%f3254, [%r40+152];
	fma.rn.f32 	%f3255, %f3254, %f3211, %f3175;
	fma.rn.f32 	%f3256, %f3254, %f3213, %f3176;
	fma.rn.f32 	%f3257, %f3254, %f3215, %f3177;
	fma.rn.f32 	%f3258, %f3254, %f3217, %f3178;
	fma.rn.f32 	%f3259, %f3254, %f3219, %f3179;
	fma.rn.f32 	%f3260, %f3254, %f3221, %f3180;
	fma.rn.f32 	%f3261, %f3254, %f3223, %f3181;
	fma.rn.f32 	%f3262, %f3254, %f3225, %f3182;
	ld.shared.f32 	%f3263, [%r40+184];
	fma.rn.f32 	%f3264, %f3263, %f3211, %f3184;
	fma.rn.f32 	%f3265, %f3263, %f3213, %f3185;
	fma.rn.f32 	%f3266, %f3263, %f3215, %f3186;
	fma.rn.f32 	%f3267, %f3263, %f3217, %f3187;
	fma.rn.f32 	%f3268, %f3263, %f3219, %f3188;
	fma.rn.f32 	%f3269, %f3263, %f3221, %f3189;
	fma.rn.f32 	%f3270, %f3263, %f3223, %f3190;
	fma.rn.f32 	%f3271, %f3263, %f3225, %f3191;
	ld.shared.f32 	%f3272, [%r40+216];
	fma.rn.f32 	%f3273, %f3272, %f3211, %f3193;
	fma.rn.f32 	%f3274, %f3272, %f3213, %f3194;
	fma.rn.f32 	%f3275, %f3272, %f3215, %f3195;
	fma.rn.f32 	%f3276, %f3272, %f3217, %f3196;
	fma.rn.f32 	%f3277, %f3272, %f3219, %f3197;
	fma.rn.f32 	%f3278, %f3272, %f3221, %f3198;
	fma.rn.f32 	%f3279, %f3272, %f3223, %f3199;
	fma.rn.f32 	%f3280, %f3272, %f3225, %f3200;
	ld.shared.f32 	%f3281, [%r40+248];
	fma.rn.f32 	%f3282, %f3281, %f3211, %f3202;
	fma.rn.f32 	%f3283, %f3281, %f3213, %f3203;
	fma.rn.f32 	%f3284, %f3281, %f3215, %f3204;
	fma.rn.f32 	%f3285, %f3281, %f3217, %f3205;
	fma.rn.f32 	%f3286, %f3281, %f3219, %f3206;
	fma.rn.f32 	%f3287, %f3281, %f3221, %f3207;
	fma.rn.f32 	%f3288, %f3281, %f3223, %f3208;
	fma.rn.f32 	%f3289, %f3281, %f3225, %f3209;
	ld.shared.f32 	%f3290, [%r40+28];
	ld.shared.f32 	%f3291, [%r42+3584];
	fma.rn.f32 	%f3292, %f3290, %f3291, %f3212;
	ld.shared.f32 	%f3293, [%r42+3588];
	fma.rn.f32 	%f3294, %f3290, %f3293, %f3214;
	ld.shared.f32 	%f3295, [%r42+3592];
	fma.rn.f32 	%f3296, %f3290, %f3295, %f3216;
	ld.shared.f32 	%f3297, [%r42+3596];
	fma.rn.f32 	%f3298, %f3290, %f3297, %f3218;
	ld.shared.f32 	%f3299, [%r42+3600];
	fma.rn.f32 	%f3300, %f3290, %f3299, %f3220;
	ld.shared.f32 	%f3301, [%r42+3604];
	fma.rn.f32 	%f3302, %f3290, %f3301, %f3222;
	ld.shared.f32 	%f3303, [%r42+3608];
	fma.rn.f32 	%f3304, %f3290, %f3303, %f3224;
	ld.shared.f32 	%f3305, [%r42+3612];
	fma.rn.f32 	%f3306, %f3290, %f3305, %f3226;
	ld.shared.f32 	%f3307, [%r40+60];
	fma.rn.f32 	%f3308, %f3307, %f3291, %f3228;
	fma.rn.f32 	%f3309, %f3307, %f3293, %f3229;
	fma.rn.f32 	%f3310, %f3307, %f3295, %f3230;
	fma.rn.f32 	%f3311, %f3307, %f3297, %f3231;
	fma.rn.f32 	%f3312, %f3307, %f3299, %f3232;
	fma.rn.f32 	%f3313, %f3307, %f3301, %f3233;
	fma.rn.f32 	%f3314, %f3307, %f3303, %f3234;
	fma.rn.f32 	%f3315, %f3307, %f3305, %f3235;
	ld.shared.f32 	%f3316, [%r40+92];
	fma.rn.f32 	%f3317, %f3316, %f3291, %f3237;
	fma.rn.f32 	%f3318, %f3316, %f3293, %f3238;
	fma.rn.f32 	%f3319, %f3316, %f3295, %f3239;
	fma.rn.f32 	%f3320, %f3316, %f3297, %f3240;
	fma.rn.f32 	%f3321, %f3316, %f3299, %f3241;
	fma.rn.f32 	%f3322, %f3316, %f3301, %f3242;
	fma.rn.f32 	%f3323, %f3316, %f3303, %f3243;
	fma.rn.f32 	%f3324, %f3316, %f3305, %f3244;
	ld.shared.f32 	%f3325, [%r40+124];
	fma.rn.f32 	%f3326, %f3325, %f3291, %f3246;
	fma.rn.f32 	%f3327, %f3325, %f3293, %f3247;
	fma.rn.f32 	%f3328, %f3325, %f3295, %f3248;
	fma.rn.f32 	%f3329, %f3325, %f3297, %f3249;
	fma.rn.f32 	%f3330, %f3325, %f3299, %f3250;
	fma.rn.f32 	%f3331, %f3325, %f3301, %f3251;
	fma.rn.f32 	%f3332, %f3325, %f3303, %f3252;
	fma.rn.f32 	%f3333, %f3325, %f3305, %f3253;
	ld.shared.f32 	%f3334, [%r40+156];
	fma.rn.f32 	%f3335, %f3334, %f3291, %f3255;
	fma.rn.f32 	%f3336, %f3334, %f3293, %f3256;
	fma.rn.f32 	%f3337, %f3334, %f3295, %f3257;
	fma.rn.f32 	%f3338, %f3334, %f3297, %f3258;
	fma.rn.f32 	%f3339, %f3334, %f3299, %f3259;
	fma.rn.f32 	%f3340, %f3334, %f3301, %f3260;
	fma.rn.f32 	%f3341, %f3334, %f3303, %f3261;
	fma.rn.f32 	%f3342, %f3334, %f3305, %f3262;
	ld.shared.f32 	%f3343, [%r40+188];
	fma.rn.f32 	%f3344, %f3343, %f3291, %f3264;
	fma.rn.f32 	%f3345, %f3343, %f3293, %f3265;
	fma.rn.f32 	%f3346, %f3343, %f3295, %f3266;
	fma.rn.f32 	%f3347, %f3343, %f3297, %f3267;
	fma.rn.f32 	%f3348, %f3343, %f3299, %f3268;
	fma.rn.f32 	%f3349, %f3343, %f3301, %f3269;
	fma.rn.f32 	%f3350, %f3343, %f3303, %f3270;
	fma.rn.f32 	%f3351, %f3343, %f3305, %f3271;
	ld.shared.f32 	%f3352, [%r40+220];
	fma.rn.f32 	%f3353, %f3352, %f3291, %f3273;
	fma.rn.f32 	%f3354, %f3352, %f3293, %f3274;
	fma.rn.f32 	%f3355, %f3352, %f3295, %f3275;
	fma.rn.f32 	%f3356, %f3352, %f3297, %f3276;
	fma.rn.f32 	%f3357, %f3352, %f3299, %f3277;
	fma.rn.f32 	%f3358, %f3352, %f3301, %f3278;
	fma.rn.f32 	%f3359, %f3352, %f3303, %f3279;
	fma.rn.f32 	%f3360, %f3352, %f3305, %f3280;
	ld.shared.f32 	%f3361, [%r40+252];
	fma.rn.f32 	%f3362, %f3361, %f3291, %f3282;
	fma.rn.f32 	%f3363, %f3361, %f3293, %f3283;
	fma.rn.f32 	%f3364, %f3361, %f3295, %f3284;
	fma.rn.f32 	%f3365, %f3361, %f3297, %f3285;
	fma.rn.f32 	%f3366, %f3361, %f3299, %f3286;
	fma.rn.f32 	%f3367, %f3361, %f3301, %f3287;
	fma.rn.f32 	%f3368, %f3361, %f3303, %f3288;
	fma.rn.f32 	%f3369, %f3361, %f3305, %f3289;
	bar.sync 	0;
	ld.global.nc.v4.f32 	{%f3370, %f3371, %f3372, %f3373}, [%rd6+160];
	st.shared.v4.f32 	[%r25], {%f3370, %f3371, %f3372, %f3373};
	add.s32 	%r47, %r33, 5120;
	mul.wide.u32 	%rd18, %r47, 4;
	add.s64 	%rd19, %rd7, %rd18;
	ld.global.nc.v4.f32 	{%f3374, %f3375, %f3376, %f3377}, [%rd19];
	st.shared.v4.f32 	[%r38], {%f3374, %f3375, %f3376, %f3377};
	bar.sync 	0;
	ld.shared.f32 	%f3378, [%r40];
	ld.shared.f32 	%f3379, [%r42];
	fma.rn.f32 	%f3380, %f3378, %f3379, %f3292;
	ld.shared.f32 	%f3381, [%r42+4];
	fma.rn.f32 	%f3382, %f3378, %f3381, %f3294;
	ld.shared.f32 	%f3383, [%r42+8];
	fma.rn.f32 	%f3384, %f3378, %f3383, %f3296;
	ld.shared.f32 	%f3385, [%r42+12];
	fma.rn.f32 	%f3386, %f3378, %f3385, %f3298;
	ld.shared.f32 	%f3387, [%r42+16];
	fma.rn.f32 	%f3388, %f3378, %f3387, %f3300;
	ld.shared.f32 	%f3389, [%r42+20];
	fma.rn.f32 	%f3390, %f3378, %f3389, %f3302;
	ld.shared.f32 	%f3391, [%r42+24];
	fma.rn.f32 	%f3392, %f3378, %f3391, %f3304;
	ld.shared.f32 	%f3393, [%r42+28];
	fma.rn.f32 	%f3394, %f3378, %f3393, %f3306;
	ld.shared.f32 	%f3395, [%r40+32];
	fma.rn.f32 	%f3396, %f3395, %f3379, %f3308;
	fma.rn.f32 	%f3397, %f3395, %f3381, %f3309;
	fma.rn.f32 	%f3398, %f3395, %f3383, %f3310;
	fma.rn.f32 	%f3399, %f3395, %f3385, %f3311;
	fma.rn.f32 	%f3400, %f3395, %f3387, %f3312;
	fma.rn.f32 	%f3401, %f3395, %f3389, %f3313;
	fma.rn.f32 	%f3402, %f3395, %f3391, %f3314;
	fma.rn.f32 	%f3403, %f3395, %f3393, %f3315;
	ld.shared.f32 	%f3404, [%r40+64];
	fma.rn.f32 	%f3405, %f3404, %f3379, %f3317;
	fma.rn.f32 	%f3406, %f3404, %f3381, %f3318;
	fma.rn.f32 	%f3407, %f3404, %f3383, %f3319;
	fma.rn.f32 	%f3408, %f3404, %f3385, %f3320;
	fma.rn.f32 	%f3409, %f3404, %f3387, %f3321;
	fma.rn.f32 	%f3410, %f3404, %f3389, %f3322;
	fma.rn.f32 	%f3411, %f3404, %f3391, %f3323;
	fma.rn.f32 	%f3412, %f3404, %f3393, %f3324;
	ld.shared.f32 	%f3413, [%r40+96];
	fma.rn.f32 	%f3414, %f3413, %f3379, %f3326;
	fma.rn.f32 	%f3415, %f3413, %f3381, %f3327;
	fma.rn.f32 	%f3416, %f3413, %f3383, %f3328;
	fma.rn.f32 	%f3417, %f3413, %f3385, %f3329;
	fma.rn.f32 	%f3418, %f3413, %f3387, %f3330;
	fma.rn.f32 	%f3419, %f3413, %f3389, %f3331;
	fma.rn.f32 	%f3420, %f3413, %f3391, %f3332;
	fma.rn.f32 	%f3421, %f3413, %f3393, %f3333;
	ld.shared.f32 	%f3422, [%r40+128];
	fma.rn.f32 	%f3423, %f3422, %f3379, %f3335;
	fma.rn.f32 	%f3424, %f3422, %f3381, %f3336;
	fma.rn.f32 	%f3425, %f3422, %f3383, %f3337;
	fma.rn.f32 	%f3426, %f3422, %f3385, %f3338;
	fma.rn.f32 	%f3427, %f3422, %f3387, %f3339;
	fma.rn.f32 	%f3428, %f3422, %f3389, %f3340;
	fma.rn.f32 	%f3429, %f3422, %f3391, %f3341;
	fma.rn.f32 	%f3430, %f3422, %f3393, %f3342;
	ld.shared.f32 	%f3431, [%r40+160];
	fma.rn.f32 	%f3432, %f3431, %f3379, %f3344;
	fma.rn.f32 	%f3433, %f3431, %f3381, %f3345;
	fma.rn.f32 	%f3434, %f3431, %f3383, %f3346;
	fma.rn.f32 	%f3435, %f3431, %f3385, %f3347;
	fma.rn.f32 	%f3436, %f3431, %f3387, %f3348;
	fma.rn.f32 	%f3437, %f3431, %f3389, %f3349;
	fma.rn.f32 	%f3438, %f3431, %f3391, %f3350;
	fma.rn.f32 	%f3439, %f3431, %f3393, %f3351;
	ld.shared.f32 	%f3440, [%r40+192];
	fma.rn.f32 	%f3441, %f3440, %f3379, %f3353;
	fma.rn.f32 	%f3442, %f3440, %f3381, %f3354;
	fma.rn.f32 	%f3443, %f3440, %f3383, %f3355;
	fma.rn.f32 	%f3444, %f3440, %f3385, %f3356;
	fma.rn.f32 	%f3445, %f3440, %f3387, %f3357;
	fma.rn.f32 	%f3446, %f3440, %f3389, %f3358;
	fma.rn.f32 	%f3447, %f3440, %f3391, %f3359;
	fma.rn.f32 	%f3448, %f3440, %f3393, %f3360;
	ld.shared.f32 	%f3449, [%r40+224];
	fma.rn.f32 	%f3450, %f3449, %f3379, %f3362;
	fma.rn.f32 	%f3451, %f3449, %f3381, %f3363;
	fma.rn.f32 	%f3452, %f3449, %f3383, %f3364;
	fma.rn.f32 	%f3453, %f3449, %f3385, %f3365;
	fma.rn.f32 	%f3454, %f3449, %f3387, %f3366;
	fma.rn.f32 	%f3455, %f3449, %f3389, %f3367;
	fma.rn.f32 	%f3456, %f3449, %f3391, %f3368;
	fma.rn.f32 	%f3457, %f3449, %f3393, %f3369;
	ld.shared.f32 	%f3458, [%r40+4];
	ld.shared.f32 	%f3459, [%r42+512];
	fma.rn.f32 	%f3460, %f3458, %f3459, %f3380;
	ld.shared.f32 	%f3461, [%r42+516];
	fma.rn.f32 	%f3462, %f3458, %f3461, %f3382;
	ld.shared.f32 	%f3463, [%r42+520];
	fma.rn.f32 	%f3464, %f3458, %f3463, %f3384;
	ld.shared.f32 	%f3465, [%r42+524];
	fma.rn.f32 	%f3466, %f3458, %f3465, %f3386;
	ld.shared.f32 	%f3467, [%r42+528];
	fma.rn.f32 	%f3468, %f3458, %f3467, %f3388;
	ld.shared.f32 	%f3469, [%r42+532];
	fma.rn.f32 	%f3470, %f3458, %f3469, %f3390;
	ld.shared.f32 	%f3471, [%r42+536];
	fma.rn.f32 	%f3472, %f3458, %f3471, %f3392;
	ld.shared.f32 	%f3473, [%r42+540];
	fma.rn.f32 	%f3474, %f3458, %f3473, %f3394;
	ld.shared.f32 	%f3475, [%r40+36];
	fma.rn.f32 	%f3476, %f3475, %f3459, %f3396;
	fma.rn.f32 	%f3477, %f3475, %f3461, %f3397;
	fma.rn.f32 	%f3478, %f3475, %f3463, %f3398;
	fma.rn.f32 	%f3479, %f3475, %f3465, %f3399;
	fma.rn.f32 	%f3480, %f3475, %f3467, %f3400;
	fma.rn.f32 	%f3481, %f3475, %f3469, %f3401;
	fma.rn.f32 	%f3482, %f3475, %f3471, %f3402;
	fma.rn.f32 	%f3483, %f3475, %f3473, %f3403;
	ld.shared.f32 	%f3484, [%r40+68];
	fma.rn.f32 	%f3485, %f3484, %f3459, %f3405;
	fma.rn.f32 	%f3486, %f3484, %f3461, %f3406;
	fma.rn.f32 	%f3487, %f3484, %f3463, %f3407;
	fma.rn.f32 	%f3488, %f3484, %f3465, %f3408;
	fma.rn.f32 	%f3489, %f3484, %f3467, %f3409;
	fma.rn.f32 	%f3490, %f3484, %f3469, %f3410;
	fma.rn.f32 	%f3491, %f3484, %f3471, %f3411;
	fma.rn.f32 	%f3492, %f3484, %f3473, %f3412;
	ld.shared.f32 	%f3493, [%r40+100];
	fma.rn.f32 	%f3494, %f3493, %f3459, %f3414;
	fma.rn.f32 	%f3495, %f3493, %f3461, %f3415;
	fma.rn.f32 	%f3496, %f3493, %f3463, %f3416;
	fma.rn.f32 	%f3497, %f3493, %f3465, %f3417;
	fma.rn.f32 	%f3498, %f3493, %f3467, %f3418;
	fma.rn.f32 	%f3499, %f3493, %f3469, %f3419;
	fma.rn.f32 	%f3500, %f3493, %f3471, %f3420;
	fma.rn.f32 	%f3501, %f3493, %f3473, %f3421;
	ld.shared.f32 	%f3502, [%r40+132];
	fma.rn.f32 	%f3503, %f3502, %f3459, %f3423;
	fma.rn.f32 	%f3504, %f3502, %f3461, %f3424;
	fma.rn.f32 	%f3505, %f3502, %f3463, %f3425;
	fma.rn.f32 	%f3506, %f3502, %f3465, %f3426;
	fma.rn.f32 	%f3507, %f3502, %f3467, %f3427;
	fma.rn.f32 	%f3508, %f3502, %f3469, %f3428;
	fma.rn.f32 	%f3509, %f3502, %f3471, %f3429;
	fma.rn.f32 	%f3510, %f3502, %f3473, %f3430;
	ld.shared.f32 	%f3511, [%r40+164];
	fma.rn.f32 	%f3512, %f3511, %f3459, %f3432;
	fma.rn.f32 	%f3513, %f3511, %f3461, %f3433;
	fma.rn.f32 	%f3514, %f3511, %f3463, %f3434;
	fma.rn.f32 	%f3515, %f3511, %f3465, %f3435;
	fma.rn.f32 	%f3516, %f3511, %f3467, %f3436;
	fma.rn.f32 	%f3517, %f3511, %f3469, %f3437;
	fma.rn.f32 	%f3518, %f3511, %f3471, %f3438;
	fma.rn.f32 	%f3519, %f3511, %f3473, %f3439;
	ld.shared.f32 	%f3520, [%r40+196];
	fma.rn.f32 	%f3521, %f3520, %f3459, %f3441;
	fma.rn.f32 	%f3522, %f3520, %f3461, %f3442;
	fma.rn.f32 	%f3523, %f3520, %f3463, %f3443;
	fma.rn.f32 	%f3524, %f3520, %f3465, %f3444;
	fma.rn.f32 	%f3525, %f3520, %f3467, %f3445;
	fma.rn.f32 	%f3526, %f3520, %f3469, %f3446;
	fma.rn.f32 	%f3527, %f3520, %f3471, %f3447;
	fma.rn.f32 	%f3528, %f3520, %f3473, %f3448;
	ld.shared.f32 	%f3529, [%r40+228];
	fma.rn.f32 	%f3530, %f3529, %f3459, %f3450;
	fma.rn.f32 	%f3531, %f3529, %f3461, %f3451;
	fma.rn.f32 	%f3532, %f3529, %f3463, %f3452;
	fma.rn.f32 	%f3533, %f3529, %f3465, %f3453;
	fma.rn.f32 	%f3534, %f3529, %f3467, %f3454;
	fma.rn.f32 	%f3535, %f3529, %f3469, %f3455;
	fma.rn.f32 	%f3536, %f3529, %f3471, %f3456;
	fma.rn.f32 	%f3537, %f3529, %f3473, %f3457;
	ld.shared.f32 	%f3538, [%r40+8];
	ld.shared.f32 	%f3539, [%r42+1024];
	fma.rn.f32 	%f3540, %f3538, %f3539, %f3460;
	ld.shared.f32 	%f3541, [%r42+1028];
	fma.rn.f32 	%f3542, %f3538, %f3541, %f3462;
	ld.shared.f32 	%f3543, [%r42+1032];
	fma.rn.f32 	%f3544, %f3538, %f3543, %f3464;
	ld.shared.f32 	%f3545, [%r42+1036];
	fma.rn.f32 	%f3546, %f3538, %f3545, %f3466;
	ld.shared.f32 	%f3547, [%r42+1040];
	fma.rn.f32 	%f3548, %f3538, %f3547, %f3468;
	ld.shared.f32 	%f3549, [%r42+1044];
	fma.rn.f32 	%f3550, %f3538, %f3549, %f3470;
	ld.shared.f32 	%f3551, [%r42+1048];
	fma.rn.f32 	%f3552, %f3538, %f3551, %f3472;
	ld.shared.f32 	%f3553, [%r42+1052];
	fma.rn.f32 	%f3554, %f3538, %f3553, %f3474;
	ld.shared.f32 	%f3555, [%r40+40];
	fma.rn.f32 	%f3556, %f3555, %f3539, %f3476;
	fma.rn.f32 	%f3557, %f3555, %f3541, %f3477;
	fma.rn.f32 	%f3558, %f3555, %f3543, %f3478;
	fma.rn.f32 	%f3559, %f3555, %f3545, %f3479;
	fma.rn.f32 	%f3560, %f3555, %f3547, %f3480;
	fma.rn.f32 	%f3561, %f3555, %f3549, %f3481;
	fma.rn.f32 	%f3562, %f3555, %f3551, %f3482;
	fma.rn.f32 	%f3563, %f3555, %f3553, %f3483;
	ld.shared.f32 	%f3564, [%r40+72];
	fma.rn.f32 	%f3565, %f3564, %f3539, %f3485;
	fma.rn.f32 	%f3566, %f3564, %f3541, %f3486;
	fma.rn.f32 	%f3567, %f3564, %f3543, %f3487;
	fma.rn.f32 	%f3568, %f3564, %f3545, %f3488;
	fma.rn.f32 	%f3569, %f3564, %f3547, %f3489;
	fma.rn.f32 	%f3570, %f3564, %f3549, %f3490;
	fma.rn.f32 	%f3571, %f3564, %f3551, %f3491;
	fma.rn.f32 	%f3572, %f3564, %f3553, %f3492;
	ld.shared.f32 	%f3573, [%r40+104];
	fma.rn.f32 	%f3574, %f3573, %f3539, %f3494;
	fma.rn.f32 	%f3575, %f3573, %f3541, %f3495;
	fma.rn.f32 	%f3576, %f3573, %f3543, %f3496;
	fma.rn.f32 	%f3577, %f3573, %f3545, %f3497;
	fma.rn.f32 	%f3578, %f3573, %f3547, %f3498;
	fma.rn.f32 	%f3579, %f3573, %f3549, %f3499;
	fma.rn.f32 	%f3580, %f3573, %f3551, %f3500;
	fma.rn.f32 	%f3581, %f3573, %f3553, %f3501;
	ld.shared.f32 	%f3582, [%r40+136];
	fma.rn.f32 	%f3583, %f3582, %f3539, %f3503;
	fma.rn.f32 	%f3584, %f3582, %f3541, %f3504;
	fma.rn.f32 	%f3585, %f3582, %f3543, %f3505;
	fma.rn.f32 	%f3586, %f3582, %f3545, %f3506;
	fma.rn.f32 	%f3587, %f3582, %f3547, %f3507;
	fma.rn.f32 	%f3588, %f3582, %f3549, %f3508;
	fma.rn.f32 	%f3589, %f3582, %f3551, %f3509;
	fma.rn.f32 	%f3590, %f3582, %f3553, %f3510;
	ld.shared.f32 	%f3591, [%r40+168];
	fma.rn.f32 	%f3592, %f3591, %f3539, %f3512;
	fma.rn.f32 	%f3593, %f3591, %f3541, %f3513;
	fma.rn.f32 	%f3594, %f3591, %f3543, %f3514;
	fma.rn.f32 	%f3595, %f3591, %f3545, %f3515;
	fma.rn.f32 	%f3596, %f3591, %f3547, %f3516;
	fma.rn.f32 	%f3597, %f3591, %f3549, %f3517;
	fma.rn.f32 	%f3598, %f3591, %f3551, %f3518;
	fma.rn.f32 	%f3599, %f3591, %f3553, %f3519;
	ld.shared.f32 	%f3600, [%r40+200];
	fma.rn.f32 	%f3601, %f3600, %f3539, %f3521;
	fma.rn.f32 	%f3602, %f3600, %f3541, %f3522;
	fma.rn.f32 	%f3603, %f3600, %f3543, %f3523;
	fma.rn.f32 	%f3604, %f3600, %f3545, %f3524;
	fma.rn.f32 	%f3605, %f3600, %f3547, %f3525;
	fma.rn.f32 	%f3606, %f3600, %f3549, %f3526;
	fma.rn.f32 	%f3607, %f3600, %f3551, %f3527;
	fma.rn.f32 	%f3608, %f3600, %f3553, %f3528;
	ld.shared.f32 	%f3609, [%r40+232];
	fma.rn.f32 	%f3610, %f3609, %f3539, %f3530;
	fma.rn.f32 	%f3611, %f3609, %f3541, %f3531;
	fma.rn.f32 	%f3612, %f3609, %f3543, %f3532;
	fma.rn.f32 	%f3613, %f3609, %f3545, %f3533;
	fma.rn.f32 	%f3614, %f3609, %f3547, %f3534;
	fma.rn.f32 	%f3615, %f3609, %f3549, %f3535;
	fma.rn.f32 	%f3616, %f3609, %f3551, %f3536;
	fma.rn.f32 	%f3617, %f3609, %f3553, %f3537;
	ld.shared.f32 	%f3618, [%r40+12];
	ld.shared.f32 	%f3619, [%r42+1536];
	fma.rn.f32 	%f3620, %f3618, %f3619, %f3540;
	ld.shared.f32 	%f3621, [%r42+1540];
	fma.rn.f32 	%f3622, %f3618, %f3621, %f3542;
	ld.shared.f32 	%f3623, [%r42+1544];
	fma.rn.f32 	%f3624, %f3618, %f3623, %f3544;
	ld.shared.f32 	%f3625, [%r42+1548];
	fma.rn.f32 	%f3626, %f3618, %f3625, %f3546;
	ld.shared.f32 	%f3627, [%r42+1552];
	fma.rn.f32 	%f3628, %f3618, %f3627, %f3548;
	ld.shared.f32 	%f3629, [%r42+1556];
	fma.rn.f32 	%f3630, %f3618, %f3629, %f3550;
	ld.shared.f32 	%f3631, [%r42+1560];
	fma.rn.f32 	%f3632, %f3618, %f3631, %f3552;
	ld.shared.f32 	%f3633, [%r42+1564];
	fma.rn.f32 	%f3634, %f3618, %f3633, %f3554;
	ld.shared.f32 	%f3635, [%r40+44];
	fma.rn.f32 	%f3636, %f3635, %f3619, %f3556;
	fma.rn.f32 	%f3637, %f3635, %f3621, %f3557;
	fma.rn.f32 	%f3638, %f3635, %f3623, %f3558;
	fma.rn.f32 	%f3639, %f3635, %f3625, %f3559;
	fma.rn.f32 	%f3640, %f3635, %f3627, %f3560;
	fma.rn.f32 	%f3641, %f3635, %f3629, %f3561;
	fma.rn.f32 	%f3642, %f3635, %f3631, %f3562;
	fma.rn.f32 	%f3643, %f3635, %f3633, %f3563;
	ld.shared.f32 	%f3644, [%r40+76];
	fma.rn.f32 	%f3645, %f3644, %f3619, %f3565;
	fma.rn.f32 	%f3646, %f3644, %f3621, %f3566;
	fma.rn.f32 	%f3647, %f3644, %f3623, %f3567;
	fma.rn.f32 	%f3648, %f3644, %f3625, %f3568;
	fma.rn.f32 	%f3649, %f3644, %f3627, %f3569;
	fma.rn.f32 	%f3650, %f3644, %f3629, %f3570;
	fma.rn.f32 	%f3651, %f3644, %f3631, %f3571;
	fma.rn.f32 	%f3652, %f3644, %f3633, %f3572;
	ld.shared.f32 	%f3653, [%r40+108];
	fma.rn.f32 	%f3654, %f3653, %f3619, %f3574;
	fma.rn.f32 	%f3655, %f3653, %f3621, %f3575;
	fma.rn.f32 	%f3656, %f3653, %f3623, %f3576;
	fma.rn.f32 	%f3657, %f3653, %f3625, %f3577;
	fma.rn.f32 	%f3658, %f3653, %f3627, %f3578;
	fma.rn.f32 	%f3659, %f3653, %f3629, %f3579;
	fma.rn.f32 	%f3660, %f3653, %f3631, %f3580;
	fma.rn.f32 	%f3661, %f3653, %f3633, %f3581;
	ld.shared.f32 	%f3662, [%r40+140];
	fma.rn.f32 	%f3663, %f3662, %f3619, %f3583;
	fma.rn.f32 	%f3664, %f3662, %f3621, %f3584;
	fma.rn.f32 	%f3665, %f3662, %f3623, %f3585;
	fma.rn.f32 	%f3666, %f3662, %f3625, %f3586;
	fma.rn.f32 	%f3667, %f3662, %f3627, %f3587;
	fma.rn.f32 	%f3668, %f3662, %f3629, %f3588;
	fma.rn.f32 	%f3669, %f3662, %f3631, %f3589;
	fma.rn.f32 	%f3670, %f3662, %f3633, %f3590;
	ld.shared.f32 	%f3671, [%r40+172];
	fma.rn.f32 	%f3672, %f3671, %f3619, %f3592;
	fma.rn.f32 	%f3673, %f3671, %f3621, %f3593;
	fma.rn.f32 	%f3674, %f3671, %f3623, %f3594;
	fma.rn.f32 	%f3675, %f3671, %f3625, %f3595;
	fma.rn.f32 	%f3676, %f3671, %f3627, %f3596;
	fma.rn.f32 	%f3677, %f3671, %f3629, %f3597;
	fma.rn.f32 	%f3678, %f3671, %f3631, %f3598;
	fma.rn.f32 	%f3679, %f3671, %f3633, %f3599;
	ld.shared.f32 	%f3680, [%r40+204];
	fma.rn.f32 	%f3681, %f3680, %f3619, %f3601;
	fma.rn.f32 	%f3682, %f3680, %f3621, %f3602;
	fma.rn.f32 	%f3683, %f3680, %f3623, %f3603;
	fma.rn.f32 	%f3684, %f3680, %f3625, %f3604;
	fma.rn.f32 	%f3685, %f3680, %f3627, %f3605;
	fma.rn.f32 	%f3686, %f3680, %f3629, %f3606;
	fma.rn.f32 	%f3687, %f3680, %f3631, %f3607;
	fma.rn.f32 	%f3688, %f3680, %f3633, %f3608;
	ld.shared.f32 	%f3689, [%r40+236];
	fma.rn.f32 	%f3690, %f3689, %f3619, %f3610;
	fma.rn.f32 	%f3691, %f3689, %f3621, %f3611;
	fma.rn.f32 	%f3692, %f3689, %f3623, %f3612;
	fma.rn.f32 	%f3693, %f3689, %f3625, %f3613;
	fma.rn.f32 	%f3694, %f3689, %f3627, %f3614;
	fma.rn.f32 	%f3695, %f3689, %f3629, %f3615;
	fma.rn.f32 	%f3696, %f3689, %f3631, %f3616;
	fma.rn.f32 	%f3697, %f3689, %f3633, %f3617;
	ld.shared.f32 	%f3698, [%r40+16];
	ld.shared.f32 	%f3699, [%r42+2048];
	fma.rn.f32 	%f3700, %f3698, %f3699, %f3620;
	ld.shared.f32 	%f3701, [%r42+2052];
	fma.rn.f32 	%f3702, %f3698, %f3701, %f3622;
	ld.shared.f32 	%f3703, [%r42+2056];
	fma.rn.f32 	%f3704, %f3698, %f3703, %f3624;
	ld.shared.f32 	%f3705, [%r42+2060];
	fma.rn.f32 	%f3706, %f3698, %f3705, %f3626;
	ld.shared.f32 	%f3707, [%r42+2064];
	fma.rn.f32 	%f3708, %f3698, %f3707, %f3628;
	ld.shared.f32 	%f3709, [%r42+2068];
	fma.rn.f32 	%f3710, %f3698, %f3709, %f3630;
	ld.shared.f32 	%f3711, [%r42+2072];
	fma.rn.f32 	%f3712, %f3698, %f3711, %f3632;
	ld.shared.f32 	%f3713, [%r42+2076];
	fma.rn.f32 	%f3714, %f3698, %f3713, %f3634;
	ld.shared.f32 	%f3715, [%r40+48];
	fma.rn.f32 	%f3716, %f3715, %f3699, %f3636;
	fma.rn.f32 	%f3717, %f3715, %f3701, %f3637;
	fma.rn.f32 	%f3718, %f3715, %f3703, %f3638;
	fma.rn.f32 	%f3719, %f3715, %f3705, %f3639;
	fma.rn.f32 	%f3720, %f3715, %f3707, %f3640;
	fma.rn.f32 	%f3721, %f3715, %f3709, %f3641;
	fma.rn.f32 	%f3722, %f3715, %f3711, %f3642;
	fma.rn.f32 	%f3723, %f3715, %f3713, %f3643;
	ld.shared.f32 	%f3724, [%r40+80];
	fma.rn.f32 	%f3725, %f3724, %f3699, %f3645;
	fma.rn.f32 	%f3726, %f3724, %f3701, %f3646;
	fma.rn.f32 	%f3727, %f3724, %f3703, %f3647;
	fma.rn.f32 	%f3728, %f3724, %f3705, %f3648;
	fma.rn.f32 	%f3729, %f3724, %f3707, %f3649;
	fma.rn.f32 	%f3730, %f3724, %f3709, %f3650;
	fma.rn.f32 	%f3731, %f3724, %f3711, %f3651;
	fma.rn.f32 	%f3732, %f3724, %f3713, %f3652;
	ld.shared.f32 	%f3733, [%r40+112];
	fma.rn.f32 	%f3734, %f3733, %f3699, %f3654;
	fma.rn.f32 	%f3735, %f3733, %f3701, %f3655;
	fma.rn.f32 	%f3736, %f3733, %f3703, %f3656;
	fma.rn.f32 	%f3737, %f3733, %f3705, %f3657;
	fma.rn.f32 	%f3738, %f3733, %f3707, %f3658;
	fma.rn.f32 	%f3739, %f3733, %f3709, %f3659;
	fma.rn.f32 	%f3740, %f3733, %f3711, %f3660;
	fma.rn.f32 	%f3741, %f3733, %f3713, %f3661;
	ld.shared.f32 	%f3742, [%r40+144];
	fma.rn.f32 	%f3743, %f3742, %f3699, %f3663;
	fma.rn.f32 	%f3744, %f3742, %f3701, %f3664;
	fma.rn.f32 	%f3745, %f3742, %f3703, %f3665;
	fma.rn.f32 	%f3746, %f3742, %f3705, %f3666;
	fma.rn.f32 	%f3747, %f3742, %f3707, %f3667;
	fma.rn.f32 	%f3748, %f3742, %f3709, %f3668;
	fma.rn.f32 	%f3749, %f3742, %f3711, %f3669;
	fma.rn.f32 	%f3750, %f3742, %f3713, %f3670;
	ld.shared.f32 	%f3751, [%r40+176];
	fma.rn.f32 	%f3752, %f3751, %f3699, %f3672;
	fma.rn.f32 	%f3753, %f3751, %f3701, %f3673;
	fma.rn.f32 	%f3754, %f3751, %f3703, %f3674;
	fma.rn.f32 	%f3755, %f3751, %f3705, %f3675;
	fma.rn.f32 	%f3756, %f3751, %f3707, %f3676;
	fma.rn.f32 	%f3757, %f3751, %f3709, %f3677;
	fma.rn.f32 	%f3758, %f3751, %f3711, %f3678;
	fma.rn.f32 	%f3759, %f3751, %f3713, %f3679;
	ld.shared.f32 	%f3760, [%r40+208];
	fma.rn.f32 	%f3761, %f3760, %f3699, %f3681;
	fma.rn.f32 	%f3762, %f3760, %f3701, %f3682;
	fma.rn.f32 	%f3763, %f3760, %f3703, %f3683;
	fma.rn.f32 	%f3764, %f3760, %f3705, %f3684;
	fma.rn.f32 	%f3765, %f3760, %f3707, %f3685;
	fma.rn.f32 	%f3766, %f3760, %f3709, %f3686;
	fma.rn.f32 	%f3767, %f3760, %f3711, %f3687;
	fma.rn.f32 	%f3768, %f3760, %f3713, %f3688;
	ld.shared.f32 	%f3769, [%r40+240];
	fma.rn.f32 	%f3770, %f3769, %f3699, %f3690;
	fma.rn.f32 	%f3771, %f3769, %f3701, %f3691;
	fma.rn.f32 	%f3772, %f3769, %f3703, %f3692;
	fma.rn.f32 	%f3773, %f3769, %f3705, %f3693;
	fma.rn.f32 	%f3774, %f3769, %f3707, %f3694;
	fma.rn.f32 	%f3775, %f3769, %f3709, %f3695;
	fma.rn.f32 	%f3776, %f3769, %f3711, %f3696;
	fma.rn.f32 	%f3777, %f3769, %f3713, %f3697;
	ld.shared.f32 	%f3778, [%r40+20];
	ld.shared.f32 	%f3779, [%r42+2560];
	fma.rn.f32 	%f3780, %f3778, %f3779, %f3700;
	ld.shared.f32 	%f3781, [%r42+2564];
	fma.rn.f32 	%f3782, %f3778, %f3781, %f3702;
	ld.shared.f32 	%f3783, [%r42+2568];
	fma.rn.f32 	%f3784, %f3778, %f3783, %f3704;
	ld.shared.f32 	%f3785, [%r42+2572];
	fma.rn.f32 	%f3786, %f3778, %f3785, %f3706;
	ld.shared.f32 	%f3787, [%r42+2576];
	fma.rn.f32 	%f3788, %f3778, %f3787, %f3708;
	ld.shared.f32 	%f3789, [%r42+2580];
	fma.rn.f32 	%f3790, %f3778, %f3789, %f3710;
	ld.shared.f32 	%f3791, [%r42+2584];
	fma.rn.f32 	%f3792, %f3778, %f3791, %f3712;
	ld.shared.f32 	%f3793, [%r42+2588];
	fma.rn.f32 	%f3794, %f3778, %f3793, %f3714;
	ld.shared.f32 	%f3795, [%r40+52];
	fma.rn.f32 	%f3796, %f3795, %f3779, %f3716;
	fma.rn.f32 	%f3797, %f3795, %f3781, %f3717;
	fma.rn.f32 	%f3798, %f3795, %f3783, %f3718;
	fma.rn.f32 	%f3799, %f3795, %f3785, %f3719;
	fma.rn.f32 	%f3800, %f3795, %f3787, %f3720;
	fma.rn.f32 	%f3801, %f3795, %f3789, %f3721;
	fma.rn.f32 	%f3802, %f3795, %f3791, %f3722;
	fma.rn.f32 	%f3803, %f3795, %f3793, %f3723;
	ld.shared.f32 	%f3804, [%r40+84];
	fma.rn.f32 	%f3805, %f3804, %f3779, %f3725;
	fma.rn.f32 	%f3806, %f3804, %f3781, %f3726;
	fma.rn.f32 	%f3807, %f3804, %f3783, %f3727;
	fma.rn.f32 	%f3808, %f3804, %f3785, %f3728;
	fma.rn.f32 	%f3809, %f3804, %f3787, %f3729;
	fma.rn.f32 	%f3810, %f3804, %f3789, %f3730;
	fma.rn.f32 	%f3811, %f3804, %f3791, %f3731;
	fma.rn.f32 	%f3812, %f3804, %f3793, %f3732;
	ld.shared.f32 	%f3813, [%r40+116];
	fma.rn.f32 	%f3814, %f3813, %f3779, %f3734;
	fma.rn.f32 	%f3815, %f3813, %f3781, %f3735;
	fma.rn.f32 	%f3816, %f3813, %f3783, %f3736;
	fma.rn.f32 	%f3817, %f3813, %f3785, %f3737;
	fma.rn.f32 	%f3818, %f3813, %f3787, %f3738;
	fma.rn.f32 	%f3819, %f3813, %f3789, %f3739;
	fma.rn.f32 	%f3820, %f3813, %f3791, %f3740;
	fma.rn.f32 	%f3821, %f3813, %f3793, %f3741;
	ld.shared.f32 	%f3822, [%r40+148];
	fma.rn.f32 	%f3823, %f3822, %f3779, %f3743;
	fma.rn.f32 	%f3824, %f3822, %f3781, %f3744;
	fma.rn.f32 	%f3825, %f3822, %f3783, %f3745;
	fma.rn.f32 	%f3826, %f3822, %f3785, %f3746;
	fma.rn.f32 	%f3827, %f3822, %f3787, %f3747;
	fma.rn.f32 	%f3828, %f3822, %f3789, %f3748;
	fma.rn.f32 	%f3829, %f3822, %f3791, %f3749;
	fma.rn.f32 	%f3830, %f3822, %f3793, %f3750;
	ld.shared.f32 	%f3831, [%r40+180];
	fma.rn.f32 	%f3832, %f3831, %f3779, %f3752;
	fma.rn.f32 	%f3833, %f3831, %f3781, %f3753;
	fma.rn.f32 	%f3834, %f3831, %f3783, %f3754;
	fma.rn.f32 	%f3835, %f3831, %f3785, %f3755;
	fma.rn.f32 	%f3836, %f3831, %f3787, %f3756;
	fma.rn.f32 	%f3837, %f3831, %f3789, %f3757;
	fma.rn.f32 	%f3838, %f3831, %f3791, %f3758;
	fma.rn.f32 	%f3839, %f3831, %f3793, %f3759;
	ld.shared.f32 	%f3840, [%r40+212];
	fma.rn.f32 	%f3841, %f3840, %f3779, %f3761;
	fma.rn.f32 	%f3842, %f3840, %f3781, %f3762;
	fma.rn.f32 	%f3843, %f3840, %f3783, %f3763;
	fma.rn.f32 	%f3844, %f3840, %f3785, %f3764;
	fma.rn.f32 	%f3845, %f3840, %f3787, %f3765;
	fma.rn.f32 	%f3846, %f3840, %f3789, %f3766;
	fma.rn.f32 	%f3847, %f3840, %f3791, %f3767;
	fma.rn.f32 	%f3848, %f3840, %f3793, %f3768;
	ld.shared.f32 	%f3849, [%r40+244];
	fma.rn.f32 	%f3850, %f3849, %f3779, %f3770;
	fma.rn.f32 	%f3851, %f3849, %f3781, %f3771;
	fma.rn.f32 	%f3852, %f3849, %f3783, %f3772;
	fma.rn.f32 	%f3853, %f3849, %f3785, %f3773;
	fma.rn.f32 	%f3854, %f3849, %f3787, %f3774;
	fma.rn.f32 	%f3855, %f3849, %f3789, %f3775;
	fma.rn.f32 	%f3856, %f3849, %f3791, %f3776;
	fma.rn.f32 	%f3857, %f3849, %f3793, %f3777;
	ld.shared.f32 	%f3858, [%r40+24];
	ld.shared.f32 	%f3859, [%r42+3072];
	fma.rn.f32 	%f3860, %f3858, %f3859, %f3780;
	ld.shared.f32 	%f3861, [%r42+3076];
	fma.rn.f32 	%f3862, %f3858, %f3861, %f3782;
	ld.shared.f32 	%f3863, [%r42+3080];
	fma.rn.f32 	%f3864, %f3858, %f3863, %f3784;
	ld.shared.f32 	%f3865, [%r42+3084];
	fma.rn.f32 	%f3866, %f3858, %f3865, %f3786;
	ld.shared.f32 	%f3867, [%r42+3088];
	fma.rn.f32 	%f3868, %f3858, %f3867, %f3788;
	ld.shared.f32 	%f3869, [%r42+3092];
	fma.rn.f32 	%f3870, %f3858, %f3869, %f3790;
	ld.shared.f32 	%f3871, [%r42+3096];
	fma.rn.f32 	%f3872, %f3858, %f3871, %f3792;
	ld.shared.f32 	%f3873, [%r42+3100];
	fma.rn.f32 	%f3874, %f3858, %f3873, %f3794;
	ld.shared.f32 	%f3875, [%r40+56];
	fma.rn.f32 	%f3876, %f3875, %f3859, %f3796;
	fma.rn.f32 	%f3877, %f3875, %f3861, %f3797;
	fma.rn.f32 	%f3878, %f3875, %f3863, %f3798;
	fma.rn.f32 	%f3879, %f3875, %f3865, %f3799;
	fma.rn.f32 	%f3880, %f3875, %f3867, %f3800;
	fma.rn.f32 	%f3881, %f3875, %f3869, %f3801;
	fma.rn.f32 	%f3882, %f3875, %f3871, %f3802;
	fma.rn.f32 	%f3883, %f3875, %f3873, %f3803;
	ld.shared.f32 	%f3884, [%r40+88];
	fma.rn.f32 	%f3885, %f3884, %f3859, %f3805;
	fma.rn.f32 	%f3886, %f3884, %f3861, %f3806;
	fma.rn.f32 	%f3887, %f3884, %f3863, %f3807;
	fma.rn.f32 	%f3888, %f3884, %f3865, %f3808;
	fma.rn.f32 	%f3889, %f3884, %f3867, %f3809;
	fma.rn.f32 	%f3890, %f3884, %f3869, %f3810;
	fma.rn.f32 	%f3891, %f3884, %f3871, %f3811;
	fma.rn.f32 	%f3892, %f3884, %f3873, %f3812;
	ld.shared.f32 	%f3893, [%r40+120];
	fma.rn.f32 	%f3894, %f3893, %f3859, %f3814;
	fma.rn.f32 	%f3895, %f3893, %f3861, %f3815;
	fma.rn.f32 	%f3896, %f3893, %f3863, %f3816;
	fma.rn.f32 	%f3897, %f3893, %f3865, %f3817;
	fma.rn.f32 	%f3898, %f3893, %f3867, %f3818;
	fma.rn.f32 	%f3899, %f3893, %f3869, %f3819;
	fma.rn.f32 	%f3900, %f3893, %f3871, %f3820;
	fma.rn.f32 	%f3901, %f3893, %f3873, %f3821;
	ld.shared.f32 	%f3902, [%r40+152];
	fma.rn.f32 	%f3903, %f3902, %f3859, %f3823;
	fma.rn.f32 	%f3904, %f3902, %f3861, %f3824;
	fma.rn.f32 	%f3905, %f3902, %f3863, %f3825;
	fma.rn.f32 	%f3906, %f3902, %f3865, %f3826;
	fma.rn.f32 	%f3907, %f3902, %f3867, %f3827;
	fma.rn.f32 	%f3908, %f3902, %f3869, %f3828;
	fma.rn.f32 	%f3909, %f3902, %f3871, %f3829;
	fma.rn.f32 	%f3910, %f3902, %f3873, %f3830;
	ld.shared.f32 	%f3911, [%r40+184];
	fma.rn.f32 	%f3912, %f3911, %f3859, %f3832;
	fma.rn.f32 	%f3913, %f3911, %f3861, %f3833;
	fma.rn.f32 	%f3914, %f3911, %f3863, %f3834;
	fma.rn.f32 	%f3915, %f3911, %f3865, %f3835;
	fma.rn.f32 	%f3916, %f3911, %f3867, %f3836;
	fma.rn.f32 	%f3917, %f3911, %f3869, %f3837;
	fma.rn.f32 	%f3918, %f3911, %f3871, %f3838;
	fma.rn.f32 	%f3919, %f3911, %f3873, %f3839;
	ld.shared.f32 	%f3920, [%r40+216];
	fma.rn.f32 	%f3921, %f3920, %f3859, %f3841;
	fma.rn.f32 	%f3922, %f3920, %f3861, %f3842;
	fma.rn.f32 	%f3923, %f3920, %f3863, %f3843;
	fma.rn.f32 	%f3924, %f3920, %f3865, %f3844;
	fma.rn.f32 	%f3925, %f3920, %f3867, %f3845;
	fma.rn.f32 	%f3926, %f3920, %f3869, %f3846;
	fma.rn.f32 	%f3927, %f3920, %f3871, %f3847;
	fma.rn.f32 	%f3928, %f3920, %f3873, %f3848;
	ld.shared.f32 	%f3929, [%r40+248];
	fma.rn.f32 	%f3930, %f3929, %f3859, %f3850;
	fma.rn.f32 	%f3931, %f3929, %f3861, %f3851;
	fma.rn.f32 	%f3932, %f3929, %f3863, %f3852;
	fma.rn.f32 	%f3933, %f3929, %f3865, %f3853;
	fma.rn.f32 	%f3934, %f3929, %f3867, %f3854;
	fma.rn.f32 	%f3935, %f3929, %f3869, %f3855;
	fma.rn.f32 	%f3936, %f3929, %f3871, %f3856;
	fma.rn.f32 	%f3937, %f3929, %f3873, %f3857;
	ld.shared.f32 	%f3938, [%r40+28];
	ld.shared.f32 	%f3939, [%r42+3584];
	fma.rn.f32 	%f3940, %f3938, %f3939, %f3860;
	ld.shared.f32 	%f3941, [%r42+3588];
	fma.rn.f32 	%f3942, %f3938, %f3941, %f3862;
	ld.shared.f32 	%f3943, [%r42+3592];
	fma.rn.f32 	%f3944, %f3938, %f3943, %f3864;
	ld.shared.f32 	%f3945, [%r42+3596];
	fma.rn.f32 	%f3946, %f3938, %f3945, %f3866;
	ld.shared.f32 	%f3947, [%r42+3600];
	fma.rn.f32 	%f3948, %f3938, %f3947, %f3868;
	ld.shared.f32 	%f3949, [%r42+3604];
	fma.rn.f32 	%f3950, %f3938, %f3949, %f3870;
	ld.shared.f32 	%f3951, [%r42+3608];
	fma.rn.f32 	%f3952, %f3938, %f3951, %f3872;
	ld.shared.f32 	%f3953, [%r42+3612];
	fma.rn.f32 	%f3954, %f3938, %f3953, %f3874;
	ld.shared.f32 	%f3955, [%r40+60];
	fma.rn.f32 	%f3956, %f3955, %f3939, %f3876;
	fma.rn.f32 	%f3957, %f3955, %f3941, %f3877;
	fma.rn.f32 	%f3958, %f3955, %f3943, %f3878;
	fma.rn.f32 	%f3959, %f3955, %f3945, %f3879;
	fma.rn.f32 	%f3960, %f3955, %f3947, %f3880;
	fma.rn.f32 	%f3961, %f3955, %f3949, %f3881;
	fma.rn.f32 	%f3962, %f3955, %f3951, %f3882;
	fma.rn.f32 	%f3963, %f3955, %f3953, %f3883;
	ld.shared.f32 	%f3964, [%r40+92];
	fma.rn.f32 	%f3965, %f3964, %f3939, %f3885;
	fma.rn.f32 	%f3966, %f3964, %f3941, %f3886;
	fma.rn.f32 	%f3967, %f3964, %f3943, %f3887;
	fma.rn.f32 	%f3968, %f3964, %f3945, %f3888;
	fma.rn.f32 	%f3969, %f3964, %f3947, %f3889;
	fma.rn.f32 	%f3970, %f3964, %f3949, %f3890;
	fma.rn.f32 	%f3971, %f3964, %f3951, %f3891;
	fma.rn.f32 	%f3972, %f3964, %f3953, %f3892;
	ld.shared.f32 	%f3973, [%r40+124];
	fma.rn.f32 	%f3974, %f3973, %f3939, %f3894;
	fma.rn.f32 	%f3975, %f3973, %f3941, %f3895;
	fma.rn.f32 	%f3976, %f3973, %f3943, %f3896;
	fma.rn.f32 	%f3977, %f3973, %f3945, %f3897;
	fma.rn.f32 	%f3978, %f3973, %f3947, %f3898;
	fma.rn.f32 	%f3979, %f3973, %f3949, %f3899;
	fma.rn.f32 	%f3980, %f3973, %f3951, %f3900;
	fma.rn.f32 	%f3981, %f3973, %f3953, %f3901;
	ld.shared.f32 	%f3982, [%r40+156];
	fma.rn.f32 	%f3983, %f3982, %f3939, %f3903;
	fma.rn.f32 	%f3984, %f3982, %f3941, %f3904;
	fma.rn.f32 	%f3985, %f3982, %f3943, %f3905;
	fma.rn.f32 	%f3986, %f3982, %f3945, %f3906;
	fma.rn.f32 	%f3987, %f3982, %f3947, %f3907;
	fma.rn.f32 	%f3988, %f3982, %f3949, %f3908;
	fma.rn.f32 	%f3989, %f3982, %f3951, %f3909;
	fma.rn.f32 	%f3990, %f3982, %f3953, %f3910;
	ld.shared.f32 	%f3991, [%r40+188];
	fma.rn.f32 	%f3992, %f3991, %f3939, %f3912;
	fma.rn.f32 	%f3993, %f3991, %f3941, %f3913;
	fma.rn.f32 	%f3994, %f3991, %f3943, %f3914;
	fma.rn.f32 	%f3995, %f3991, %f3945, %f3915;
	fma.rn.f32 	%f3996, %f3991, %f3947, %f3916;
	fma.rn.f32 	%f3997, %f3991, %f3949, %f3917;
	fma.rn.f32 	%f3998, %f3991, %f3951, %f3918;
	fma.rn.f32 	%f3999, %f3991, %f3953, %f3919;
	ld.shared.f32 	%f4000, [%r40+220];
	fma.rn.f32 	%f4001, %f4000, %f3939, %f3921;
	fma.rn.f32 	%f4002, %f4000, %f3941, %f3922;
	fma.rn.f32 	%f4003, %f4000, %f3943, %f3923;
	fma.rn.f32 	%f4004, %f4000, %f3945, %f3924;
	fma.rn.f32 	%f4005, %f4000, %f3947, %f3925;
	fma.rn.f32 	%f4006, %f4000, %f3949, %f3926;
	fma.rn.f32 	%f4007, %f4000, %f3951, %f3927;
	fma.rn.f32 	%f4008, %f4000, %f3953, %f3928;
	ld.shared.f32 	%f4009, [%r40+252];
	fma.rn.f32 	%f4010, %f4009, %f3939, %f3930;
	fma.rn.f32 	%f4011, %f4009, %f3941, %f3931;
	fma.rn.f32 	%f4012, %f4009, %f3943, %f3932;
	fma.rn.f32 	%f4013, %f4009, %f3945, %f3933;
	fma.rn.f32 	%f4014, %f4009, %f3947, %f3934;
	fma.rn.f32 	%f4015, %f4009, %f3949, %f3935;
	fma.rn.f32 	%f4016, %f4009, %f3951, %f3936;
	fma.rn.f32 	%f4017, %f4009, %f3953, %f3937;
	bar.sync 	0;
	ld.global.nc.v4.f32 	{%f4018, %f4019, %f4020, %f4021}, [%rd6+192];
	st.shared.v4.f32 	[%r25], {%f4018, %f4019, %f4020, %f4021};
	add.s32 	%r48, %r33, 6144;
	mul.wide.u32 	%rd20, %r48, 4;
	add.s64 	%rd21, %rd7, %rd20;
	ld.global.nc.v4.f32 	{%f4022, %f4023, %f4024, %f4025}, [%rd21];
	st.shared.v4.f32 	[%r38], {%f4022, %f4023, %f4024, %f4025};
	bar.sync 	0;
	ld.shared.f32 	%f4026, [%r40];
	ld.shared.f32 	%f4027, [%r42];
	fma.rn.f32 	%f4028, %f4026, %f4027, %f3940;
	ld.shared.f32 	%f4029, [%r42+4];
	fma.rn.f32 	%f4030, %f4026, %f4029, %f3942;
	ld.shared.f32 	%f4031, [%r42+8];
	fma.rn.f32 	%f4032, %f4026, %f4031, %f3944;
	ld.shared.f32 	%f4033, [%r42+12];
	fma.rn.f32 	%f4034, %f4026, %f4033, %f3946;
	ld.shared.f32 	%f4035, [%r42+16];
	fma.rn.f32 	%f4036, %f4026, %f4035, %f3948;
	ld.shared.f32 	%f4037, [%r42+20];
	fma.rn.f32 	%f4038, %f4026, %f4037, %f3950;
	ld.shared.f32 	%f4039, [%r42+24];
	fma.rn.f32 	%f4040, %f4026, %f4039, %f3952;
	ld.shared.f32 	%f4041, [%r42+28];
	fma.rn.f32 	%f4042, %f4026, %f4041, %f3954;
	ld.shared.f32 	%f4043, [%r40+32];
	fma.rn.f32 	%f4044, %f4043, %f4027, %f3956;
	fma.rn.f32 	%f4045, %f4043, %f4029, %f3957;
	fma.rn.f32 	%f4046, %f4043, %f4031, %f3958;
	fma.rn.f32 	%f4047, %f4043, %f4033, %f3959;
	fma.rn.f32 	%f4048, %f4043, %f4035, %f3960;
	fma.rn.f32 	%f4049, %f4043, %f4037, %f3961;
	fma.rn.f32 	%f4050, %f4043, %f4039, %f3962;
	fma.rn.f32 	%f4051, %f4043, %f4041, %f3963;
	ld.shared.f32 	%f4052, [%r40+64];
	fma.rn.f32 	%f4053, %f4052, %f4027, %f3965;
	fma.rn.f32 	%f4054, %f4052, %f4029, %f3966;
	fma.rn.f32 	%f4055, %f4052, %f4031, %f3967;
	fma.rn.f32 	%f4056, %f4052, %f4033, %f3968;
	fma.rn.f32 	%f4057, %f4052, %f4035, %f3969;
	fma.rn.f32 	%f4058, %f4052, %f4037, %f3970;
	fma.rn.f32 	%f4059, %f4052, %f4039, %f3971;
	fma.rn.f32 	%f4060, %f4052, %f4041, %f3972;
	ld.shared.f32 	%f4061, [%r40+96];
	fma.rn.f32 	%f4062, %f4061, %f4027, %f3974;
	fma.rn.f32 	%f4063, %f4061, %f4029, %f3975;
	fma.rn.f32 	%f4064, %f4061, %f4031, %f3976;
	fma.rn.f32 	%f4065, %f4061, %f4033, %f3977;
	fma.rn.f32 	%f4066, %f4061, %f4035, %f3978;
	fma.rn.f32 	%f4067, %f4061, %f4037, %f3979;
	fma.rn.f32 	%f4068, %f4061, %f4039, %f3980;
	fma.rn.f32 	%f4069, %f4061, %f4041, %f3981;
	ld.shared.f32 	%f4070, [%r40+128];
	fma.rn.f32 	%f4071, %f4070, %f4027, %f3983;
	fma.rn.f32 	%f4072, %f4070, %f4029, %f3984;
	fma.rn.f32 	%f4073, %f4070, %f4031, %f3985;
	fma.rn.f32 	%f4074, %f4070, %f4033, %f3986;
	fma.rn.f32 	%f4075, %f4070, %f4035, %f3987;
	fma.rn.f32 	%f4076, %f4070, %f4037, %f3988;
	fma.rn.f32 	%f4077, %f4070, %f4039, %f3989;
	fma.rn.f32 	%f4078, %f4070, %f4041, %f3990;
	ld.shared.f32 	%f4079, [%r40+160];
	fma.rn.f32 	%f4080, %f4079, %f4027, %f3992;
	fma.rn.f32 	%f4081, %f4079, %f4029, %f3993;
	fma.rn.f32 	%f4082, %f4079, %f4031, %f3994;
	fma.rn.f32 	%f4083, %f4079, %f4033, %f3995;
	fma.rn.f32 	%f4084, %f4079, %f4035, %f3996;
	fma.rn.f32 	%f4085, %f4079, %f4037, %f3997;
	fma.rn.f32 	%f4086, %f4079, %f4039, %f3998;
	fma.rn.f32 	%f4087, %f4079, %f4041, %f3999;
	ld.shared.f32 	%f4088, [%r40+192];
	fma.rn.f32 	%f4089, %f4088, %f4027, %f4001;
	fma.rn.f32 	%f4090, %f4088, %f4029, %f4002;
	fma.rn.f32 	%f4091, %f4088, %f4031, %f4003;
	fma.rn.f32 	%f4092, %f4088, %f4033, %f4004;
	fma.rn.f32 	%f4093, %f4088, %f4035, %f4005;
	fma.rn.f32 	%f4094, %f4088, %f4037, %f4006;
	fma.rn.f32 	%f4095, %f4088, %f4039, %f4007;
	fma.rn.f32 	%f4096, %f4088, %f4041, %f4008;
	ld.shared.f32 	%f4097, [%r40+224];
	fma.rn.f32 	%f4098, %f4097, %f4027, %f4010;
	fma.rn.f32 	%f4099, %f4097, %f4029, %f4011;
	fma.rn.f32 	%f4100, %f4097, %f4031, %f4012;
	fma.rn.f32 	%f4101, %f4097, %f4033, %f4013;
	fma.rn.f32 	%f4102, %f4097, %f4035, %f4014;
	fma.rn.f32 	%f4103, %f4097, %f4037, %f4015;
	fma.rn.f32 	%f4104, %f4097, %f4039, %f4016;
	fma.rn.f32 	%f4105, %f4097, %f4041, %f4017;
	ld.shared.f32 	%f4106, [%r40+4];
	ld.shared.f32 	%f4107, [%r42+512];
	fma.rn.f32 	%f4108, %f4106, %f4107, %f4028;
	ld.shared.f32 	%f4109, [%r42+516];
	fma.rn.f32 	%f4110, %f4106, %f4109, %f4030;
	ld.shared.f32 	%f4111, [%r42+520];
	fma.rn.f32 	%f4112, %f4106, %f4111, %f4032;
	ld.shared.f32 	%f4113, [%r42+524];
	fma.rn.f32 	%f4114, %f4106, %f4113, %f4034;
	ld.shared.f32 	%f4115, [%r42+528];
	fma.rn.f32 	%f4116, %f4106, %f4115, %f4036;
	ld.shared.f32 	%f4117, [%r42+532];
	fma.rn.f32 	%f4118, %f4106, %f4117, %f4038;
	ld.shared.f32 	%f4119, [%r42+536];
	fma.rn.f32 	%f4120, %f4106, %f4119, %f4040;
	ld.shared.f32 	%f4121, [%r42+540];
	fma.rn.f32 	%f4122, %f4106, %f4121, %f4042;
	ld.shared.f32 	%f4123, [%r40+36];
	fma.rn.f32 	%f4124, %f4123, %f4107, %f4044;
	fma.rn.f32 	%f4125, %f4123, %f4109, %f4045;
	fma.rn.f32 	%f4126, %f4123, %f4111, %f4046;
	fma.rn.f32 	%f4127, %f4123, %f4113, %f4047;
	fma.rn.f32 	%f4128, %f4123, %f4115, %f4048;
	fma.rn.f32 	%f4129, %f4123, %f4117, %f4049;
	fma.rn.f32 	%f4130, %f4123, %f4119, %f4050;
	fma.rn.f32 	%f4131, %f4123, %f4121, %f4051;
	ld.shared.f32 	%f4132, [%r40+68];
	fma.rn.f32 	%f4133, %f4132, %f4107, %f4053;
	fma.rn.f32 	%f4134, %f4132, %f4109, %f4054;
	fma.rn.f32 	%f4135, %f4132, %f4111, %f4055;
	fma.rn.f32 	%f4136, %f4132, %f4113, %f4056;
	fma.rn.f32 	%f4137, %f4132, %f4115, %f4057;
	fma.rn.f32 	%f4138, %f4132, %f4117, %f4058;
	fma.rn.f32 	%f4139, %f4132, %f4119, %f4059;
	fma.rn.f32 	%f4140, %f4132, %f4121, %f4060;
	ld.shared.f32 	%f4141, [%r40+100];
	fma.rn.f32 	%f4142, %f4141, %f4107, %f4062;
	fma.rn.f32 	%f4143, %f4141, %f4109, %f4063;
	fma.rn.f32 	%f4144, %f4141, %f4111, %f4064;
	fma.rn.f32 	%f4145, %f4141, %f4113, %f4065;
	fma.rn.f32 	%f4146, %f4141, %f4115, %f4066;
	fma.rn.f32 	%f4147, %f4141, %f4117, %f4067;
	fma.rn.f32 	%f4148, %f4141, %f4119, %f4068;
	fma.rn.f32 	%f4149, %f4141, %f4121, %f4069;
	ld.shared.f32 	%f4150, [%r40+132];
	fma.rn.f32 	%f4151, %f4150, %f4107, %f4071;
	fma.rn.f32 	%f4152, %f4150, %f4109, %f4072;
	fma.rn.f32 	%f4153, %f4150, %f4111, %f4073;
	fma.rn.f32 	%f4154, %f4150, %f4113, %f4074;
	fma.rn.f32 	%f4155, %f4150, %f4115, %f4075;
	fma.rn.f32 	%f4156, %f4150, %f4117, %f4076;
	fma.rn.f32 	%f4157, %f4150, %f4119, %f4077;
	fma.rn.f32 	%f4158, %f4150, %f4121, %f4078;
	ld.shared.f32 	%f4159, [%r40+164];
	fma.rn.f32 	%f4160, %f4159, %f4107, %f4080;
	fma.rn.f32 	%f4161, %f4159, %f4109, %f4081;
	fma.rn.f32 	%f4162, %f4159, %f4111, %f4082;
	fma.rn.f32 	%f4163, %f4159, %f4113, %f4083;
	fma.rn.f32 	%f4164, %f4159, %f4115, %f4084;
	fma.rn.f32 	%f4165, %f4159, %f4117, %f4085;
	fma.rn.f32 	%f4166, %f4159, %f4119, %f4086;
	fma.rn.f32 	%f4167, %f4159, %f4121, %f4087;
	ld.shared.f32 	%f4168, [%r40+196];
	fma.rn.f32 	%f4169, %f4168, %f4107, %f4089;
	fma.rn.f32 	%f4170, %f4168, %f4109, %f4090;
	fma.rn.f32 	%f4171, %f4168, %f4111, %f4091;
	fma.rn.f32 	%f4172, %f4168, %f4113, %f4092;
	fma.rn.f32 	%f4173, %f4168, %f4115, %f4093;
	fma.rn.f32 	%f4174, %f4168, %f4117, %f4094;
	fma.rn.f32 	%f4175, %f4168, %f4119, %f4095;
	fma.rn.f32 	%f4176, %f4168, %f4121, %f4096;
	ld.shared.f32 	%f4177, [%r40+228];
	fma.rn.f32 	%f4178, %f4177, %f4107, %f4098;
	fma.rn.f32 	%f4179, %f4177, %f4109, %f4099;
	fma.rn.f32 	%f4180, %f4177, %f4111, %f4100;
	fma.rn.f32 	%f4181, %f4177, %f4113, %f4101;
	fma.rn.f32 	%f4182, %f4177, %f4115, %f4102;
	fma.rn.f32 	%f4183, %f4177, %f4117, %f4103;
	fma.rn.f32 	%f4184, %f4177, %f4119, %f4104;
	fma.rn.f32 	%f4185, %f4177, %f4121, %f4105;
	ld.shared.f32 	%f4186, [%r40+8];
	ld.shared.f32 	%f4187, [%r42+1024];
	fma.rn.f32 	%f4188, %f4186, %f4187, %f4108;
	ld.shared.f32 	%f4189, [%r42+1028];
	fma.rn.f32 	%f4190, %f4186, %f4189, %f4110;
	ld.shared.f32 	%f4191, [%r42+1032];
	fma.rn.f32 	%f4192, %f4186, %f4191, %f4112;
	ld.shared.f32 	%f4193, [%r42+1036];
	fma.rn.f32 	%f4194, %f4186, %f4193, %f4114;
	ld.shared.f32 	%f4195, [%r42+1040];
	fma.rn.f32 	%f4196, %f4186, %f4195, %f4116;
	ld.shared.f32 	%f4197, [%r42+1044];
	fma.rn.f32 	%f4198, %f4186, %f4197, %f4118;
	ld.shared.f32 	%f4199, [%r42+1048];
	fma.rn.f32 	%f4200, %f4186, %f4199, %f4120;
	ld.shared.f32 	%f4201, [%r42+1052];
	fma.rn.f32 	%f4202, %f4186, %f4201, %f4122;
	ld.shared.f32 	%f4203, [%r40+40];
	fma.rn.f32 	%f4204, %f4203, %f4187, %f4124;
	fma.rn.f32 	%f4205, %f4203, %f4189, %f4125;
	fma.rn.f32 	%f4206, %f4203, %f4191, %f4126;
	fma.rn.f32 	%f4207, %f4203, %f4193, %f4127;
	fma.rn.f32 	%f4208, %f4203, %f4195, %f4128;
	fma.rn.f32 	%f4209, %f4203, %f4197, %f4129;
	fma.rn.f32 	%f4210, %f4203, %f4199, %f4130;
	fma.rn.f32 	%f4211, %f4203, %f4201, %f4131;
	ld.shared.f32 	%f4212, [%r40+72];
	fma.rn.f32 	%f4213, %f4212, %f4187, %f4133;
	fma.rn.f32 	%f4214, %f4212, %f4189, %f4134;
	fma.rn.f32 	%f4215, %f4212, %f4191, %f4135;
	fma.rn.f32 	%f4216, %f4212, %f4193, %f4136;
	fma.rn.f32 	%f4217, %f4212, %f4195, %f4137;
	fma.rn.f32 	%f4218, %f4212, %f4197, %f4138;
	fma.rn.f32 	%f4219, %f4212, %f4199, %f4139;
	fma.rn.f32 	%f4220, %f4212, %f4201, %f4140;
	ld.shared.f32 	%f4221, [%r40+104];
	fma.rn.f32 	%f4222, %f4221, %f4187, %f4142;
	fma.rn.f32 	%f4223, %f4221, %f4189, %f4143;
	fma.rn.f32 	%f4224, %f4221, %f4191, %f4144;
	fma.rn.f32 	%f4225, %f4221, %f4193, %f4145;
	fma.rn.f32 	%f4226, %f4221, %f4195, %f4146;
	fma.rn.f32 	%f4227, %f4221, %f4197, %f4147;
	fma.rn.f32 	%f4228, %f4221, %f4199, %f4148;
	fma.rn.f32 	%f4229, %f4221, %f4201, %f4149;
	ld.shared.f32 	%f4230, [%r40+136];
	fma.rn.f32 	%f4231, %f4230, %f4187, %f4151;
	fma.rn.f32 	%f4232, %f4230, %f4189, %f4152;
	fma.rn.f32 	%f4233, %f4230, %f4191, %f4153;
	fma.rn.f32 	%f4234, %f4230, %f4193, %f4154;
	fma.rn.f32 	%f4235, %f4230, %f4195, %f4155;
	fma.rn.f32 	%f4236, %f4230, %f4197, %f4156;
	fma.rn.f32 	%f4237, %f4230, %f4199, %f4157;
	fma.rn.f32 	%f4238, %f4230, %f4201, %f4158;
	ld.shared.f32 	%f4239, [%r40+168];
	fma.rn.f32 	%f4240, %f4239, %f4187, %f4160;
	fma.rn.f32 	%f4241, %f4239, %f4189, %f4161;
	fma.rn.f32 	%f4242, %f4239, %f4191, %f4162;
	fma.rn.f32 	%f4243, %f4239, %f4193, %f4163;
	fma.rn.f32 	%f4244, %f4239, %f4195, %f4164;
	fma.rn.f32 	%f4245, %f4239, %f4197, %f4165;
	fma.rn.f32 	%f4246, %f4239, %f4199, %f4166;
	fma.rn.f32 	%f4247, %f4239, %f4201, %f4167;
	ld.shared.f32 	%f4248, [%r40+200];
	fma.rn.f32 	%f4249, %f4248, %f4187, %f4169;
	fma.rn.f32 	%f4250, %f4248, %f4189, %f4170;
	fma.rn.f32 	%f4251, %f4248, %f4191, %f4171;
	fma.rn.f32 	%f4252, %f4248, %f4193, %f4172;
	fma.rn.f32 	%f4253, %f4248, %f4195, %f4173;
	fma.rn.f32 	%f4254, %f4248, %f4197, %f4174;
	fma.rn.f32 	%f4255, %f4248, %f4199, %f4175;
	fma.rn.f32 	%f4256, %f4248, %f4201, %f4176;
	ld.shared.f32 	%f4257, [%r40+232];
	fma.rn.f32 	%f4258, %f4257, %f4187, %f4178;
	fma.rn.f32 	%f4259, %f4257, %f4189, %f4179;
	fma.rn.f32 	%f4260, %f4257, %f4191, %f4180;
	fma.rn.f32 	%f4261, %f4257, %f4193, %f4181;
	fma.rn.f32 	%f4262, %f4257, %f4195, %f4182;
	fma.rn.f32 	%f4263, %f4257, %f4197, %f4183;
	fma.rn.f32 	%f4264, %f4257, %f4199, %f4184;
	fma.rn.f32 	%f4265, %f4257, %f4201, %f4185;
	ld.shared.f32 	%f4266, [%r40+12];
	ld.shared.f32 	%f4267, [%r42+1536];
	fma.rn.f32 	%f4268, %f4266, %f4267, %f4188;
	ld.shared.f32 	%f4269, [%r42+1540];
	fma.rn.f32 	%f4270, %f4266, %f4269, %f4190;
	ld.shared.f32 	%f4271, [%r42+1544];
	fma.rn.f32 	%f4272, %f4266, %f4271, %f4192;
	ld.shared.f32 	%f4273, [%r42+1548];
	fma.rn.f32 	%f4274, %f4266, %f4273, %f4194;
	ld.shared.f32 	%f4275, [%r42+1552];
	fma.rn.f32 	%f4276, %f4266, %f4275, %f4196;
	ld.shared.f32 	%f4277, [%r42+1556];
	fma.rn.f32 	%f4278, %f4266, %f4277, %f4198;
	ld.shared.f32 	%f4279, [%r42+1560];
	fma.rn.f32 	%f4280, %f4266, %f4279, %f4200;
	ld.shared.f32 	%f4281, [%r42+1564];
	fma.rn.f32 	%f4282, %f4266, %f4281, %f4202;
	ld.shared.f32 	%f4283, [%r40+44];
	fma.rn.f32 	%f4284, %f4283, %f4267, %f4204;
	fma.rn.f32 	%f4285, %f4283, %f4269, %f4205;
	fma.rn.f32 	%f4286, %f4283, %f4271, %f4206;
	fma.rn.f32 	%f4287, %f4283, %f4273, %f4207;
	fma.rn.f32 	%f4288, %f4283, %f4275, %f4208;
	fma.rn.f32 	%f4289, %f4283, %f4277, %f4209;
	fma.rn.f32 	%f4290, %f4283, %f4279, %f4210;
	fma.rn.f32 	%f4291, %f4283, %f4281, %f4211;
	ld.shared.f32 	%f4292, [%r40+76];
	fma.rn.f32 	%f4293, %f4292, %f4267, %f4213;
	fma.rn.f32 	%f4294, %f4292, %f4269, %f4214;
	fma.rn.f32 	%f4295, %f4292, %f4271, %f4215;
	fma.rn.f32 	%f4296, %f4292, %f4273, %f4216;
	fma.rn.f32 	%f4297, %f4292, %f4275, %f4217;
	fma.rn.f32 	%f4298, %f4292, %f4277, %f4218;
	fma.rn.f32 	%f4299, %f4292, %f4279, %f4219;
	fma.rn.f32 	%f4300, %f4292, %f4281, %f4220;
	ld.shared.f32 	%f4301, [%r40+108];
	fma.rn.f32 	%f4302, %f4301, %f4267, %f4222;
	fma.rn.f32 	%f4303, %f4301, %f4269, %f4223;
	fma.rn.f32 	%f4304, %f4301, %f4271, %f4224;
	fma.rn.f32 	%f4305, %f4301, %f4273, %f4225;
	fma.rn.f32 	%f4306, %f4301, %f4275, %f4226;
	fma.rn.f32 	%f4307, %f4301, %f4277, %f4227;
	fma.rn.f32 	%f4308, %f4301, %f4279, %f4228;
	fma.rn.f32 	%f4309, %f4301, %f4281, %f4229;
	ld.shared.f32 	%f4310, [%r40+140];
	fma.rn.f32 	%f4311, %f4310, %f4267, %f4231;
	fma.rn.f32 	%f4312, %f4310, %f4269, %f4232;
	fma.rn.f32 	%f4313, %f4310, %f4271, %f4233;
	fma.rn.f32 	%f4314, %f4310, %f4273, %f4234;
	fma.rn.f32 	%f4315, %f4310, %f4275, %f4235;
	fma.rn.f32 	%f4316, %f4310, %f4277, %f4236;
	fma.rn.f32 	%f4317, %f4310, %f4279, %f4237;
	fma.rn.f32 	%f4318, %f4310, %f4281, %f4238;
	ld.shared.f32 	%f4319, [%r40+172];
	fma.rn.f32 	%f4320, %f4319, %f4267, %f4240;
	fma.rn.f32 	%f4321, %f4319, %f4269, %f4241;
	fma.rn.f32 	%f4322, %f4319, %f4271, %f4242;
	fma.rn.f32 	%f4323, %f4319, %f4273, %f4243;
	fma.rn.f32 	%f4324, %f4319, %f4275, %f4244;
	fma.rn.f32 	%f4325, %f4319, %f4277, %f4245;
	fma.rn.f32 	%f4326, %f4319, %f4279, %f4246;
	fma.rn.f32 	%f4327, %f4319, %f4281, %f4247;
	ld.shared.f32 	%f4328, [%r40+204];
	fma.rn.f32 	%f4329, %f4328, %f4267, %f4249;
	fma.rn.f32 	%f4330, %f4328, %f4269, %f4250;
	fma.rn.f32 	%f4331, %f4328, %f4271, %f4251;
	fma.rn.f32 	%f4332, %f4328, %f4273, %f4252;
	fma.rn.f32 	%f4333, %f4328, %f4275, %f4253;
	fma.rn.f32 	%f4334, %f4328, %f4277, %f4254;
	fma.rn.f32 	%f4335, %f4328, %f4279, %f4255;
	fma.rn.f32 	%f4336, %f4328, %f4281, %f4256;
	ld.shared.f32 	%f4337, [%r40+236];
	fma.rn.f32 	%f4338, %f4337, %f4267, %f4258;
	fma.rn.f32 	%f4339, %f4337, %f4269, %f4259;
	fma.rn.f32 	%f4340, %f4337, %f4271, %f4260;
	fma.rn.f32 	%f4341, %f4337, %f4273, %f4261;
	fma.rn.f32 	%f4342, %f4337, %f4275, %f4262;
	fma.rn.f32 	%f4343, %f4337, %f4277, %f4263;
	fma.rn.f32 	%f4344, %f4337, %f4279, %f4264;
	fma.rn.f32 	%f4345, %f4337, %f4281, %f4265;
	ld.shared.f32 	%f4346, [%r40+16];
	ld.shared.f32 	%f4347, [%r42+2048];
	fma.rn.f32 	%f4348, %f4346, %f4347, %f4268;
	ld.shared.f32 	%f4349, [%r42+2052];
	fma.rn.f32 	%f4350, %f4346, %f4349, %f4270;
	ld.shared.f32 	%f4351, [%r42+2056];
	fma.rn.f32 	%f4352, %f4346, %f4351, %f4272;
	ld.shared.f32 	%f4353, [%r42+2060];
	fma.rn.f32 	%f4354, %f4346, %f4353, %f4274;
	ld.shared.f32 	%f4355, [%r42+2064];
	fma.rn.f32 	%f4356, %f4346, %f4355, %f4276;
	ld.shared.f32 	%f4357, [%r42+2068];
	fma.rn.f32 	%f4358, %f4346, %f4357, %f4278;
	ld.shared.f32 	%f4359, [%r42+2072];
	fma.rn.f32 	%f4360, %f4346, %f4359, %f4280;
	ld.shared.f32 	%f4361, [%r42+2076];
	fma.rn.f32 	%f4362, %f4346, %f4361, %f4282;
	ld.shared.f32 	%f4363, [%r40+48];
	fma.rn.f32 	%f4364, %f4363, %f4347, %f4284;
	fma.rn.f32 	%f4365, %f4363, %f4349, %f4285;
	fma.rn.f32 	%f4366, %f4363, %f4351, %f4286;
	fma.rn.f32 	%f4367, %f4363, %f4353, %f4287;
	fma.rn.f32 	%f4368, %f4363, %f4355, %f4288;
	fma.rn.f32 	%f4369, %f4363, %f4357, %f4289;
	fma.rn.f32 	%f4370, %f4363, %f4359, %f4290;
	fma.rn.f32 	%f4371, %f4363, %f4361, %f4291;
	ld.shared.f32 	%f4372, [%r40+80];
	fma.rn.f32 	%f4373, %f4372, %f4347, %f4293;
	fma.rn.f32 	%f4374, %f4372, %f4349, %f4294;
	fma.rn.f32 	%f4375, %f4372, %f4351, %f4295;
	fma.rn.f32 	%f4376, %f4372, %f4353, %f4296;
	fma.rn.f32 	%f4377, %f4372, %f4355, %f4297;
	fma.rn.f32 	%f4378, %f4372, %f4357, %f4298;
	fma.rn.f32 	%f4379, %f4372, %f4359, %f4299;
	fma.rn.f32 	%f4380, %f4372, %f4361, %f4300;
	ld.shared.f32 	%f4381, [%r40+112];
	fma.rn.f32 	%f4382, %f4381, %f4347, %f4302;
	fma.rn.f32 	%f4383, %f4381, %f4349, %f4303;
	fma.rn.f32 	%f4384, %f4381, %f4351, %f4304;
	fma.rn.f32 	%f4385, %f4381, %f4353, %f4305;
	fma.rn.f32 	%f4386, %f4381, %f4355, %f4306;
	fma.rn.f32 	%f4387, %f4381, %f4357, %f4307;
	fma.rn.f32 	%f4388, %f4381, %f4359, %f4308;
	fma.rn.f32 	%f4389, %f4381, %f4361, %f4309;
	ld.shared.f32 	%f4390, [%r40+144];
	fma.rn.f32 	%f4391, %f4390, %f4347, %f4311;
	fma.rn.f32 	%f4392, %f4390, %f4349, %f4312;
	fma.rn.f32 	%f4393, %f4390, %f4351, %f4313;
	fma.rn.f32 	%f4394, %f4390, %f4353, %f4314;
	fma.rn.f32 	%f4395, %f4390, %f4355, %f4315;
	fma.rn.f32 	%f4396, %f4390, %f4357, %f4316;
	fma.rn.f32 	%f4397, %f4390, %f4359, %f4317;
	fma.rn.f32 	%f4398, %f4390, %f4361, %f4318;
	ld.shared.f32 	%f4399, [%r40+176];
	fma.rn.f32 	%f4400, %f4399, %f4347, %f4320;
	fma.rn.f32 	%f4401, %f4399, %f4349, %f4321;
	fma.rn.f32 	%f4402, %f4399, %f4351, %f4322;
	fma.rn.f32 	%f4403, %f4399, %f4353, %f4323;
	fma.rn.f32 	%f4404, %f4399, %f4355, %f4324;
	fma.rn.f32 	%f4405, %f4399, %f4357, %f4325;
	fma.rn.f32 	%f4406, %f4399, %f4359, %f4326;
	fma.rn.f32 	%f4407, %f4399, %f4361, %f4327;
	ld.shared.f32 	%f4408, [%r40+208];
	fma.rn.f32 	%f4409, %f4408, %f4347, %f4329;
	fma.rn.f32 	%f4410, %f4408, %f4349, %f4330;
	fma.rn.f32 	%f4411, %f4408, %f4351, %f4331;
	fma.rn.f32 	%f4412, %f4408, %f4353, %f4332;
	fma.rn.f32 	%f4413, %f4408, %f4355, %f4333;
	fma.rn.f32 	%f4414, %f4408, %f4357, %f4334;
	fma.rn.f32 	%f4415, %f4408, %f4359, %f4335;
	fma.rn.f32 	%f4416, %f4408, %f4361, %f4336;
	ld.shared.f32 	%f4417, [%r40+240];
	fma.rn.f32 	%f4418, %f4417, %f4347, %f4338;
	fma.rn.f32 	%f4419, %f4417, %f4349, %f4339;
	fma.rn.f32 	%f4420, %f4417, %f4351, %f4340;
	fma.rn.f32 	%f4421, %f4417, %f4353, %f4341;
	fma.rn.f32 	%f4422, %f4417, %f4355, %f4342;
	fma.rn.f32 	%f4423, %f4417, %f4357, %f4343;
	fma.rn.f32 	%f4424, %f4417, %f4359, %f4344;
	fma.rn.f32 	%f4425, %f4417, %f4361, %f4345;
	ld.shared.f32 	%f4426, [%r40+20];
	ld.shared.f32 	%f4427, [%r42+2560];
	fma.rn.f32 	%f4428, %f4426, %f4427, %f4348;
	ld.shared.f32 	%f4429, [%r42+2564];
	fma.rn.f32 	%f4430, %f4426, %f4429, %f4350;
	ld.shared.f32 	%f4431, [%r42+2568];
	fma.rn.f32 	%f4432, %f4426, %f4431, %f4352;
	ld.shared.f32 	%f4433, [%r42+2572];
	fma.rn.f32 	%f4434, %f4426, %f4433, %f4354;
	ld.shared.f32 	%f4435, [%r42+2576];
	fma.rn.f32 	%f4436, %f4426, %f4435, %f4356;
	ld.shared.f32 	%f4437, [%r42+2580];
	fma.rn.f32 	%f4438, %f4426, %f4437, %f4358;
	ld.shared.f32 	%f4439, [%r42+2584];
	fma.rn.f32 	%f4440, %f4426, %f4439, %f4360;
	ld.shared.f32 	%f4441, [%r42+2588];
	fma.rn.f32 	%f4442, %f4426, %f4441, %f4362;
	ld.shared.f32 	%f4443, [%r40+52];
	fma.rn.f32 	%f4444, %f4443, %f4427, %f4364;
	fma.rn.f32 	%f4445, %f4443, %f4429, %f4365;
	fma.rn.f32 	%f4446, %f4443, %f4431, %f4366;
	fma.rn.f32 	%f4447, %f4443, %f4433, %f4367;
	fma.rn.f32 	%f4448, %f4443, %f4435, %f4368;
	fma.rn.f32 	%f4449, %f4443, %f4437, %f4369;
	fma.rn.f32 	%f4450, %f4443, %f4439, %f4370;
	fma.rn.f32 	%f4451, %f4443, %f4441, %f4371;
	ld.shared.f32 	%f4452, [%r40+84];
	fma.rn.f32 	%f4453, %f4452, %f4427, %f4373;
	fma.rn.f32 	%f4454, %f4452, %f4429, %f4374;
	fma.rn.f32 	%f4455, %f4452, %f4431, %f4375;
	fma.rn.f32 	%f4456, %f4452, %f4433, %f4376;
	fma.rn.f32 	%f4457, %f4452, %f4435, %f4377;
	fma.rn.f32 	%f4458, %f4452, %f4437, %f4378;
	fma.rn.f32 	%f4459, %f4452, %f4439, %f4379;
	fma.rn.f32 	%f4460, %f4452, %f4441, %f4380;
	ld.shared.f32 	%f4461, [%r40+116];
	fma.rn.f32 	%f4462, %f4461, %f4427, %f4382;
	fma.rn.f32 	%f4463, %f4461, %f4429, %f4383;
	fma.rn.f32 	%f4464, %f4461, %f4431, %f4384;
	fma.rn.f32 	%f4465, %f4461, %f4433, %f4385;
	fma.rn.f32 	%f4466, %f4461, %f4435, %f4386;
	fma.rn.f32 	%f4467, %f4461, %f4437, %f4387;
	fma.rn.f32 	%f4468, %f4461, %f4439, %f4388;
	fma.rn.f32 	%f4469, %f4461, %f4441, %f4389;
	ld.shared.f32 	%f4470, [%r40+148];
	fma.rn.f32 	%f4471, %f4470, %f4427, %f4391;
	fma.rn.f32 	%f4472, %f4470, %f4429, %f4392;
	fma.rn.f32 	%f4473, %f4470, %f4431, %f4393;
	fma.rn.f32 	%f4474, %f4470, %f4433, %f4394;
	fma.rn.f32 	%f4475, %f4470, %f4435, %f4395;
	fma.rn.f32 	%f4476, %f4470, %f4437, %f4396;
	fma.rn.f32 	%f4477, %f4470, %f4439, %f4397;
	fma.rn.f32 	%f4478, %f4470, %f4441, %f4398;
	ld.shared.f32 	%f4479, [%r40+180];
	fma.rn.f32 	%f4480, %f4479, %f4427, %f4400;
	fma.rn.f32 	%f4481, %f4479, %f4429, %f4401;
	fma.rn.f32 	%f4482, %f4479, %f4431, %f4402;
	fma.rn.f32 	%f4483, %f4479, %f4433, %f4403;
	fma.rn.f32 	%f4484, %f4479, %f4435, %f4404;
	fma.rn.f32 	%f4485, %f4479, %f4437, %f4405;
	fma.rn.f32 	%f4486, %f4479, %f4439, %f4406;
	fma.rn.f32 	%f4487, %f4479, %f4441, %f4407;
	ld.shared.f32 	%f4488, [%r40+212];
	fma.rn.f32 	%f4489, %f4488, %f4427, %f4409;
	fma.rn.f32 	%f4490, %f4488, %f4429, %f4410;
	fma.rn.f32 	%f4491, %f4488, %f4431, %f4411;
	fma.rn.f32 	%f4492, %f4488, %f4433, %f4412;
	fma.rn.f32 	%f4493, %f4488, %f4435, %f4413;
	fma.rn.f32 	%f4494, %f4488, %f4437, %f4414;
	fma.rn.f32 	%f4495, %f4488, %f4439, %f4415;
	fma.rn.f32 	%f4496, %f4488, %f4441, %f4416;
	ld.shared.f32 	%f4497, [%r40+244];
	fma.rn.f32 	%f4498, %f4497, %f4427, %f4418;
	fma.rn.f32 	%f4499, %f4497, %f4429, %f4419;
	fma.rn.f32 	%f4500, %f4497, %f4431, %f4420;
	fma.rn.f32 	%f4501, %f4497, %f4433, %f4421;
	fma.rn.f32 	%f4502, %f4497, %f4435, %f4422;
	fma.rn.f32 	%f4503, %f4497, %f4437, %f4423;
	fma.rn.f32 	%f4504, %f4497, %f4439, %f4424;
	fma.rn.f32 	%f4505, %f4497, %f4441, %f4425;
	ld.shared.f32 	%f4506, [%r40+24];
	ld.shared.f32 	%f4507, [%r42+3072];
	fma.rn.f32 	%f4508, %f4506, %f4507, %f4428;
	ld.shared.f32 	%f4509, [%r42+3076];
	fma.rn.f32 	%f4510, %f4506, %f4509, %f4430;
	ld.shared.f32 	%f4511, [%r42+3080];
	fma.rn.f32 	%f4512, %f4506, %f4511, %f4432;
	ld.shared.f32 	%f4513, [%r42+3084];
	fma.rn.f32 	%f4514, %f4506, %f4513, %f4434;
	ld.shared.f32 	%f4515, [%r42+3088];
	fma.rn.f32 	%f4516, %f4506, %f4515, %f4436;
	ld.shared.f32 	%f4517, [%r42+3092];
	fma.rn.f32 	%f4518, %f4506, %f4517, %f4438;
	ld.shared.f32 	%f4519, [%r42+3096];
	fma.rn.f32 	%f4520, %f4506, %f4519, %f4440;
	ld.shared.f32 	%f4521, [%r42+3100];
	fma.rn.f32 	%f4522, %f4506, %f4521, %f4442;
	ld.shared.f32 	%f4523, [%r40+56];
	fma.rn.f32 	%f4524, %f4523, %f4507, %f4444;
	fma.rn.f32 	%f4525, %f4523, %f4509, %f4445;
	fma.rn.f32 	%f4526, %f4523, %f4511, %f4446;
	fma.rn.f32 	%f4527, %f4523, %f4513, %f4447;
	fma.rn.f32 	%f4528, %f4523, %f4515, %f4448;
	fma.rn.f32 	%f4529, %f4523, %f4517, %f4449;
	fma.rn.f32 	%f4530, %f4523, %f4519, %f4450;
	fma.rn.f32 	%f4531, %f4523, %f4521, %f4451;
	ld.shared.f32 	%f4532, [%r40+88];
	fma.rn.f32 	%f4533, %f4532, %f4507, %f4453;
	fma.rn.f32 	%f4534, %f4532, %f4509, %f4454;
	fma.rn.f32 	%f4535, %f4532, %f4511, %f4455;
	fma.rn.f32 	%f4536, %f4532, %f4513, %f4456;
	fma.rn.f32 	%f4537, %f4532, %f4515, %f4457;
	fma.rn.f32 	%f4538, %f4532, %f4517, %f4458;
	fma.rn.f32 	%f4539, %f4532, %f4519, %f4459;
	fma.rn.f32 	%f4540, %f4532, %f4521, %f4460;
	ld.shared.f32 	%f4541, [%r40+120];
	fma.rn.f32 	%f4542, %f4541, %f4507, %f4462;
	fma.rn.f32 	%f4543, %f4541, %f4509, %f4463;
	fma.rn.f32 	%f4544, %f4541, %f4511, %f4464;
	fma.rn.f32 	%f4545, %f4541, %f4513, %f4465;
	fma.rn.f32 	%f4546, %f4541, %f4515, %f4466;
	fma.rn.f32 	%f4547, %f4541, %f4517, %f4467;
	fma.rn.f32 	%f4548, %f4541, %f4519, %f4468;
	fma.rn.f32 	%f4549, %f4541, %f4521, %f4469;
	ld.shared.f32 	%f4550, [%r40+152];
	fma.rn.f32 	%f4551, %f4550, %f4507, %f4471;
	fma.rn.f32 	%f4552, %f4550, %f4509, %f4472;
	fma.rn.f32 	%f4553, %f4550, %f4511, %f4473;
	fma.rn.f32 	%f4554, %f4550, %f4513, %f4474;
	fma.rn.f32 	%f4555, %f4550, %f4515, %f4475;
	fma.rn.f32 	%f4556, %f4550, %f4517, %f4476;
	fma.rn.f32 	%f4557, %f4550, %f4519, %f4477;
	fma.rn.f32 	%f4558, %f4550, %f4521, %f4478;
	ld.shared.f32 	%f4559, [%r40+184];
	fma.rn.f32 	%f4560, %f4559, %f4507, %f4480;
	fma.rn.f32 	%f4561, %f4559, %f4509, %f4481;
	fma.rn.f32 	%f4562, %f4559, %f4511, %f4482;
	fma.rn.f32 	%f4563, %f4559, %f4513, %f4483;
	fma.rn.f32 	%f4564, %f4559, %f4515, %f4484;
	fma.rn.f32 	%f4565, %f4559, %f4517, %f4485;
	fma.rn.f32 	%f4566, %f4559, %f4519, %f4486;
	fma.rn.f32 	%f4567, %f4559, %f4521, %f4487;
	ld.shared.f32 	%f4568, [%r40+216];
	fma.rn.f32 	%f4569, %f4568, %f4507, %f4489;
	fma.rn.f32 	%f4570, %f4568, %f4509, %f4490;
	fma.rn.f32 	%f4571, %f4568, %f4511, %f4491;
	fma.rn.f32 	%f4572, %f4568, %f4513, %f4492;
	fma.rn.f32 	%f4573, %f4568, %f4515, %f4493;
	fma.rn.f32 	%f4574, %f4568, %f4517, %f4494;
	fma.rn.f32 	%f4575, %f4568, %f4519, %f4495;
	fma.rn.f32 	%f4576, %f4568, %f4521, %f4496;
	ld.shared.f32 	%f4577, [%r40+248];
	fma.rn.f32 	%f4578, %f4577, %f4507, %f4498;
	fma.rn.f32 	%f4579, %f4577, %f4509, %f4499;
	fma.rn.f32 	%f4580, %f4577, %f4511, %f4500;
	fma.rn.f32 	%f4581, %f4577, %f4513, %f4501;
	fma.rn.f32 	%f4582, %f4577, %f4515, %f4502;
	fma.rn.f32 	%f4583, %f4577, %f4517, %f4503;
	fma.rn.f32 	%f4584, %f4577, %f4519, %f4504;
	fma.rn.f32 	%f4585, %f4577, %f4521, %f4505;
	ld.shared.f32 	%f4586, [%r40+28];
	ld.shared.f32 	%f4587, [%r42+3584];
	fma.rn.f32 	%f4588, %f4586, %f4587, %f4508;
	ld.shared.f32 	%f4589, [%r42+3588];
	fma.rn.f32 	%f4590, %f4586, %f4589, %f4510;
	ld.shared.f32 	%f4591, [%r42+3592];
	fma.rn.f32 	%f4592, %f4586, %f4591, %f4512;
	ld.shared.f32 	%f4593, [%r42+3596];
	fma.rn.f32 	%f4594, %f4586, %f4593, %f4514;
	ld.shared.f32 	%f4595, [%r42+3600];
	fma.rn.f32 	%f4596, %f4586, %f4595, %f4516;
	ld.shared.f32 	%f4597, [%r42+3604];
	fma.rn.f32 	%f4598, %f4586, %f4597, %f4518;
	ld.shared.f32 	%f4599, [%r42+3608];
	fma.rn.f32 	%f4600, %f4586, %f4599, %f4520;
	ld.shared.f32 	%f4601, [%r42+3612];
	fma.rn.f32 	%f4602, %f4586, %f4601, %f4522;
	ld.shared.f32 	%f4603, [%r40+60];
	fma.rn.f32 	%f4604, %f4603, %f4587, %f4524;
	fma.rn.f32 	%f4605, %f4603, %f4589, %f4525;
	fma.rn.f32 	%f4606, %f4603, %f4591, %f4526;
	fma.rn.f32 	%f4607, %f4603, %f4593, %f4527;
	fma.rn.f32 	%f4608, %f4603, %f4595, %f4528;
	fma.rn.f32 	%f4609, %f4603, %f4597, %f4529;
	fma.rn.f32 	%f4610, %f4603, %f4599, %f4530;
	fma.rn.f32 	%f4611, %f4603, %f4601, %f4531;
	ld.shared.f32 	%f4612, [%r40+92];
	fma.rn.f32 	%f4613, %f4612, %f4587, %f4533;
	fma.rn.f32 	%f4614, %f4612, %f4589, %f4534;
	fma.rn.f32 	%f4615, %f4612, %f4591, %f4535;
	fma.rn.f32 	%f4616, %f4612, %f4593, %f4536;
	fma.rn.f32 	%f4617, %f4612, %f4595, %f4537;
	fma.rn.f32 	%f4618, %f4612, %f4597, %f4538;
	fma.rn.f32 	%f4619, %f4612, %f4599, %f4539;
	fma.rn.f32 	%f4620, %f4612, %f4601, %f4540;
	ld.shared.f32 	%f4621, [%r40+124];
	fma.rn.f32 	%f4622, %f4621, %f4587, %f4542;
	fma.rn.f32 	%f4623, %f4621, %f4589, %f4543;
	fma.rn.f32 	%f4624, %f4621, %f4591, %f4544;
	fma.rn.f32 	%f4625, %f4621, %f4593, %f4545;
	fma.rn.f32 	%f4626, %f4621, %f4595, %f4546;
	fma.rn.f32 	%f4627, %f4621, %f4597, %f4547;
	fma.rn.f32 	%f4628, %f4621, %f4599, %f4548;
	fma.rn.f32 	%f4629, %f4621, %f4601, %f4549;
	ld.shared.f32 	%f4630, [%r40+156];
	fma.rn.f32 	%f4631, %f4630, %f4587, %f4551;
	fma.rn.f32 	%f4632, %f4630, %f4589, %f4552;
	fma.rn.f32 	%f4633, %f4630, %f4591, %f4553;
	fma.rn.f32 	%f4634, %f4630, %f4593, %f4554;
	fma.rn.f32 	%f4635, %f4630, %f4595, %f4555;
	fma.rn.f32 	%f4636, %f4630, %f4597, %f4556;
	fma.rn.f32 	%f4637, %f4630, %f4599, %f4557;
	fma.rn.f32 	%f4638, %f4630, %f4601, %f4558;
	ld.shared.f32 	%f4639, [%r40+188];
	fma.rn.f32 	%f4640, %f4639, %f4587, %f4560;
	fma.rn.f32 	%f4641, %f4639, %f4589, %f4561;
	fma.rn.f32 	%f4642, %f4639, %f4591, %f4562;
	fma.rn.f32 	%f4643, %f4639, %f4593, %f4563;
	fma.rn.f32 	%f4644, %f4639, %f4595, %f4564;
	fma.rn.f32 	%f4645, %f4639, %f4597, %f4565;
	fma.rn.f32 	%f4646, %f4639, %f4599, %f4566;
	fma.rn.f32 	%f4647, %f4639, %f4601, %f4567;
	ld.shared.f32 	%f4648, [%r40+220];
	fma.rn.f32 	%f4649, %f4648, %f4587, %f4569;
	fma.rn.f32 	%f4650, %f4648, %f4589, %f4570;
	fma.rn.f32 	%f4651, %f4648, %f4591, %f4571;
	fma.rn.f32 	%f4652, %f4648, %f4593, %f4572;
	fma.rn.f32 	%f4653, %f4648, %f4595, %f4573;
	fma.rn.f32 	%f4654, %f4648, %f4597, %f4574;
	fma.rn.f32 	%f4655, %f4648, %f4599, %f4575;
	fma.rn.f32 	%f4656, %f4648, %f4601, %f4576;
	ld.shared.f32 	%f4657, [%r40+252];
	fma.rn.f32 	%f4658, %f4657, %f4587, %f4578;
	fma.rn.f32 	%f4659, %f4657, %f4589, %f4579;
	fma.rn.f32 	%f4660, %f4657, %f4591, %f4580;
	fma.rn.f32 	%f4661, %f4657, %f4593, %f4581;
	fma.rn.f32 	%f4662, %f4657, %f4595, %f4582;
	fma.rn.f32 	%f4663, %f4657, %f4597, %f4583;
	fma.rn.f32 	%f4664, %f4657, %f4599, %f4584;
	fma.rn.f32 	%f4665, %f4657, %f4601, %f4585;
	bar.sync 	0;
	ld.global.nc.v4.f32 	{%f4666, %f4667, %f4668, %f4669}, [%rd6+224];
	st.shared.v4.f32 	[%r25], {%f4666, %f4667, %f4668, %f4669};
	add.s32 	%r49, %r33, 7168;
	mul.wide.u32 	%rd22, %r49, 4;
	add.s64 	%rd23, %rd7, %rd22;
	ld.global.nc.v4.f32 	{%f4670, %f4671, %f4672, %f4673}, [%rd23];
	st.shared.v4.f32 	[%r38], {%f4670, %f4671, %f4672, %f4673};
	bar.sync 	0;
	ld.shared.f32 	%f4674, [%r40];
	ld.shared.f32 	%f4675, [%r42];
	fma.rn.f32 	%f4676, %f4674, %f4675, %f4588;
	ld.shared.f32 	%f4677, [%r42+4];
	fma.rn.f32 	%f4678, %f4674, %f4677, %f4590;
	ld.shared.f32 	%f4679, [%r42+8];
	fma.rn.f32 	%f4680, %f4674, %f4679, %f4592;
	ld.shared.f32 	%f4681, [%r42+12];
	fma.rn.f32 	%f4682, %f4674, %f4681, %f4594;
	ld.shared.f32 	%f4683, [%r42+16];
	fma.rn.f32 	%f4684, %f4674, %f4683, %f4596;
	ld.shared.f32 	%f4685, [%r42+20];
	fma.rn.f32 	%f4686, %f4674, %f4685, %f4598;
	ld.shared.f32 	%f4687, [%r42+24];
	fma.rn.f32 	%f4688, %f4674, %f4687, %f4600;
	ld.shared.f32 	%f4689, [%r42+28];
	fma.rn.f32 	%f4690, %f4674, %f4689, %f4602;
	ld.shared.f32 	%f4691, [%r40+32];
	fma.rn.f32 	%f4692, %f4691, %f4675, %f4604;
	fma.rn.f32 	%f4693, %f4691, %f4677, %f4605;
	fma.rn.f32 	%f4694, %f4691, %f4679, %f4606;
	fma.rn.f32 	%f4695, %f4691, %f4681, %f4607;
	fma.rn.f32 	%f4696, %f4691, %f4683, %f4608;
	fma.rn.f32 	%f4697, %f4691, %f4685, %f4609;
	fma.rn.f32 	%f4698, %f4691, %f4687, %f4610;
	fma.rn.f32 	%f4699, %f4691, %f4689, %f4611;
	ld.shared.f32 	%f4700, [%r40+64];
	fma.rn.f32 	%f4701, %f4700, %f4675, %f4613;
	fma.rn.f32 	%f4702, %f4700, %f4677, %f4614;
	fma.rn.f32 	%f4703, %f4700, %f4679, %f4615;
	fma.rn.f32 	%f4704, %f4700, %f4681, %f4616;
	fma.rn.f32 	%f4705, %f4700, %f4683, %f4617;
	fma.rn.f32 	%f4706, %f4700, %f4685, %f4618;
	fma.rn.f32 	%f4707, %f4700, %f4687, %f4619;
	fma.rn.f32 	%f4708, %f4700, %f4689, %f4620;
	ld.shared.f32 	%f4709, [%r40+96];
	fma.rn.f32 	%f4710, %f4709, %f4675, %f4622;
	fma.rn.f32 	%f4711, %f4709, %f4677, %f4623;
	fma.rn.f32 	%f4712, %f4709, %f4679, %f4624;
	fma.rn.f32 	%f4713, %f4709, %f4681, %f4625;
	fma.rn.f32 	%f4714, %f4709, %f4683, %f4626;
	fma.rn.f32 	%f4715, %f4709, %f4685, %f4627;
	fma.rn.f32 	%f4716, %f4709, %f4687, %f4628;
	fma.rn.f32 	%f4717, %f4709, %f4689, %f4629;
	ld.shared.f32 	%f4718, [%r40+128];
	fma.rn.f32 	%f4719, %f4718, %f4675, %f4631;
	fma.rn.f32 	%f4720, %f4718, %f4677, %f4632;
	fma.rn.f32 	%f4721, %f4718, %f4679, %f4633;
	fma.rn.f32 	%f4722, %f4718, %f4681, %f4634;
	fma.rn.f32 	%f4723, %f4718, %f4683, %f4635;
	fma.rn.f32 	%f4724, %f4718, %f4685, %f4636;
	fma.rn.f32 	%f4725, %f4718, %f4687, %f4637;
	fma.rn.f32 	%f4726, %f4718, %f4689, %f4638;
	ld.shared.f32 	%f4727, [%r40+160];
	fma.rn.f32 	%f4728, %f4727, %f4675, %f4640;
	fma.rn.f32 	%f4729, %f4727, %f4677, %f4641;
	fma.rn.f32 	%f4730, %f4727, %f4679, %f4642;
	fma.rn.f32 	%f4731, %f4727, %f4681, %f4643;
	fma.rn.f32 	%f4732, %f4727, %f4683, %f4644;
	fma.rn.f32 	%f4733, %f4727, %f4685, %f4645;
	fma.rn.f32 	%f4734, %f4727, %f4687, %f4646;
	fma.rn.f32 	%f4735, %f4727, %f4689, %f4647;
	ld.shared.f32 	%f4736, [%r40+192];
	fma.rn.f32 	%f4737, %f4736, %f4675, %f4649;
	fma.rn.f32 	%f4738, %f4736, %f4677, %f4650;
	fma.rn.f32 	%f4739, %f4736, %f4679, %f4651;
	fma.rn.f32 	%f4740, %f4736, %f4681, %f4652;
	fma.rn.f32 	%f4741, %f4736, %f4683, %f4653;
	fma.rn.f32 	%f4742, %f4736, %f4685, %f4654;
	fma.rn.f32 	%f4743, %f4736, %f4687, %f4655;
	fma.rn.f32 	%f4744, %f4736, %f4689, %f4656;
	ld.shared.f32 	%f4745, [%r40+224];
	fma.rn.f32 	%f4746, %f4745, %f4675, %f4658;
	fma.rn.f32 	%f4747, %f4745, %f4677, %f4659;
	fma.rn.f32 	%f4748, %f4745, %f4679, %f4660;
	fma.rn.f32 	%f4749, %f4745, %f4681, %f4661;
	fma.rn.f32 	%f4750, %f4745, %f4683, %f4662;
	fma.rn.f32 	%f4751, %f4745, %f4685, %f4663;
	fma.rn.f32 	%f4752, %f4745, %f4687, %f4664;
	fma.rn.f32 	%f4753, %f4745, %f4689, %f4665;
	ld.shared.f32 	%f4754, [%r40+4];
	ld.shared.f32 	%f4755, [%r42+512];
	fma.rn.f32 	%f4756, %f4754, %f4755, %f4676;
	ld.shared.f32 	%f4757, [%r42+516];
	fma.rn.f32 	%f4758, %f4754, %f4757, %f4678;
	ld.shared.f32 	%f4759, [%r42+520];
	fma.rn.f32 	%f4760, %f4754, %f4759, %f4680;
	ld.shared.f32 	%f4761, [%r42+524];
	fma.rn.f32 	%f4762, %f4754, %f4761, %f4682;
	ld.shared.f32 	%f4763, [%r42+528];
	fma.rn.f32 	%f4764, %f4754, %f4763, %f4684;
	ld.shared.f32 	%f4765, [%r42+532];
	fma.rn.f32 	%f4766, %f4754, %f4765, %f4686;
	ld.shared.f32 	%f4767, [%r42+536];
	fma.rn.f32 	%f4768, %f4754, %f4767, %f4688;
	ld.shared.f32 	%f4769, [%r42+540];
	fma.rn.f32 	%f4770, %f4754, %f4769, %f4690;
	ld.shared.f32 	%f4771, [%r40+36];
	fma.rn.f32 	%f4772, %f4771, %f4755, %f4692;
	fma.rn.f32 	%f4773, %f4771, %f4757, %f4693;
	fma.rn.f32 	%f4774, %f4771, %f4759, %f4694;
	fma.rn.f32 	%f4775, %f4771, %f4761, %f4695;
	fma.rn.f32 	%f4776, %f4771, %f4763, %f4696;
	fma.rn.f32 	%f4777, %f4771, %f4765, %f4697;
	fma.rn.f32 	%f4778, %f4771, %f4767, %f4698;
	fma.rn.f32 	%f4779, %f4771, %f4769, %f4699;
	ld.shared.f32 	%f4780, [%r40+68];
	fma.rn.f32 	%f4781, %f4780, %f4755, %f4701;
	fma.rn.f32 	%f4782, %f4780, %f4757, %f4702;
	fma.rn.f32 	%f4783, %f4780, %f4759, %f4703;
	fma.rn.f32 	%f4784, %f4780, %f4761, %f4704;
	fma.rn.f32 	%f4785, %f4780, %f4763, %f4705;
	fma.rn.f32 	%f4786, %f4780, %f4765, %f4706;
	fma.rn.f32 	%f4787, %f4780, %f4767, %f4707;
	fma.rn.f32 	%f4788, %f4780, %f4769, %f4708;
	ld.shared.f32 	%f4789, [%r40+100];
	fma.rn.f32 	%f4790, %f4789, %f4755, %f4710;
	fma.rn.f32 	%f4791, %f4789, %f4757, %f4711;
	fma.rn.f32 	%f4792, %f4789, %f4759, %f4712;
	fma.rn.f32 	%f4793, %f4789, %f4761, %f4713;
	fma.rn.f32 	%f4794, %f4789, %f4763, %f4714;
	fma.rn.f32 	%f4795, %f4789, %f4765, %f4715;
	fma.rn.f32 	%f4796, %f4789, %f4767, %f4716;
	fma.rn.f32 	%f4797, %f4789, %f4769, %f4717;
	ld.shared.f32 	%f4798, [%r40+132];
	fma.rn.f32 	%f4799, %f4798, %f4755, %f4719;
	fma.rn.f32 	%f4800, %f4798, %f4757, %f4720;
	fma.rn.f32 	%f4801, %f4798, %f4759, %f4721;
	fma.rn.f32 	%f4802, %f4798, %f4761, %f4722;
	fma.rn.f32 	%f4803, %f4798, %f4763, %f4723;
	fma.rn.f32 	%f4804, %f4798, %f4765, %f4724;
	fma.rn.f32 	%f4805, %f4798, %f4767, %f4725;
	fma.rn.f32 	%f4806, %f4798, %f4769, %f4726;
	ld.shared.f32 	%f4807, [%r40+164];
	fma.rn.f32 	%f4808, %f4807, %f4755, %f4728;
	fma.rn.f32 	%f4809, %f4807, %f4757, %f4729;
	fma.rn.f32 	%f4810, %f4807, %f4759, %f4730;
	fma.rn.f32 	%f4811, %f4807, %f4761, %f4731;
	fma.rn.f32 	%f4812, %f4807, %f4763, %f4732;
	fma.rn.f32 	%f4813, %f4807, %f4765, %f4733;
	fma.rn.f32 	%f4814, %f4807, %f4767, %f4734;
	fma.rn.f32 	%f4815, %f4807, %f4769, %f4735;
	ld.shared.f32 	%f4816, [%r40+196];
	fma.rn.f32 	%f4817, %f4816, %f4755, %f4737;
	fma.rn.f32 	%f4818, %f4816, %f4757, %f4738;
	fma.rn.f32 	%f4819, %f4816, %f4759, %f4739;
	fma.rn.f32 	%f4820, %f4816, %f4761, %f4740;
	fma.rn.f32 	%f4821, %f4816, %f4763, %f4741;
	fma.rn.f32 	%f4822, %f4816, %f4765, %f4742;
	fma.rn.f32 	%f4823, %f4816, %f4767, %f4743;
	fma.rn.f32 	%f4824, %f4816, %f4769, %f4744;
	ld.shared.f32 	%f4825, [%r40+228];
	fma.rn.f32 	%f4826, %f4825, %f4755, %f4746;
	fma.rn.f32 	%f4827, %f4825, %f4757, %f4747;
	fma.rn.f32 	%f4828, %f4825, %f4759, %f4748;
	fma.rn.f32 	%f4829, %f4825, %f4761, %f4749;
	fma.rn.f32 	%f4830, %f4825, %f4763, %f4750;
	fma.rn.f32 	%f4831, %f4825, %f4765, %f4751;
	fma.rn.f32 	%f4832, %f4825, %f4767, %f4752;
	fma.rn.f32 	%f4833, %f4825, %f4769, %f4753;
	ld.shared.f32 	%f4834, [%r40+8];
	ld.shared.f32 	%f4835, [%r42+1024];
	fma.rn.f32 	%f4836, %f4834, %f4835, %f4756;
	ld.shared.f32 	%f4837, [%r42+1028];
	fma.rn.f32 	%f4838, %f4834, %f4837, %f4758;
	ld.shared.f32 	%f4839, [%r42+1032];
	fma.rn.f32 	%f4840, %f4834, %f4839, %f4760;
	ld.shared.f32 	%f4841, [%r42+1036];
	fma.rn.f32 	%f4842, %f4834, %f4841, %f4762;
	ld.shared.f32 	%f4843, [%r42+1040];
	fma.rn.f32 	%f4844, %f4834, %f4843, %f4764;
	ld.shared.f32 	%f4845, [%r42+1044];
	fma.rn.f32 	%f4846, %f4834, %f4845, %f4766;
	ld.shared.f32 	%f4847, [%r42+1048];
	fma.rn.f32 	%f4848, %f4834, %f4847, %f4768;
	ld.shared.f32 	%f4849, [%r42+1052];
	fma.rn.f32 	%f4850, %f4834, %f4849, %f4770;
	ld.shared.f32 	%f4851, [%r40+40];
	fma.rn.f32 	%f4852, %f4851, %f4835, %f4772;
	fma.rn.f32 	%f4853, %f4851, %f4837, %f4773;
	fma.rn.f32 	%f4854, %f4851, %f4839, %f4774;
	fma.rn.f32 	%f4855, %f4851, %f4841, %f4775;
	fma.rn.f32 	%f4856, %f4851, %f4843, %f4776;
	fma.rn.f32 	%f4857, %f4851, %f4845, %f4777;
	fma.rn.f32 	%f4858, %f4851, %f4847, %f4778;
	fma.rn.f32 	%f4859, %f4851, %f4849, %f4779;
	ld.shared.f32 	%f4860, [%r40+72];
	fma.rn.f32 	%f4861, %f4860, %f4835, %f4781;
	fma.rn.f32 	%f4862, %f4860, %f4837, %f4782;
	fma.rn.f32 	%f4863, %f4860, %f4839, %f4783;
	fma.rn.f32 	%f4864, %f4860, %f4841, %f4784;
	fma.rn.f32 	%f4865, %f4860, %f4843, %f4785;
	fma.rn.f32 	%f4866, %f4860, %f4845, %f4786;
	fma.rn.f32 	%f4867, %f4860, %f4847, %f4787;
	fma.rn.f32 	%f4868, %f4860, %f4849, %f4788;
	ld.shared.f32 	%f4869, [%r40+104];
	fma.rn.f32 	%f4870, %f4869, %f4835, %f4790;
	fma.rn.f32 	%f4871, %f4869, %f4837, %f4791;
	fma.rn.f32 	%f4872, %f4869, %f4839, %f4792;
	fma.rn.f32 	%f4873, %f4869, %f4841, %f4793;
	fma.rn.f32 	%f4874, %f4869, %f4843, %f4794;
	fma.rn.f32 	%f4875, %f4869, %f4845, %f4795;
	fma.rn.f32 	%f4876, %f4869, %f4847, %f4796;
	fma.rn.f32 	%f4877, %f4869, %f4849, %f4797;
	ld.shared.f32 	%f4878, [%r40+136];
	fma.rn.f32 	%f4879, %f4878, %f4835, %f4799;
	fma.rn.f32 	%f4880, %f4878, %f4837, %f4800;
	fma.rn.f32 	%f4881, %f4878, %f4839, %f4801;
	fma.rn.f32 	%f4882, %f4878, %f4841, %f4802;
	fma.rn.f32 	%f4883, %f4878, %f4843, %f4803;
	fma.rn.f32 	%f4884, %f4878, %f4845, %f4804;
	fma.rn.f32 	%f4885, %f4878, %f4847, %f4805;
	fma.rn.f32 	%f4886, %f4878, %f4849, %f4806;
	ld.shared.f32 	%f4887, [%r40+168];
	fma.rn.f32 	%f4888, %f4887, %f4835, %f4808;
	fma.rn.f32 	%f4889, %f4887, %f4837, %f4809;
	fma.rn.f32 	%f4890, %f4887, %f4839, %f4810;
	fma.rn.f32 	%f4891, %f4887, %f4841, %f4811;
	fma.rn.f32 	%f4892, %f4887, %f4843, %f4812;
	fma.rn.f32 	%f4893, %f4887, %f4845, %f4813;
	fma.rn.f32 	%f4894, %f4887, %f4847, %f4814;
	fma.rn.f32 	%f4895, %f4887, %f4849, %f4815;
	ld.shared.f32 	%f4896, [%r40+200];
	fma.rn.f32 	%f4897, %f4896, %f4835, %f4817;
	fma.rn.f32 	%f4898, %f4896, %f4837, %f4818;
	fma.rn.f32 	%f4899, %f4896, %f4839, %f4819;
	fma.rn.f32 	%f4900, %f4896, %f4841, %f4820;
	fma.rn.f32 	%f4901, %f4896, %f4843, %f4821;
	fma.rn.f32 	%f4902, %f4896, %f4845, %f4822;
	fma.rn.f32 	%f4903, %f4896, %f4847, %f4823;
	fma.rn.f32 	%f4904, %f4896, %f4849, %f4824;
	ld.shared.f32 	%f4905, [%r40+232];
	fma.rn.f32 	%f4906, %f4905, %f4835, %f4826;
	fma.rn.f32 	%f4907, %f4905, %f4837, %f4827;
	fma.rn.f32 	%f4908, %f4905, %f4839, %f4828;
	fma.rn.f32 	%f4909, %f4905, %f4841, %f4829;
	fma.rn.f32 	%f4910, %f4905, %f4843, %f4830;
	fma.rn.f32 	%f4911, %f4905, %f4845, %f4831;
	fma.rn.f32 	%f4912, %f4905, %f4847, %f4832;
	fma.rn.f32 	%f4913, %f4905, %f4849, %f4833;
	ld.shared.f32 	%f4914, [%r40+12];
	ld.shared.f32 	%f4915, [%r42+1536];
	fma.rn.f32 	%f4916, %f4914, %f4915, %f4836;
	ld.shared.f32 	%f4917, [%r42+1540];
	fma.rn.f32 	%f4918, %f4914, %f4917, %f4838;
	ld.shared.f32 	%f4919, [%r42+1544];
	fma.rn.f32 	%f4920, %f4914, %f4919, %f4840;
	ld.shared.f32 	%f4921, [%r42+1548];
	fma.rn.f32 	%f4922, %f4914, %f4921, %f4842;
	ld.shared.f32 	%f4923, [%r42+1552];
	fma.rn.f32 	%f4924, %f4914, %f4923, %f4844;
	ld.shared.f32 	%f4925, [%r42+1556];
	fma.rn.f32 	%f4926, %f4914, %f4925, %f4846;
	ld.shared.f32 	%f4927, [%r42+1560];
	fma.rn.f32 	%f4928, %f4914, %f4927, %f4848;
	ld.shared.f32 	%f4929, [%r42+1564];
	fma.rn.f32 	%f4930, %f4914, %f4929, %f4850;
	ld.shared.f32 	%f4931, [%r40+44];
	fma.rn.f32 	%f4932, %f4931, %f4915, %f4852;
	fma.rn.f32 	%f4933, %f4931, %f4917, %f4853;
	fma.rn.f32 	%f4934, %f4931, %f4919, %f4854;
	fma.rn.f32 	%f4935, %f4931, %f4921, %f4855;
	fma.rn.f32 	%f4936, %f4931, %f4923, %f4856;
	fma.rn.f32 	%f4937, %f4931, %f4925, %f4857;
	fma.rn.f32 	%f4938, %f4931, %f4927, %f4858;
	fma.rn.f32 	%f4939, %f4931, %f4929, %f4859;
	ld.shared.f32 	%f4940, [%r40+76];
	fma.rn.f32 	%f4941, %f4940, %f4915, %f4861;
	fma.rn.f32 	%f4942, %f4940, %f4917, %f4862;
	fma.rn.f32 	%f4943, %f4940, %f4919, %f4863;
	fma.rn.f32 	%f4944, %f4940, %f4921, %f4864;
	fma.rn.f32 	%f4945, %f4940, %f4923, %f4865;
	fma.rn.f32 	%f4946, %f4940, %f4925, %f4866;
	fma.rn.f32 	%f4947, %f4940, %f4927, %f4867;
	fma.rn.f32 	%f4948, %f4940, %f4929, %f4868;
	ld.shared.f32 	%f4949, [%r40+108];
	fma.rn.f32 	%f4950, %f4949, %f4915, %f4870;
	fma.rn.f32 	%f4951, %f4949, %f4917, %f4871;
	fma.rn.f32 	%f4952, %f4949, %f4919, %f4872;
	fma.rn.f32 	%f4953, %f4949, %f4921, %f4873;
	fma.rn.f32 	%f4954, %f4949, %f4923, %f4874;
	fma.rn.f32 	%f4955, %f4949, %f4925, %f4875;
	fma.rn.f32 	%f4956, %f4949, %f4927, %f4876;
	fma.rn.f32 	%f4957, %f4949, %f4929, %f4877;
	ld.shared.f32 	%f4958, [%r40+140];
	fma.rn.f32 	%f4959, %f4958, %f4915, %f4879;
	fma.rn.f32 	%f4960, %f4958, %f4917, %f4880;
	fma.rn.f32 	%f4961, %f4958, %f4919, %f4881;
	fma.rn.f32 	%f4962, %f4958, %f4921, %f4882;
	fma.rn.f32 	%f4963, %f4958, %f4923, %f4883;
	fma.rn.f32 	%f4964, %f4958, %f4925, %f4884;
	fma.rn.f32 	%f4965, %f4958, %f4927, %f4885;
	fma.rn.f32 	%f4966, %f4958, %f4929, %f4886;
	ld.shared.f32 	%f4967, [%r40+172];
	fma.rn.f32 	%f4968, %f4967, %f4915, %f4888;
	fma.rn.f32 	%f4969, %f4967, %f4917, %f4889;
	fma.rn.f32 	%f4970, %f4967, %f4919, %f4890;
	fma.rn.f32 	%f4971, %f4967, %f4921, %f4891;
	fma.rn.f32 	%f4972, %f4967, %f4923, %f4892;
	fma.rn.f32 	%f4973, %f4967, %f4925, %f4893;
	fma.rn.f32 	%f4974, %f4967, %f4927, %f4894;
	fma.rn.f32 	%f4975, %f4967, %f4929, %f4895;
	ld.shared.f32 	%f4976, [%r40+204];
	fma.rn.f32 	%f4977, %f4976, %f4915, %f4897;
	fma.rn.f32 	%f4978, %f4976, %f4917, %f4898;
	fma.rn.f32 	%f4979, %f4976, %f4919, %f4899;
	fma.rn.f32 	%f4980, %f4976, %f4921, %f4900;
	fma.rn.f32 	%f4981, %f4976, %f4923, %f4901;
	fma.rn.f32 	%f4982, %f4976, %f4925, %f4902;
	fma.rn.f32 	%f4983, %f4976, %f4927, %f4903;
	fma.rn.f32 	%f4984, %f4976, %f4929, %f4904;
	ld.shared.f32 	%f4985, [%r40+236];
	fma.rn.f32 	%f4986, %f4985, %f4915, %f4906;
	fma.rn.f32 	%f4987, %f4985, %f4917, %f4907;
	fma.rn.f32 	%f4988, %f4985, %f4919, %f4908;
	fma.rn.f32 	%f4989, %f4985, %f4921, %f4909;
	fma.rn.f32 	%f4990, %f4985, %f4923, %f4910;
	fma.rn.f32 	%f4991, %f4985, %f4925, %f4911;
	fma.rn.f32 	%f4992, %f4985, %f4927, %f4912;
	fma.rn.f32 	%f4993, %f4985, %f4929, %f4913;
	ld.shared.f32 	%f4994, [%r40+16];
	ld.shared.f32 	%f4995, [%r42+2048];
	fma.rn.f32 	%f4996, %f4994, %f4995, %f4916;
	ld.shared.f32 	%f4997, [%r42+2052];
	fma.rn.f32 	%f4998, %f4994, %f4997, %f4918;
	ld.shared.f32 	%f4999, [%r42+2056];
	fma.rn.f32 	%f5000, %f4994, %f4999, %f4920;
	ld.shared.f32 	%f5001, [%r42+2060];
	fma.rn.f32 	%f5002, %f4994, %f5001, %f4922;
	ld.shared.f32 	%f5003, [%r42+2064];
	fma.rn.f32 	%f5004, %f4994, %f5003, %f4924;
	ld.shared.f32 	%f5005, [%r42+2068];
	fma.rn.f32 	%f5006, %f4994, %f5005, %f4926;
	ld.shared.f32 	%f5007, [%r42+2072];
	fma.rn.f32 	%f5008, %f4994, %f5007, %f4928;
	ld.shared.f32 	%f5009, [%r42+2076];
	fma.rn.f32 	%f5010, %f4994, %f5009, %f4930;
	ld.shared.f32 	%f5011, [%r40+48];
	fma.rn.f32 	%f5012, %f5011, %f4995, %f4932;
	fma.rn.f32 	%f5013, %f5011, %f4997, %f4933;
	fma.rn.f32 	%f5014, %f5011, %f4999, %f4934;
	fma.rn.f32 	%f5015, %f5011, %f5001, %f4935;
	fma.rn.f32 	%f5016, %f5011, %f5003, %f4936;
	fma.rn.f32 	%f5017, %f5011, %f5005, %f4937;
	fma.rn.f32 	%f5018, %f5011, %f5007, %f4938;
	fma.rn.f32 	%f5019, %f5011, %f5009, %f4939;
	ld.shared.f32 	%f5020, [%r40+80];
	fma.rn.f32 	%f5021, %f5020, %f4995, %f4941;
	fma.rn.f32 	%f5022, %f5020, %f4997, %f4942;
	fma.rn.f32 	%f5023, %f5020, %f4999, %f4943;
	fma.rn.f32 	%f5024, %f5020, %f5001, %f4944;
	fma.rn.f32 	%f5025, %f5020, %f5003, %f4945;
	fma.rn.f32 	%f5026, %f5020, %f5005, %f4946;
	fma.rn.f32 	%f5027, %f5020, %f5007, %f4947;
	fma.rn.f32 	%f5028, %f5020, %f5009, %f4948;
	ld.shared.f32 	%f5029, [%r40+112];
	fma.rn.f32 	%f5030, %f5029, %f4995, %f4950;
	fma.rn.f32 	%f5031, %f5029, %f4997, %f4951;
	fma.rn.f32 	%f5032, %f5029, %f4999, %f4952;
	fma.rn.f32 	%f5033, %f5029, %f5001, %f4953;
	fma.rn.f32 	%f5034, %f5029, %f5003, %f4954;
	fma.rn.f32 	%f5035, %f5029, %f5005, %f4955;
	fma.rn.f32 	%f5036, %f5029, %f5007, %f4956;
	fma.rn.f32 	%f5037, %f5029, %f5009, %f4957;
	ld.shared.f32 	%f5038, [%r40+144];
	fma.rn.f32 	%f5039, %f5038, %f4995, %f4959;
	fma.rn.f32 	%f5040, %f5038, %f4997, %f4960;
	fma.rn.f32 	%f5041, %f5038, %f4999, %f4961;
	fma.rn.f32 	%f5042, %f5038, %f5001, %f4962;
	fma.rn.f32 	%f5043, %f5038, %f5003, %f4963;
	fma.rn.f32 	%f5044, %f5038, %f5005, %f4964;
	fma.rn.f32 	%f5045, %f5038, %f5007, %f4965;
	fma.rn.f32 	%f5046, %f5038, %f5009, %f4966;
	ld.shared.f32 	%f5047, [%r40+176];
	fma.rn.f32 	%f5048, %f5047, %f4995, %f4968;
	fma.rn.f32 	%f5049, %f5047, %f4997, %f4969;
	fma.rn.f32 	%f5050, %f5047, %f4999, %f4970;
	fma.rn.f32 	%f5051, %f5047, %f5001, %f4971;
	fma.rn.f32 	%f5052, %f5047, %f5003, %f4972;
	fma.rn.f32 	%f5053, %f5047, %f5005, %f4973;
	fma.rn.f32 	%f5054, %f5047, %f5007, %f4974;
	fma.rn.f32 	%f5055, %f5047, %f5009, %f4975;
	ld.shared.f32 	%f5056, [%r40+208];
	fma.rn.f32 	%f5057, %f5056, %f4995, %f4977;
	fma.rn.f32 	%f5058, %f5056, %f4997, %f4978;
	fma.rn.f32 	%f5059, %f5056, %f4999, %f4979;
	fma.rn.f32 	%f5060, %f5056, %f5001, %f4980;
	fma.rn.f32 	%f5061, %f5056, %f5003, %f4981;
	fma.rn.f32 	%f5062, %f5056, %f5005, %f4982;
	fma.rn.f32 	%f5063, %f5056, %f5007, %f4983;
	fma.rn.f32 	%f5064, %f5056, %f5009, %f4984;
	ld.shared.f32 	%f5065, [%r40+240];
	fma.rn.f32 	%f5066, %f5065, %f4995, %f4986;
	fma.rn.f32 	%f5067, %f5065, %f4997, %f4987;
	fma.rn.f32 	%f5068, %f5065, %f4999, %f4988;
	fma.rn.f32 	%f5069, %f5065, %f5001, %f4989;
	fma.rn.f32 	%f5070, %f5065, %f5003, %f4990;
	fma.rn.f32 	%f5071, %f5065, %f5005, %f4991;
	fma.rn.f32 	%f5072, %f5065, %f5007, %f4992;
	fma.rn.f32 	%f5073, %f5065, %f5009, %f4993;
	ld.shared.f32 	%f5074, [%r40+20];
	ld.shared.f32 	%f5075, [%r42+2560];
	fma.rn.f32 	%f5076, %f5074, %f5075, %f4996;
	ld.shared.f32 	%f5077, [%r42+2564];
	fma.rn.f32 	%f5078, %f5074, %f5077, %f4998;
	ld.shared.f32 	%f5079, [%r42+2568];
	fma.rn.f32 	%f5080, %f5074, %f5079, %f5000;
	ld.shared.f32 	%f5081, [%r42+2572];
	fma.rn.f32 	%f5082, %f5074, %f5081, %f5002;
	ld.shared.f32 	%f5083, [%r42+2576];
	fma.rn.f32 	%f5084, %f5074, %f5083, %f5004;
	ld.shared.f32 	%f5085, [%r42+2580];
	fma.rn.f32 	%f5086, %f5074, %f5085, %f5006;
	ld.shared.f32 	%f5087, [%r42+2584];
	fma.rn.f32 	%f5088, %f5074, %f5087, %f5008;
	ld.shared.f32 	%f5089, [%r42+2588];
	fma.rn.f32 	%f5090, %f5074, %f5089, %f5010;
	ld.shared.f32 	%f5091, [%r40+52];
	fma.rn.f32 	%f5092, %f5091, %f5075, %f5012;
	fma.rn.f32 	%f5093, %f5091, %f5077, %f5013;
	fma.rn.f32 	%f5094, %f5091, %f5079, %f5014;
	fma.rn.f32 	%f5095, %f5091, %f5081, %f5015;
	fma.rn.f32 	%f5096, %f5091, %f5083, %f5016;
	fma.rn.f32 	%f5097, %f5091, %f5085, %f5017;
	fma.rn.f32 	%f5098, %f5091, %f5087, %f5018;
	fma.rn.f32 	%f5099, %f5091, %f5089, %f5019;
	ld.shared.f32 	%f5100, [%r40+84];
	fma.rn.f32 	%f5101, %f5100, %f5075, %f5021;
	fma.rn.f32 	%f5102, %f5100, %f5077, %f5022;
	fma.rn.f32 	%f5103, %f5100, %f5079, %f5023;
	fma.rn.f32 	%f5104, %f5100, %f5081, %f5024;
	fma.rn.f32 	%f5105, %f5100, %f5083, %f5025;
	fma.rn.f32 	%f5106, %f5100, %f5085, %f5026;
	fma.rn.f32 	%f5107, %f5100, %f5087, %f5027;
	fma.rn.f32 	%f5108, %f5100, %f5089, %f5028;
	ld.shared.f32 	%f5109, [%r40+116];
	fma.rn.f32 	%f5110, %f5109, %f5075, %f5030;
	fma.rn.f32 	%f5111, %f5109, %f5077, %f5031;
	fma.rn.f32 	%f5112, %f5109, %f5079, %f5032;
	fma.rn.f32 	%f5113, %f5109, %f5081, %f5033;
	fma.rn.f32 	%f5114, %f5109, %f5083, %f5034;
	fma.rn.f32 	%f5115, %f5109, %f5085, %f5035;
	fma.rn.f32 	%f5116, %f5109, %f5087, %f5036;
	fma.rn.f32 	%f5117, %f5109, %f5089, %f5037;
	ld.shared.f32 	%f5118, [%r40+148];
	fma.rn.f32 	%f5119, %f5118, %f5075, %f5039;
	fma.rn.f32 	%f5120, %f5118, %f5077, %f5040;
	fma.rn.f32 	%f5121, %f5118, %f5079, %f5041;
	fma.rn.f32 	%f5122, %f5118, %f5081, %f5042;
	fma.rn.f32 	%f5123, %f5118, %f5083, %f5043;
	fma.rn.f32 	%f5124, %f5118, %f5085, %f5044;
	fma.rn.f32 	%f5125, %f5118, %f5087, %f5045;
	fma.rn.f32 	%f5126, %f5118, %f5089, %f5046;
	ld.shared.f32 	%f5127, [%r40+180];
	fma.rn.f32 	%f5128, %f5127, %f5075, %f5048;
	fma.rn.f32 	%f5129, %f5127, %f5077, %f5049;
	fma.rn.f32 	%f5130, %f5127, %f5079, %f5050;
	fma.rn.f32 	%f5131, %f5127, %f5081, %f5051;
	fma.rn.f32 	%f5132, %f5127, %f5083, %f5052;
	fma.rn.f32 	%f5133, %f5127, %f5085, %f5053;
	fma.rn.f32 	%f5134, %f5127, %f5087, %f5054;
	fma.rn.f32 	%f5135, %f5127, %f5089, %f5055;
	ld.shared.f32 	%f5136, [%r40+212];
	fma.rn.f32 	%f5137, %f5136, %f5075, %f5057;
	fma.rn.f32 	%f5138, %f5136, %f5077, %f5058;
	fma.rn.f32 	%f5139, %f5136, %f5079, %f5059;
	fma.rn.f32 	%f5140, %f5136, %f5081, %f5060;
	fma.rn.f32 	%f5141, %f5136, %f5083, %f5061;
	fma.rn.f32 	%f5142, %f5136, %f5085, %f5062;
	fma.rn.f32 	%f5143, %f5136, %f5087, %f5063;
	fma.rn.f32 	%f5144, %f5136, %f5089, %f5064;
	ld.shared.f32 	%f5145, [%r40+244];
	fma.rn.f32 	%f5146, %f5145, %f5075, %f5066;
	fma.rn.f32 	%f5147, %f5145, %f5077, %f5067;
	fma.rn.f32 	%f5148, %f5145, %f5079, %f5068;
	fma.rn.f32 	%f5149, %f5145, %f5081, %f5069;
	fma.rn.f32 	%f5150, %f5145, %f5083, %f5070;
	fma.rn.f32 	%f5151, %f5145, %f5085, %f5071;
	fma.rn.f32 	%f5152, %f5145, %f5087, %f5072;
	fma.rn.f32 	%f5153, %f5145, %f5089, %f5073;
	ld.shared.f32 	%f5154, [%r40+24];
	ld.shared.f32 	%f5155, [%r42+3072];
	fma.rn.f32 	%f5156, %f5154, %f5155, %f5076;
	ld.shared.f32 	%f5157, [%r42+3076];
	fma.rn.f32 	%f5158, %f5154, %f5157, %f5078;
	ld.shared.f32 	%f5159, [%r42+3080];
	fma.rn.f32 	%f5160, %f5154, %f5159, %f5080;
	ld.shared.f32 	%f5161, [%r42+3084];
	fma.rn.f32 	%f5162, %f5154, %f5161, %f5082;
	ld.shared.f32 	%f5163, [%r42+3088];
	fma.rn.f32 	%f5164, %f5154, %f5163, %f5084;
	ld.shared.f32 	%f5165, [%r42+3092];
	fma.rn.f32 	%f5166, %f5154, %f5165, %f5086;
	ld.shared.f32 	%f5167, [%r42+3096];
	fma.rn.f32 	%f5168, %f5154, %f5167, %f5088;
	ld.shared.f32 	%f5169, [%r42+3100];
	fma.rn.f32 	%f5170, %f5154, %f5169, %f5090;
	ld.shared.f32 	%f5171, [%r40+56];
	fma.rn.f32 	%f5172, %f5171, %f5155, %f5092;
	fma.rn.f32 	%f5173, %f5171, %f5157, %f5093;
	fma.rn.f32 	%f5174, %f5171, %f5159, %f5094;
	fma.rn.f32 	%f5175, %f5171, %f5161, %f5095;
	fma.rn.f32 	%f5176, %f5171, %f5163, %f5096;
	fma.rn.f32 	%f5177, %f5171, %f5165, %f5097;
	fma.rn.f32 	%f5178, %f5171, %f5167, %f5098;
	fma.rn.f32 	%f5179, %f5171, %f5169, %f5099;
	ld.shared.f32 	%f5180, [%r40+88];
	fma.rn.f32 	%f5181, %f5180, %f5155, %f5101;
	fma.rn.f32 	%f5182, %f5180, %f5157, %f5102;
	fma.rn.f32 	%f5183, %f5180, %f5159, %f5103;
	fma.rn.f32 	%f5184, %f5180, %f5161, %f5104;
	fma.rn.f32 	%f5185, %f5180, %f5163, %f5105;
	fma.rn.f32 	%f5186, %f5180, %f5165, %f5106;
	fma.rn.f32 	%f5187, %f5180, %f5167, %f5107;
	fma.rn.f32 	%f5188, %f5180, %f5169, %f5108;
	ld.shared.f32 	%f5189, [%r40+120];
	fma.rn.f32 	%f5190, %f5189, %f5155, %f5110;
	fma.rn.f32 	%f5191, %f5189, %f5157, %f5111;
	fma.rn.f32 	%f5192, %f5189, %f5159, %f5112;
	fma.rn.f32 	%f5193, %f5189, %f5161, %f5113;
	fma.rn.f32 	%f5194, %f5189, %f5163, %f5114;
	fma.rn.f32 	%f5195, %f5189, %f5165, %f5115;
	fma.rn.f32 	%f5196, %f5189, %f5167, %f5116;
	fma.rn.f32 	%f5197, %f5189, %f5169, %f5117;
	ld.shared.f32 	%f5198, [%r40+152];
	fma.rn.f32 	%f5199, %f5198, %f5155, %f5119;
	fma.rn.f32 	%f5200, %f5198, %f5157, %f5120;
	fma.rn.f32 	%f5201, %f5198, %f5159, %f5121;
	fma.rn.f32 	%f5202, %f5198, %f5161, %f5122;
	fma.rn.f32 	%f5203, %f5198, %f5163, %f5123;
	fma.rn.f32 	%f5204, %f5198, %f5165, %f5124;
	fma.rn.f32 	%f5205, %f5198, %f5167, %f5125;
	fma.rn.f32 	%f5206, %f5198, %f5169, %f5126;
	ld.shared.f32 	%f5207, [%r40+184];
	fma.rn.f32 	%f5208, %f5207, %f5155, %f5128;
	fma.rn.f32 	%f5209, %f5207, %f5157, %f5129;
	fma.rn.f32 	%f5210, %f5207, %f5159, %f5130;
	fma.rn.f32 	%f5211, %f5207, %f5161, %f5131;
	fma.rn.f32 	%f5212, %f5207, %f5163, %f5132;
	fma.rn.f32 	%f5213, %f5207, %f5165, %f5133;
	fma.rn.f32 	%f5214, %f5207, %f5167, %f5134;
	fma.rn.f32 	%f5215, %f5207, %f5169, %f5135;
	ld.shared.f32 	%f5216, [%r40+216];
	fma.rn.f32 	%f5217, %f5216, %f5155, %f5137;
	fma.rn.f32 	%f5218, %f5216, %f5157, %f5138;
	fma.rn.f32 	%f5219, %f5216, %f5159, %f5139;
	fma.rn.f32 	%f5220, %f5216, %f5161, %f5140;
	fma.rn.f32 	%f5221, %f5216, %f5163, %f5141;
	fma.rn.f32 	%f5222, %f5216, %f5165, %f5142;
	fma.rn.f32 	%f5223, %f5216, %f5167, %f5143;
	fma.rn.f32 	%f5224, %f5216, %f5169, %f5144;
	ld.shared.f32 	%f5225, [%r40+248];
	fma.rn.f32 	%f5226, %f5225, %f5155, %f5146;
	fma.rn.f32 	%f5227, %f5225, %f5157, %f5147;
	fma.rn.f32 	%f5228, %f5225, %f5159, %f5148;
	fma.rn.f32 	%f5229, %f5225, %f5161, %f5149;
	fma.rn.f32 	%f5230, %f5225, %f5163, %f5150;
	fma.rn.f32 	%f5231, %f5225, %f5165, %f5151;
	fma.rn.f32 	%f5232, %f5225, %f5167, %f5152;
	fma.rn.f32 	%f5233, %f5225, %f5169, %f5153;
	ld.shared.f32 	%f5234, [%r40+28];
	ld.shared.f32 	%f5235, [%r42+3584];
	fma.rn.f32 	%f5313, %f5234, %f5235, %f5156;
	ld.shared.f32 	%f5236, [%r42+3588];
	fma.rn.f32 	%f5312, %f5234, %f5236, %f5158;
	ld.shared.f32 	%f5237, [%r42+3592];
	fma.rn.f32 	%f5311, %f5234, %f5237, %f5160;
	ld.shared.f32 	%f5238, [%r42+3596];
	fma.rn.f32 	%f5310, %f5234, %f5238, %f5162;
	ld.shared.f32 	%f5239, [%r42+3600];
	fma.rn.f32 	%f5309, %f5234, %f5239, %f5164;
	ld.shared.f32 	%f5240, [%r42+3604];
	fma.rn.f32 	%f5308, %f5234, %f5240, %f5166;
	ld.shared.f32 	%f5241, [%r42+3608];
	fma.rn.f32 	%f5307, %f5234, %f5241, %f5168;
	ld.shared.f32 	%f5242, [%r42+3612];
	fma.rn.f32 	%f5306, %f5234, %f5242, %f5170;
	ld.shared.f32 	%f5243, [%r40+60];
	fma.rn.f32 	%f5305, %f5243, %f5235, %f5172;
	fma.rn.f32 	%f5304, %f5243, %f5236, %f5173;
	fma.rn.f32 	%f5303, %f5243, %f5237, %f5174;
	fma.rn.f32 	%f5302, %f5243, %f5238, %f5175;
	fma.rn.f32 	%f5301, %f5243, %f5239, %f5176;
	fma.rn.f32 	%f5300, %f5243, %f5240, %f5177;
	fma.rn.f32 	%f5299, %f5243, %f5241, %f5178;
	fma.rn.f32 	%f5298, %f5243, %f5242, %f5179;
	ld.shared.f32 	%f5244, [%r40+92];
	fma.rn.f32 	%f5297, %f5244, %f5235, %f5181;
	fma.rn.f32 	%f5296, %f5244, %f5236, %f5182;
	fma.rn.f32 	%f5295, %f5244, %f5237, %f5183;
	fma.rn.f32 	%f5294, %f5244, %f5238, %f5184;
	fma.rn.f32 	%f5293, %f5244, %f5239, %f5185;
	fma.rn.f32 	%f5292, %f5244, %f5240, %f5186;
	fma.rn.f32 	%f5291, %f5244, %f5241, %f5187;
	fma.rn.f32 	%f5290, %f5244, %f5242, %f5188;
	ld.shared.f32 	%f5245, [%r40+124];
	fma.rn.f32 	%f5289, %f5245, %f5235, %f5190;
	fma.rn.f32 	%f5288, %f5245, %f5236, %f5191;
	fma.rn.f32 	%f5287, %f5245, %f5237, %f5192;
	fma.rn.f32 	%f5286, %f5245, %f5238, %f5193;
	fma.rn.f32 	%f5285, %f5245, %f5239, %f5194;
	fma.rn.f32 	%f5284, %f5245, %f5240, %f5195;
	fma.rn.f32 	%f5283, %f5245, %f5241, %f5196;
	fma.rn.f32 	%f5282, %f5245, %f5242, %f5197;
	ld.shared.f32 	%f5246, [%r40+156];
	fma.rn.f32 	%f5281, %f5246, %f5235, %f5199;
	fma.rn.f32 	%f5280, %f5246, %f5236, %f5200;
	fma.rn.f32 	%f5279, %f5246, %f5237, %f5201;
	fma.rn.f32 	%f5278, %f5246, %f5238, %f5202;
	fma.rn.f32 	%f5277, %f5246, %f5239, %f5203;
	fma.rn.f32 	%f5276, %f5246, %f5240, %f5204;
	fma.rn.f32 	%f5275, %f5246, %f5241, %f5205;
	fma.rn.f32 	%f5274, %f5246, %f5242, %f5206;
	ld.shared.f32 	%f5247, [%r40+188];
	fma.rn.f32 	%f5273, %f5247, %f5235, %f5208;
	fma.rn.f32 	%f5272, %f5247, %f5236, %f5209;
	fma.rn.f32 	%f5271, %f5247, %f5237, %f5210;
	fma.rn.f32 	%f5270, %f5247, %f5238, %f5211;
	fma.rn.f32 	%f5269, %f5247, %f5239, %f5212;
	fma.rn.f32 	%f5268, %f5247, %f5240, %f5213;
	fma.rn.f32 	%f5267, %f5247, %f5241, %f5214;
	fma.rn.f32 	%f5266, %f5247, %f5242, %f5215;
	ld.shared.f32 	%f5248, [%r40+220];
	fma.rn.f32 	%f5265, %f5248, %f5235, %f5217;
	fma.rn.f32 	%f5264, %f5248, %f5236, %f5218;
	fma.rn.f32 	%f5263, %f5248, %f5237, %f5219;
	fma.rn.f32 	%f5262, %f5248, %f5238, %f5220;
	fma.rn.f32 	%f5261, %f5248, %f5239, %f5221;
	fma.rn.f32 	%f5260, %f5248, %f5240, %f5222;
	fma.rn.f32 	%f5259, %f5248, %f5241, %f5223;
	fma.rn.f32 	%f5258, %f5248, %f5242, %f5224;
	ld.shared.f32 	%f5249, [%r40+252];
	fma.rn.f32 	%f5257, %f5249, %f5235, %f5226;
	fma.rn.f32 	%f5256, %f5249, %f5236, %f5227;
	fma.rn.f32 	%f5255, %f5249, %f5237, %f5228;
	fma.rn.f32 	%f5254, %f5249, %f5238, %f5229;
	fma.rn.f32 	%f5253, %f5249, %f5239, %f5230;
	fma.rn.f32 	%f5252, %f5249, %f5240, %f5231;
	fma.rn.f32 	%f5251, %f5249, %f5241, %f5232;
	fma.rn.f32 	%f5250, %f5249, %f5242, %f5233;
	bar.sync 	0;
	add.s32 	%r61, %r61, 8;
	setp.ne.s32 	%p1, %r61, 16;
	@%p1 bra 	$L__BB1_1;
	ld.param.u64 	%rd43, [_Z23sgemm_block_tile_kernelILi128ELi128ELi128EEvPfS0_S0__param_2];
	cvta.to.global.u64 	%rd24, %rd43;
	add.s32 	%r50, %r4, %r5;
	shl.b32 	%r51, %r2, 10;
	add.s32 	%r52, %r3, %r51;
	add.s32 	%r53, %r50, %r52;
	mul.wide.u32 	%rd25, %r53, 4;
	add.s64 	%rd26, %rd24, %rd25;
	st.global.v4.f32 	[%rd26], {%f5313, %f5312, %f5311, %f5310};
	st.global.v4.f32 	[%rd26+16], {%f5309, %f5308, %f5307, %f5306};
	st.global.v2.f32 	[%rd26+32], {%f5305, %f5304};
	st.global.f32 	[%rd26+40], %f5303;
	add.s32 	%r54, %r53, 128;
	mul.wide.u32 	%rd27, %r54, 4;
	add.s64 	%rd28, %rd24, %rd27;
	st.global.v4.f32 	[%rd28], {%f5305, %f5304, %f5303, %f5302};
	st.global.v4.f32 	[%rd28+16], {%f5301, %f5300, %f5299, %f5298};
	st.global.v2.f32 	[%rd28+32], {%f5297, %f5296};
	st.global.f32 	[%rd28+40], %f5295;
	add.s32 	%r55, %r53, 256;
	mul.wide.u32 	%rd29, %r55, 4;
	add.s64 	%rd30, %rd24, %rd29;
	st.global.v4.f32 	[%rd30], {%f5297, %f5296, %f5295, %f5294};
	st.global.v4.f32 	[%rd30+16], {%f5293, %f5292, %f5291, %f5290};
	st.global.v2.f32 	[%rd30+32], {%f5289, %f5288};
	st.global.f32 	[%rd30+40], %f5287;
	add.s32 	%r56, %r53, 384;
	mul.wide.u32 	%rd31, %r56, 4;
	add.s64 	%rd32, %rd24, %rd31;
	st.global.v4.f32 	[%rd32], {%f5289, %f5288, %f5287, %f5286};
	st.global.v4.f32 	[%rd32+16], {%f5285, %f5284, %f5283, %f5282};
	st.global.v2.f32 	[%rd32+32], {%f5281, %f5280};
	st.global.f32 	[%rd32+40], %f5279;
	add.s32 	%r57, %r53, 512;
	mul.wide.u32 	%rd33, %r57, 4;
	add.s64 	%rd34, %rd24, %rd33;
	st.global.v4.f32 	[%rd34], {%f5281, %f5280, %f5279, %f5278};
	st.global.v4.f32 	[%rd34+16], {%f5277, %f5276, %f5275, %f5274};
	st.global.v2.f32 	[%rd34+32], {%f5273, %f5272};
	st.global.f32 	[%rd34+40], %f5271;
	add.s32 	%r58, %r53, 640;
	mul.wide.u32 	%rd35, %r58, 4;
	add.s64 	%rd36, %rd24, %rd35;
	st.global.v4.f32 	[%rd36], {%f5273, %f5272, %f5271, %f5270};
	st.global.v4.f32 	[%rd36+16], {%f5269, %f5268, %f5267, %f5266};
	st.global.v2.f32 	[%rd36+32], {%f5265, %f5264};
	st.global.f32 	[%rd36+40], %f5263;
	add.s32 	%r59, %r53, 768;
	mul.wide.u32 	%rd37, %r59, 4;
	add.s64 	%rd38, %rd24, %rd37;
	st.global.v4.f32 	[%rd38], {%f5265, %f5264, %f5263, %f5262};
	st.global.v4.f32 	[%rd38+16], {%f5261, %f5260, %f5259, %f5258};
	st.global.v2.f32 	[%rd38+32], {%f5257, %f5256};
	st.global.f32 	[%rd38+40], %f5255;
	add.s32 	%r60, %r53, 896;
	mul.wide.u32 	%rd39, %r60, 4;
	add.s64 	%rd40, %rd24, %rd39;
	st.global.v4.f32 	[%rd40], {%f5257, %f5256, %f5255, %f5254};
	st.global.v4.f32 	[%rd40+16], {%f5253, %f5252, %f5251, %f5250};
	ret;

}
	// .globl	_Z23sgemm_block_tile_kernelILi1024ELi1024ELi1024EEvPfS0_S0_
.visible .entry _Z23sgemm_block_tile_kernelILi1024ELi1024ELi1024EEvPfS0_S0_(
	.param .u64 .ptr .align 1 _Z23sgemm_block_tile_kernelILi1024ELi1024ELi1024EEvPfS0_S0__param_0,
	.param .u64 .ptr .align 1 _Z23sgemm_block_tile_kernelILi1024ELi1024ELi1024EEvPfS0_S0__param_1,
	.param .u64 .ptr .align 1 _Z23sgemm_block_tile_kernelILi1024ELi1024ELi1024EEvPfS0_S0__param_2
)
{
	.reg .pred 	%p<2>;
	.reg .b32 	%r<55>;
	.reg .b32 	%f<5314>;
	.reg .b64 	%rd<30>;
	// demoted variable
	.shared .align 4 .b8 _ZZ23sgemm_block_tile_kernelILi1024ELi1024ELi1024EEvPfS0_S0_E3s_a[4096];
	// demoted variable
	.shared .align 4 .b8 _ZZ23sgemm_block_tile_kernelILi1024ELi1024ELi1024EEvPfS0_S0_E3s_b[4096];
	mov.b32 	%r54, 0;
	mov.f32 	%f5250, 0f00000000;
	mov.u32 	%r9, %ntid.x;
	mov.u32 	%r2, %tid.y;
	mov.u32 	%r10, %tid.x;
	mad.lo.s32 	%r11, %r2, %r9, %r10;
	shr.u32 	%r12, %r11, 1;
	shl.b32 	%r13, %r12, 10;
	mov.f32 	%f5251, %f5250;
	mov.f32 	%f5252, %f5250;
	mov.f32 	%f5253, %f5250;
	mov.f32 	%f5254, %f5250;
	mov.f32 	%f5255, %f5250;
	mov.f32 	%f5256, %f5250;
	mov.f32 	%f5257, %f5250;
	mov.f32 	%f5258, %f5250;
	mov.f32 	%f5259, %f5250;
	mov.f32 	%f5260, %f5250;
	mov.f32 	%f5261, %f5250;
	mov.f32 	%f5262, %f5250;
	mov.f32 	%f5263, %f5250;
	mov.f32 	%f5264, %f5250;
	mov.f32 	%f5265, %f5250;
	mov.f32 	%f5266, %f5250;
	mov.f32 	%f5267, %f5250;
	mov.f32 	%f5268, %f5250;
	mov.f32 	%f5269, %f5250;
	mov.f32 	%f5270, %f5250;
	mov.f32 	%f5271, %f5250;
	mov.f32 	%f5272, %f5250;
	mov.f32 	%f5273, %f5250;
	mov.f32 	%f5274, %f5250;
	mov.f32 	%f5275, %f5250;
	mov.f32 	%f5276, %f5250;
	mov.f32 	%f5277, %f5250;
	mov.f32 	%f5278, %f5250;
	mov.f32 	%f5279, %f5250;
	mov.f32 	%f5280, %f5250;
	mov.f32 	%f5281, %f5250;
	mov.f32 	%f5282, %f5250;
	mov.f32 	%f5283, %f5250;
	mov.f32 	%f5284, %f5250;
	mov.f32 	%f5285, %f5250;
	mov.f32 	%f5286, %f5250;
	mov.f32 	%f5287, %f5250;
	mov.f32 	%f5288, %f5250;
	mov.f32 	%f5289, %f5250;
	mov.f32 	%f5290, %f5250;
	mov.f32 	%f5291, %f5250;
	mov.f32 	%f5292, %f5250;
	mov.f32 	%f5293, %f5250;
	mov.f32 	%f5294, %f5250;
	mov.f32 	%f5295, %f5250;
	mov.f32 	%f5296, %f5250;
	mov.f32 	%f5297, %f5250;
	mov.f32 	%f5298, %f5250;
	mov.f32 	%f5299, %f5250;
	mov.f32 	%f5300, %f5250;
	mov.f32 	%f5301, %f5250;
	mov.f32 	%f5302, %f5250;
	mov.f32 	%f5303, %f5250;
	mov.f32 	%f5304, %f5250;
	mov.f32 	%f5305, %f5250;
	mov.f32 	%f5306, %f5250;
	mov.f32 	%f5307, %f5250;
	mov.f32 	%f5308, %f5250;
	mov.f32 	%f5309, %f5250;
	mov.f32 	%f5310, %f5250;
	mov.f32 	%f5311, %f5250;
	mov.f32 	%f5312, %f5250;
	mov.f32 	%f5313, %f5250;
$L__BB2_1:
	.pragma "nounroll";
	ld.param.u64 	%rd28, [_Z23sgemm_block_tile_kernelILi1024ELi1024ELi1024EEvPfS0_S0__param_1];
	ld.param.u64 	%rd27, [_Z23sgemm_block_tile_kernelILi1024ELi1024ELi1024EEvPfS0_S0__param_0];
	shl.b32 	%r8, %r54, 3;
	mov.u32 	%r14, %ctaid.y;
	shl.b32 	%r3, %r14, 17;
	add.s32 	%r15, %r13, %r3;
	shl.b32 	%r16, %r11, 2;
	and.b32  	%r17, %r16, 4;
	or.b32  	%r18, %r15, %r17;
	add.s32 	%r19, %r18, %r8;
	cvta.to.global.u64 	%rd4, %rd27;
	mul.wide.s32 	%rd5, %r19, 4;
	add.s64 	%rd6, %rd4, %rd5;
	ld.global.nc.v4.f32 	{%f130, %f131, %f132, %f133}, [%rd6];
	shl.b32 	%r20, %r12, 5;
	mov.u32 	%r21, _ZZ23sgemm_block_tile_kernelILi1024ELi1024ELi1024EEvPfS0_S0_E3s_a;
	add.s32 	%r22, %r21, %r20;
	shl.b32 	%r23, %r11, 4;
	and.b32  	%r24, %r23, 16;
	add.s32 	%r25, %r22, %r24;
	st.shared.v4.f32 	[%r25], {%f130, %f131, %f132, %f133};
	shl.b32 	%r26, %r54, 13;
	and.b32  	%r27, %r16, 124;
	mov.u32 	%r28, %ctaid.x;
	shl.b32 	%r4, %r28, 7;
	or.b32  	%r29, %r27, %r4;
	shr.u32 	%r30, %r11, 5;
	shl.b32 	%r31, %r30, 10;
	add.s32 	%r32, %r29, %r31;
	add.s32 	%r33, %r32, %r26;
	cvta.to.global.u64 	%rd7, %rd28;
	mul.wide.u32 	%rd8, %r33, 4;
	add.s64 	%rd9, %rd7, %rd8;
	ld.global.nc.v4.f32 	{%f134, %f135, %f136, %f137}, [%rd9];
	shl.b32 	%r34, %r30, 9;
	mov.u32 	%r35, _ZZ23sgemm_block_tile_kernelILi1024ELi1024ELi1024EEvPfS0_S0_E3s_b;
	add.s32 	%r36, %r35, %r34;
	and.b32  	%r37, %r23, 496;
	add.s32 	%r38, %r36, %r37;
	st.shared.v4.f32 	[%r38], {%f134, %f135, %f136, %f137};
	bar.sync 	0;
	shl.b32 	%r39, %r2, 8;
	add.s32 	%r40, %r21, %r39;
	ld.shared.f32 	%f138, [%r40];
	shl.b32 	%r5, %r10, 3;
	shl.b32 	%r41, %r10, 5;
	add.s32 	%r42, %r35, %r41;
	ld.shared.f32 	%f139, [%r42];
	fma.rn.f32 	%f140, %f138, %f139, %f5313;
	ld.shared.f32 	%f141, [%r42+4];
	fma.rn.f32 	%f142, %f138, %f141, %f5312;
	ld.shared.f32 	%f143, [%r42+8];
	fma.rn.f32 	%f144, %f138, %f143, %f5311;
	ld.shared.f32 	%f145, [%r42+12];
	fma.rn.f32 	%f146, %f138, %f145, %f5310;
	ld.shared.f32 	%f147, [%r42+16];
	fma.rn.f32 	%f148, %f138, %f147, %f5309;
	ld.shared.f32 	%f149, [%r42+20];
	fma.rn.f32 	%f150, %f138, %f149, %f5308;
	ld.shared.f32 	%f151, [%r42+24];
	fma.rn.f32 	%f152, %f138, %f151, %f5307;
	ld.shared.f32 	%f153, [%r42+28];
	fma.rn.f32 	%f154, %f138, %f153, %f5306;
	ld.shared.f32 	%f155, [%r40+32];
	fma.rn.f32 	%f156, %f155, %f139, %f5305;
	fma.rn.f32 	%f157, %f155, %f141, %f5304;
	fma.rn.f32 	%f158, %f155, %f143, %f5303;
	fma.rn.f32 	%f159, %f155, %f145, %f5302;
	fma.rn.f32 	%f160, %f155, %f147, %f5301;
	fma.rn.f32 	%f161, %f155, %f149, %f5300;
	fma.rn.f32 	%f162, %f155, %f151, %f5299;
	fma.rn.f32 	%f163, %f155, %f153, %f5298;
	ld.shared.f32 	%f164, [%r40+64];
	fma.rn.f32 	%f165, %f164, %f139, %f5297;
	fma.rn.f32 	%f166, %f164, %f141, %f5296;
	fma.rn.f32 	%f167, %f164, %f143, %f5295;
	fma.rn.f32 	%f168, %f164, %f145, %f5294;
	fma.rn.f32 	%f169, %f164, %f147, %f5293;
	fma.rn.f32 	%f170, %f164, %f149, %f5292;
	fma.rn.f32 	%f171, %f164, %f151, %f5291;
	fma.rn.f32 	%f172, %f164, %f153, %f5290;
	ld.shared.f32 	%f173, [%r40+96];
	fma.rn.f32 	%f174, %f173, %f139, %f5289;
	fma.rn.f32 	%f175, %f173, %f141, %f5288;
	fma.rn.f32 	%f176, %f173, %f143, %f5287;
	fma.rn.f32 	%f177, %f173, %f145, %f5286;
	fma.rn.f32 	%f178, %f173, %f147, %f5285;
	fma.rn.f32 	%f179, %f173, %f149, %f5284;
	fma.rn.f32 	%f180, %f173, %f151, %f5283;
	fma.rn.f32 	%f181, %f173, %f153, %f5282;
	ld.shared.f32 	%f182, [%r40+128];
	fma.rn.f32 	%f183, %f182, %f139, %f5281;
	fma.rn.f32 	%f184, %f182, %f141, %f5280;
	fma.rn.f32 	%f185, %f182, %f143, %f5279;
	fma.rn.f32 	%f186, %f182, %f145, %f5278;
	fma.rn.f32 	%f187, %f182, %f147, %f5277;
	fma.rn.f32 	%f188, %f182, %f149, %f5276;
	fma.rn.f32 	%f189, %f182, %f151, %f5275;
	fma.rn.f32 	%f190, %f182, %f153, %f5274;
	ld.shared.f32 	%f191, [%r40+160];
	fma.rn.f32 	%f192, %f191, %f139, %f5273;
	fma.rn.f32 	%f193, %f191, %f141, %f5272;
	fma.rn.f32 	%f194, %f191, %f143, %f5271;
	fma.rn.f32 	%f195, %f191, %f145, %f5270;
	fma.rn.f32 	%f196, %f191, %f147, %f5269;
	fma.rn.f32 	%f197, %f191, %f149, %f5268;
	fma.rn.f32 	%f198, %f191, %f151, %f5267;
	fma.rn.f32 	%f199, %f191, %f153, %f5266;
	ld.shared.f32 	%f200, [%r40+192];
	fma.rn.f32 	%f201, %f200, %f139, %f5265;
	fma.rn.f32 	%f202, %f200, %f141, %f5264;
	fma.rn.f32 	%f203, %f200, %f143, %f5263;
	fma.rn.f32 	%f204, %f200, %f145, %f5262;
	fma.rn.f32 	%f205, %f200, %f147, %f5261;
	fma.rn.f32 	%f206, %f200, %f149, %f5260;
	fma.rn.f32 	%f207, %f200, %f151, %f5259;
	fma.rn.f32 	%f208, %f200, %f153, %f5258;
	ld.shared.f32 	%f209, [%r40+224];
	fma.rn.f32 	%f210, %f209, %f139, %f5257;
	fma.rn.f32 	%f211, %f209, %f141, %f5256;
	fma.rn.f32 	%f212, %f209, %f143, %f5255;
	fma.rn.f32 	%f213, %f209, %f145, %f5254;
	fma.rn.f32 	%f214, %f209, %f147, %f5253;
	fma.rn.f32 	%f215, %f209, %f149, %f5252;
	fma.rn.f32 	%f216, %f209, %f151, %f5251;
	fma.rn.f32 	%f217, %f209, %f153, %f5250;
	ld.shared.f32 	%f218, [%r40+4];
	ld.shared.f32 	%f219, [%r42+512];
	fma.rn.f32 	%f220, %f218, %f219, %f140;
	ld.shared.f32 	%f221, [%r42+516];
	fma.rn.f32 	%f222, %f218, %f221, %f142;
	ld.shared.f32 	%f223, [%r42+520];
	fma.rn.f32 	%f224, %f218, %f223, %f144;
	ld.shared.f32 	%f225, [%r42+524];
	fma.rn.f32 	%f226, %f218, %f225, %f146;
	ld.shared.f32 	%f227, [%r42+528];
	fma.rn.f32 	%f228, %f218, %f227, %f148;
	ld.shared.f32 	%f229, [%r42+532];
	fma.rn.f32 	%f230, %f218, %f229, %f150;
	ld.shared.f32 	%f231, [%r42+536];
	fma.rn.f32 	%f232, %f218, %f231, %f152;
	ld.shared.f32 	%f233, [%r42+540];
	fma.rn.f32 	%f234, %f218, %f233, %f154;
	ld.shared.f32 	%f235, [%r40+36];
	fma.rn.f32 	%f236, %f235, %f219, %f156;
	fma.rn.f32 	%f237, %f235, %f221, %f157;
	fma.rn.f32 	%f238, %f235, %f223, %f158;
	fma.rn.f32 	%f239, %f235, %f225, %f159;
	fma.rn.f32 	%f240, %f235, %f227, %f160;
	fma.rn.f32 	%f241, %f235, %f229, %f161;
	fma.rn.f32 	%f242, %f235, %f231, %f162;
	fma.rn.f32 	%f243, %f235, %f233, %f163;
	ld.shared.f32 	%f244, [%r40+68];
	fma.rn.f32 	%f245, %f244, %f219, %f165;
	fma.rn.f32 	%f246, %f244, %f221, %f166;
	fma.rn.f32 	%f247, %f244, %f223, %f167;
	fma.rn.f32 	%f248, %f244, %f225, %f168;
	fma.rn.f32 	%f249, %f244, %f227, %f169;
	fma.rn.f32 	%f250, %f244, %f229, %f170;
	fma.rn.f32 	%f251, %f244, %f231, %f171;
	fma.rn.f32 	%f252, %f244, %f233, %f172;
	ld.shared.f32 	%f253, [%r40+100];
	fma.rn.f32 	%f254, %f253, %f219, %f174;
	fma.rn.f32 	%f255, %f253, %f221, %f175;
	fma.rn.f32 	%f256, %f253, %f223, %f176;
	fma.rn.f32 	%f257, %f253, %f225, %f177;
	fma.rn.f32 	%f258, %f253, %f227, %f178;
	fma.rn.f32 	%f259, %f253, %f229, %f179;
	fma.rn.f32 	%f260, %f253, %f231, %f180;
	fma.rn.f32 	%f261, %f253, %f233, %f181;
	ld.shared.f32 	%f262, [%r40+132];
	fma.rn.f32 	%f263, %f262, %f219, %f183;
	fma.rn.f32 	%f264, %f262, %f221, %f184;
	fma.rn.f32 	%f265, %f262, %f223, %f185;
	fma.rn.f32 	%f266, %f262, %f225, %f186;
	fma.rn.f32 	%f267, %f262, %f227, %f187;
	fma.rn.f32 	%f268, %f262, %f229, %f188;
	fma.rn.f32 	%f269, %f262, %f231, %f189;
	fma.rn.f32 	%f270, %f262, %f233, %f190;
	ld.shared.f32 	%f271, [%r40+164];
	fma.rn.f32 	%f272, %f271, %f219, %f192;
	fma.rn.f32 	%f273, %f271, %f221, %f193;
	fma.rn.f32 	%f274, %f271, %f223, %f194;
	fma.rn.f32 	%f275, %f271, %f225, %f195;
	fma.rn.f32 	%f276, %f271, %f227, %f196;
	fma.rn.f32 	%f277, %f271, %f229, %f197;
	fma.rn.f32 	%f278, %f271, %f231, %f198;
	fma.rn.f32 	%f279, %f271, %f233, %f199;
	ld.shared.f32 	%f280, [%r40+196];
	fma.rn.f32 	%f281, %f280, %f219, %f201;
	fma.rn.f32 	%f282, %f280, %f221, %f202;
	fma.rn.f32 	%f283, %f280, %f223, %f203;
	fma.rn.f32 	%f284, %f280, %f225, %f204;
	fma.rn.f32 	%f285, %f280, %f227, %f205;
	fma.rn.f32 	%f286, %f280, %f229, %f206;
	fma.rn.f32 	%f287, %f280, %f231, %f207;
	fma.rn.f32 	%f288, %f280, %f233, %f208;
	ld.shared.f32 	%f289, [%r40+228];
	fma.rn.f32 	%f290, %f289, %f219, %f210;
	fma.rn.f32 	%f291, %f289, %f221, %f211;
	fma.rn.f32 	%f292, %f289, %f223, %f212;
	fma.rn.f32 	%f293, %f289, %f225, %f213;
	fma.rn.f32 	%f294, %f289, %f227, %f214;
	fma.rn.f32 	%f295, %f289, %f229, %f215;
	fma.rn.f32 	%f296, %f289, %f231, %f216;
	fma.rn.f32 	%f297, %f289, %f233, %f217;
	ld.shared.f32 	%f298, [%r40+8];
	ld.shared.f32 	%f299, [%r42+1024];
	fma.rn.f32 	%f300, %f298, %f299, %f220;
	ld.shared.f32 	%f301, [%r42+1028];
	fma.rn.f32 	%f302, %f298, %f301, %f222;
	ld.shared.f32 	%f303, [%r42+1032];
	fma.rn.f32 	%f304, %f298, %f303, %f224;
	ld.shared.f32 	%f305, [%r42+1036];
	fma.rn.f32 	%f306, %f298, %f305, %f226;
	ld.shared.f32 	%f307, [%r42+1040];
	fma.rn.f32 	%f308, %f298, %f307, %f228;
	ld.shared.f32 	%f309, [%r42+1044];
	fma.rn.f32 	%f310, %f298, %f309, %f230;
	ld.shared.f32 	%f311, [%r42+1048];
	fma.rn.f32 	%f312, %f298, %f311, %f232;
	ld.shared.f32 	%f313, [%r42+1052];
	fma.rn.f32 	%f314, %f298, %f313, %f234;
	ld.shared.f32 	%f315, [%r40+40];
	fma.rn.f32 	%f316, %f315, %f299, %f236;
	fma.rn.f32 	%f317, %f315, %f301, %f237;
	fma.rn.f32 	%f318, %f315, %f303, %f238;
	fma.rn.f32 	%f319, %f315, %f305, %f239;
	fma.rn.f32 	%f320, %f315, %f307, %f240;
	fma.rn.f32 	%f321, %f315, %f309, %f241;
	fma.rn.f32 	%f322, %f315, %f311, %f242;
	fma.rn.f32 	%f323, %f315, %f313, %f243;
	ld.shared.f32 	%f324, [%r40+72];
	fma.rn.f32 	%f325, %f324, %f299, %f245;
	fma.rn.f32 	%f326, %f324, %f301, %f246;
	fma.rn.f32 	%f327, %f324, %f303, %f247;
	fma.rn.f32 	%f328, %f324, %f305, %f248;
	fma.rn.f32 	%f329, %f324, %f307, %f249;
	fma.rn.f32 	%f330, %f324, %f309, %f250;
	fma.rn.f32 	%f331, %f324, %f311, %f251;
	fma.rn.f32 	%f332, %f324, %f313, %f252;
	ld.shared.f32 	%f333, [%r40+104];
	fma.rn.f32 	%f334, %f333, %f299, %f254;
	fma.rn.f32 	%f335, %f333, %f301, %f255;
	fma.rn.f32 	%f336, %f333, %f303, %f256;
	fma.rn.f32 	%f337, %f333, %f305, %f257;
	fma.rn.f32 	%f338, %f333, %f307, %f258;
	fma.rn.f32 	%f339, %f333, %f309, %f259;
	fma.rn.f32 	%f340, %f333, %f311, %f260;
	fma.rn.f32 	%f341, %f333, %f313, %f261;
	ld.shared.f32 	%f342, [%r40+136];
	fma.rn.f32 	%f343, %f342, %f299, %f263;
	fma.rn.f32 	%f344, %f342, %f301, %f264;
	fma.rn.f32 	%f345, %f342, %f303, %f265;
	fma.rn.f32 	%f346, %f342, %f305, %f266;
	fma.rn.f32 	%f347, %f342, %f307, %f267;
	fma.rn.f32 	%f348, %f342, %f309, %f268;
	fma.rn.f32 	%f349, %f342, %f311, %f269;
	fma.rn.f32 	%f350, %f342, %f313, %f270;
	ld.shared.f32 	%f351, [%r40+168];
	fma.rn.f32 	%f352, %f351, %f299, %f272;
	fma.rn.f32 	%f353, %f351, %f301, %f273;
	fma.rn.f32 	%f354, %f351, %f303, %f274;
	fma.rn.f32 	%f355, %f351, %f305, %f275;
	fma.rn.f32 	%f356, %f351, %f307, %f276;
	fma.rn.f32 	%f357, %f351, %f309, %f277;
	fma.rn.f32 	%f358, %f351, %f311, %f278;
	fma.rn.f32 	%f359, %f351, %f313, %f279;
	ld.shared.f32 	%f360, [%r40+200];
	fma.rn.f32 	%f361, %f360, %f299, %f281;
	fma.rn.f32 	%f362, %f360, %f301, %f282;
	fma.rn.f32 	%f363, %f360, %f303, %f283;
	fma.rn.f32 	%f364, %f360, %f305, %f284;
	fma.rn.f32 	%f365, %f360, %f307, %f285;
	fma.rn.f32 	%f366, %f360, %f309, %f286;
	fma.rn.f32 	%f367, %f360, %f311, %f287;
	fma.rn.f32 	%f368, %f360, %f313, %f288;
	ld.shared.f32 	%f369, [%r40+232];
	fma.rn.f32 	%f370, %f369, %f299, %f290;
	fma.rn.f32 	%f371, %f369, %f301, %f291;
	fma.rn.f32 	%f372, %f369, %f303, %f292;
	fma.rn.f32 	%f373, %f369, %f305, %f293;
	fma.rn.f32 	%f374, %f369, %f307, %f294;
	fma.rn.f32 	%f375, %f369, %f309, %f295;
	fma.rn.f32 	%f376, %f369, %f311, %f296;
	fma.rn.f32 	%f377, %f369, %f313, %f297;
	ld.shared.f32 	%f378, [%r40+12];
	ld.shared.f32 	%f379, [%r42+1536];
	fma.rn.f32 	%f380, %f378, %f379, %f300;
	ld.shared.f32 	%f381, [%r42+1540];
	fma.rn.f32 	%f382, %f378, %f381, %f302;
	ld.shared.f32 	%f383, [%r42+1544];
	fma.rn.f32 	%f384, %f378, %f383, %f304;
	ld.shared.f32 	%f385, [%r42+1548];
	fma.rn.f32 	%f386, %f378, %f385, %f306;
	ld.shared.f32 	%f387, [%r42+1552];
	fma.rn.f32 	%f388, %f378, %f387, %f308;
	ld.shared.f32 	%f389, [%r42+1556];
	fma.rn.f32 	%f390, %f378, %f389, %f310;
	ld.shared.f32 	%f391, [%r42+1560];
	fma.rn.f32 	%f392, %f378, %f391, %f312;
	ld.shared.f32 	%f393, [%r42+1564];
	fma.rn.f32 	%f394, %f378, %f393, %f314;
	ld.shared.f32 	%f395, [%r40+44];
	fma.rn.f32 	%f396, %f395, %f379, %f316;
	fma.rn.f32 	%f397, %f395, %f381, %f317;
	fma.rn.f32 	%f398, %f395, %f383, %f318;
	fma.rn.f32 	%f399, %f395, %f385, %f319;
	fma.rn.f32 	%f400, %f395, %f387, %f320;
	fma.rn.f32 	%f401, %f395, %f389, %f321;
	fma.rn.f32 	%f402, %f395, %f391, %f322;
	fma.rn.f32 	%f403, %f395, %f393, %f323;
	ld.shared.f32 	%f404, [%r40+76];
	fma.rn.f32 	%f405, %f404, %f379, %f325;
	fma.rn.f32 	%f406, %f404, %f381, %f326;
	fma.rn.f32 	%f407, %f404, %f383, %f327;
	fma.rn.f32 	%f408, %f404, %f385, %f328;
	fma.rn.f32 	%f409, %f404, %f387, %f329;
	fma.rn.f32 	%f410, %f404, %f389, %f330;
	fma.rn.f32 	%f411, %f404, %f391, %f331;
	fma.rn.f32 	%f412, %f404, %f393, %f332;
	ld.shared.f32 	%f413, [%r40+108];
	fma.rn.f32 	%f414, %f413, %f379, %f334;
	fma.rn.f32 	%f415, %f413, %f381, %f335;
	fma.rn.f32 	%f416, %f413, %f383, %f336;
	fma.rn.f32 	%f417, %f413, %f385, %f337;
	fma.rn.f32 	%f418, %f413, %f387, %f338;
	fma.rn.f32 	%f419, %f413, %f389, %f339;
	fma.rn.f32 	%f420, %f413, %f391, %f340;
	fma.rn.f32 	%f421, %f413, %f393, %f341;
	ld.shared.f32 	%f422, [%r40+140];
	fma.rn.f32 	%f423, %f422, %f379, %f343;
	fma.rn.f32 	%f424, %f422, %f381, %f344;
	fma.rn.f32 	%f425, %f422, %f383, %f345;
	fma.rn.f32 	%f426, %f422, %f385, %f346;
	fma.rn.f32 	%f427, %f422, %f387, %f347;
	fma.rn.f32 	%f428, %f422, %f389, %f348;
	fma.rn.f32 	%f429, %f422, %f391, %f349;
	fma.rn.f32 	%f430, %f422, %f393, %f350;
	ld.shared.f32 	%f431, [%r40+172];
	fma.rn.f32 	%f432, %f431, %f379, %f352;
	fma.rn.f32 	%f433, %f431, %f381, %f353;
	fma.rn.f32 	%f434, %f431, %f383, %f354;
	fma.rn.f32 	%f435, %f431, %f385, %f355;
	fma.rn.f32 	%f436, %f431, %f387, %f356;
	fma.rn.f32 	%f437, %f431, %f389, %f357;
	fma.rn.f32 	%f438, %f431, %f391, %f358;
	fma.rn.f32 	%f439, %f431, %f393, %f359;
	ld.shared.f32 	%f440, [%r40+204];
	fma.rn.f32 	%f441, %f440, %f379, %f361;
	fma.rn.f32 	%f442, %f440, %f381, %f362;
	fma.rn.f32 	%f443, %f440, %f383, %f363;
	fma.rn.f32 	%f444, %f440, %f385, %f364;
	fma.rn.f32 	%f445, %f440, %f387, %f365;
	fma.rn.f32 	%f446, %f440, %f389, %f366;
	fma.rn.f32 	%f447, %f440, %f391, %f367;
	fma.rn.f32 	%f448, %f440, %f393, %f368;
	ld.shared.f32 	%f449, [%r40+236];
	fma.rn.f32 	%f450, %f449, %f379, %f370;
	fma.rn.f32 	%f451, %f449, %f381, %f371;
	fma.rn.f32 	%f452, %f449, %f383, %f372;
	fma.rn.f32 	%f453, %f449, %f385, %f373;
	fma.rn.f32 	%f454, %f449, %f387, %f374;
	fma.rn.f32 	%f455, %f449, %f389, %f375;
	fma.rn.f32 	%f456, %f449, %f391, %f376;
	fma.rn.f32 	%f457, %f449, %f393, %f377;
	ld.shared.f32 	%f458, [%r40+16];
	ld.shared.f32 	%f459, [%r42+2048];
	fma.rn.f32 	%f460, %f458, %f459, %f380;
	ld.shared.f32 	%f461, [%r42+2052];
	fma.rn.f32 	%f462, %f458, %f461, %f382;
	ld.shared.f32 	%f463, [%r42+2056];
	fma.rn.f32 	%f464, %f458, %f463, %f384;
	ld.shared.f32 	%f465, [%r42+2060];
	fma.rn.f32 	%f466, %f458, %f465, %f386;
	ld.shared.f32 	%f467, [%r42+2064];
	fma.rn.f32 	%f468, %f458, %f467, %f388;
	ld.shared.f32 	%f469, [%r42+2068];
	fma.rn.f32 	%f470, %f458, %f469, %f390;
	ld.shared.f32 	%f471, [%r42+2072];
	fma.rn.f32 	%f472, %f458, %f471, %f392;
	ld.shared.f32 	%f473, [%r42+2076];
	fma.rn.f32 	%f474, %f458, %f473, %f394;
	ld.shared.f32 	%f475, [%r40+48];
	fma.rn.f32 	%f476, %f475, %f459, %f396;
	fma.rn.f32 	%f477, %f475, %f461, %f397;
	fma.rn.f32 	%f478, %f475, %f463, %f398;
	fma.rn.f32 	%f479, %f475, %f465, %f399;
	fma.rn.f32 	%f480, %f475, %f467, %f400;
	fma.rn.f32 	%f481, %f475, %f469, %f401;
	fma.rn.f32 	%f482, %f475, %f471, %f402;
	fma.rn.f32 	%f483, %f475, %f473, %f403;
	ld.shared.f32 	%f484, [%r40+80];
	fma.rn.f32 	%f485, %f484, %f459, %f405;
	fma.rn.f32 	%f486, %f484, %f461, %f406;
	fma.rn.f32 	%f487, %f484, %f463, %f407;
	fma.rn.f32 	%f488, %f484, %f465, %f408;
	fma.rn.f32 	%f489, %f484, %f467, %f409;
	fma.rn.f32 	%f490, %f484, %f469, %f410;
	fma.rn.f32 	%f491, %f484, %f471, %f411;
	fma.rn.f32 	%f492, %f484, %f473, %f412;
	ld.shared.f32 	%f493, [%r40+112];
	fma.rn.f32 	%f494, %f493, %f459, %f414;
	fma.rn.f32 	%f495, %f493, %f461, %f415;
	fma.rn.f32 	%f496, %f493, %f463, %f416;
	fma.rn.f32 	%f497, %f493, %f465, %f417;
	fma.rn.f32 	%f498, %f493, %f467, %f418;
	fma.rn.f32 	%f499, %f493, %f469, %f419;
	fma.rn.f32 	%f500, %f493, %f471, %f420;
	fma.rn.f32 	%f501, %f493, %f473, %f421;
	ld.shared.f32 	%f502, [%r40+144];
	fma.rn.f32 	%f503, %f502, %f459, %f423;
	fma.rn.f32 	%f504, %f502, %f461, %f424;
	fma.rn.f32 	%f505, %f502, %f463, %f425;
	fma.rn.f32 	%f506, %f502, %f465, %f426;
	fma.rn.f32 	%f507, %f502, %f467, %f427;
	fma.rn.f32 	%f508, %f502, %f469, %f428;
	fma.rn.f32 	%f509, %f502, %f471, %f429;
	fma.rn.f32 	%f510, %f502, %f473, %f430;
	ld.shared.f32 	%f511, [%r40+176];
	fma.rn.f32 	%f512, %f511, %f459, %f432;
	fma.rn.f32 	%f513, %f511, %f461, %f433;
	fma.rn.f32 	%f514, %f511, %f463, %f434;
	fma.rn.f32 	%f515, %f511, %f465, %f435;
	fma.rn.f32 	%f516, %f511, %f467, %f436;
	fma.rn.f32 	%f517, %f511, %f469, %f437;
	fma.rn.f32 	%f518, %f511, %f471, %f438;
	fma.rn.f32 	%f519, %f511, %f473, %f439;
	ld.shared.f32 	%f520, [%r40+208];
	fma.rn.f32 	%f521, %f520, %f459, %f441;
	fma.rn.f32 	%f522, %f520, %f461, %f442;
	fma.rn.f32 	%f523, %f520, %f463, %f443;
	fma.rn.f32 	%f524, %f520, %f465, %f444;
	fma.rn.f32 	%f525, %f520, %f467, %f445;
	fma.rn.f32 	%f526, %f520, %f469, %f446;
	fma.rn.f32 	%f527, %f520, %f471, %f447;
	fma.rn.f32 	%f528, %f520, %f473, %f448;
	ld.shared.f32 	%f529, [%r40+240];
	fma.rn.f32 	%f530, %f529, %f459, %f450;
	fma.rn.f32 	%f531, %f529, %f461, %f451;
	fma.rn.f32 	%f532, %f529, %f463, %f452;
	fma.rn.f32 	%f533, %f529, %f465, %f453;
	fma.rn.f32 	%f534, %f529, %f467, %f454;
	fma.rn.f32 	%f535, %f529, %f469, %f455;
	fma.rn.f32 	%f536, %f529, %f471, %f456;
	fma.rn.f32 	%f537, %f529, %f473, %f457;
	ld.shared.f32 	%f538, [%r40+20];
	ld.shared.f32 	%f539, [%r42+2560];
	fma.rn.f32 	%f540, %f538, %f539, %f460;
	ld.shared.f32 	%f541, [%r42+2564];
	fma.rn.f32 	%f542, %f538, %f541, %f462;
	ld.shared.f32 	%f543, [%r42+2568];
	fma.rn.f32 	%f544, %f538, %f543, %f464;
	ld.shared.f32 	%f545, [%r42+2572];
	fma.rn.f32 	%f546, %f538, %f545, %f466;
	ld.shared.f32 	%f547, [%r42+2576];
	fma.rn.f32 	%f548, %f538, %f547, %f468;
	ld.shared.f32 	%f549, [%r42+2580];
	fma.rn.f32 	%f550, %f538, %f549, %f470;
	ld.shared.f32 	%f551, [%r42+2584];
	fma.rn.f32 	%f552, %f538, %f551, %f472;
	ld.shared.f32 	%f553, [%r42+2588];
	fma.rn.f32 	%f554, %f538, %f553, %f474;
	ld.shared.f32 	%f555, [%r40+52];
	fma.rn.f32 	%f556, %f555, %f539, %f476;
	fma.rn.f32 	%f557, %f555, %f541, %f477;
	fma.rn.f32 	%f558, %f555, %f543, %f478;
	fma.rn.f32 	%f559, %f555, %f545, %f479;
	fma.rn.f32 	%f560, %f555, %f547, %f480;
	fma.rn.f32 	%f561, %f555, %f549, %f481;
	fma.rn.f32 	%f562, %f555, %f551, %f482;
	fma.rn.f32 	%f563, %f555, %f553, %f483;
	ld.shared.f32 	%f564, [%r40+84];
	fma.rn.f32 	%f565, %f564, %f539, %f485;
	fma.rn.f32 	%f566, %f564, %f541, %f486;
	fma.rn.f32 	%f567, %f564, %f543, %f487;
	fma.rn.f32 	%f568, %f564, %f545, %f488;
	fma.rn.f32 	%f569, %f564, %f547, %f489;
	fma.rn.f32 	%f570, %f564, %f549, %f490;
	fma.rn.f32 	%f571, %f564, %f551, %f491;
	fma.rn.f32 	%f572, %f564, %f553, %f492;
	ld.shared.f32 	%f573, [%r40+116];
	fma.rn.f32 	%f574, %f573, %f539, %f494;
	fma.rn.f32 	%f575, %f573, %f541, %f495;
	fma.rn.f32 	%f576, %f573, %f543, %f496;
	fma.rn.f32 	%f577, %f573, %f545, %f497;
	fma.rn.f32 	%f578, %f573, %f547, %f498;
	fma.rn.f32 	%f579, %f573, %f549, %f499;
	fma.rn.f32 	%f580, %f573, %f551, %f500;
	fma.rn.f32 	%f581, %f573, %f553, %f501;
	ld.shared.f32 	%f582, [%r40+148];
	fma.rn.f32 	%f583, %f582, %f539, %f503;
	fma.rn.f32 	%f584, %f582, %f541, %f504;
	fma.rn.f32 	%f585, %f582, %f543, %f505;
	fma.rn.f32 	%f586, %f582, %f545, %f506;
	fma.rn.f32 	%f587, %f582, %f547, %f507;
	fma.rn.f32 	%f588, %f582, %f549, %f508;
	fma.rn.f32 	%f589, %f582, %f551, %f509;
	fma.rn.f32 	%f590, %f582, %f553, %f510;
	ld.shared.f32 	%f591, [%r40+180];
	fma.rn.f32 	%f592, %f591, %f539, %f512;
	fma.rn.f32 	%f593, %f591, %f541, %f513;
	fma.rn.f32 	%f594, %f591, %f543, %f514;
	fma.rn.f32 	%f595, %f591, %f545, %f515;
	fma.rn.f32 	%f596, %f591, %f547, %f516;
	fma.rn.f32 	%f597, %f591, %f549, %f517;
	fma.rn.f32 	%f598, %f591, %f551, %f518;
	fma.rn.f32 	%f599, %f591, %f553, %f519;
	ld.shared.f32 	%f600, [%r40+212];
	fma.rn.f32 	%f601, %f600, %f539, %f521;
	fma.rn.f32 	%f602, %f600, %f541, %f522;
	fma.rn.f32 	%f603, %f600, %f543, %f523;
	fma.rn.f32 	%f604, %f600, %f545, %f524;
	fma.rn.f32 	%f605, %f600, %f547, %f525;
	fma.rn.f32 	%f606, %f600, %f549, %f526;
	fma.rn.f32 	%f607, %f600, %f551, %f527;
	fma.rn.f32 	%f608, %f600, %f553, %f528;
	ld.shared.f32 	%f609, [%r40+244];
	fma.rn.f32 	%f610, %f609, %f539, %f530;
	fma.rn.f32 	%f611, %f609, %f541, %f531;
	fma.rn.f32 	%f612, %f609, %f543, %f532;
	fma.rn.f32 	%f613, %f609, %f545, %f533;
	fma.rn.f32 	%f614, %f609, %f547, %f534;
	fma.rn.f32 	%f615, %f609, %f549, %f535;
	fma.rn.f32 	%f616, %f609, %f551, %f536;
	fma.rn.f32 	%f617, %f609, %f553, %f537;
	ld.shared.f32 	%f618, [%r40+24];
	ld.shared.f32 	%f619, [%r42+3072];
	fma.rn.f32 	%f620, %f618, %f619, %f540;
	ld.shared.f32 	%f621, [%r42+3076];
	fma.rn.f32 	%f622, %f618, %f621, %f542;
	ld.shared.f32 	%f623, [%r42+3080];
	fma.rn.f32 	%f624, %f618, %f623, %f544;
	ld.shared.f32 	%f625, [%r42+3084];
	fma.rn.f32 	%f626, %f618, %f625, %f546;
	ld.shared.f32 	%f627, [%r42+3088];
	fma.rn.f32 	%f628, %f618, %f627, %f548;
	ld.shared.f32 	%f629, [%r42+3092];
	fma.rn.f32 	%f630, %f618, %f629, %f550;
	ld.shared.f32 	%f631, [%r42+3096];
	fma.rn.f32 	%f632, %f618, %f631, %f552;
	ld.shared.f32 	%f633, [%r42+3100];
	fma.rn.f32 	%f634, %f618, %f633, %f554;
	ld.shared.f32 	%f635, [%r40+56];
	fma.rn.f32 	%f636, %f635, %f619, %f556;
	fma.rn.f32 	%f637, %f635, %f621, %f557;
	fma.rn.f32 	%f638, %f635, %f623, %f558;
	fma.rn.f32 	%f639, %f635, %f625, %f559;
	fma.rn.f32 	%f640, %f635, %f627, %f560;
	fma.rn.f32 	%f641, %f635, %f629, %f561;
	fma.rn.f32 	%f642, %f635, %f631, %f562;
	fma.rn.f32 	%f643, %f635, %f633, %f563;
	ld.shared.f32 	%f644, [%r40+88];
	fma.rn.f32 	%f645, %f644, %f619, %f565;
	fma.rn.f32 	%f646, %f644, %f621, %f566;
	fma.rn.f32 	%f647, %f644, %f623, %f567;
	fma.rn.f32 	%f648, %f644, %f625, %f568;
	fma.rn.f32 	%f649, %f644, %f627, %f569;
	fma.rn.f32 	%f650, %f644, %f629, %f570;
	fma.rn.f32 	%f651, %f644, %f631, %f571;
	fma.rn.f32 	%f652, %f644, %f633, %f572;
	ld.shared.f32 	%f653, [%r40+120];
	fma.rn.f32 	%f654, %f653, %f619, %f574;
	fma.rn.f32 	%f655, %f653, %f621, %f575;
	fma.rn.f32 	%f656, %f653, %f623, %f576;
	fma.rn.f32 	%f657, %f653, %f625, %f577;
	fma.rn.f32 	%f658, %f653, %f627, %f578;
	fma.rn.f32 	%f659, %f653, %f629, %f579;
	fma.rn.f32 	%f660, %f653, %f631, %f580;
	fma.rn.f32 	%f661, %f653, %f633, %f581;
	ld.shared.f32 	%f662, [%r40+152];
	fma.rn.f32 	%f663, %f662, %f619, %f583;
	fma.rn.f32 	%f664, %f662, %f621, %f584;
	fma.rn.f32 	%f665, %f662, %f623, %f585;
	fma.rn.f32 	%f666, %f662, %f625, %f586;
	fma.rn.f32 	%f667, %f662, %f627, %f587;
	fma.rn.f32 	%f668, %f662, %f629, %f588;
	fma.rn.f32 	%f669, %f662, %f631, %f589;
	fma.rn.f32 	%f670, %f662, %f633, %f590;
	ld.shared.f32 	%f671, [%r40+184];
	fma.rn.f32 	%f672, %f671, %f619, %f592;
	fma.rn.f32 	%f673, %f671, %f621, %f593;
	fma.rn.f32 	%f674, %f671, %f623, %f594;
	fma.rn.f32 	%f675, %f671, %f625, %f595;
	fma.rn.f32 	%f676, %f671, %f627, %f596;
	fma.rn.f32 	%f677, %f671, %f629, %f597;
	fma.rn.f32 	%f678, %f671, %f631, %f598;
	fma.rn.f32 	%f679, %f671, %f633, %f599;
	ld.shared.f32 	%f680, [%r40+216];
	fma.rn.f32 	%f681, %f680, %f619, %f601;
	fma.rn.f32 	%f682, %f680, %f621, %f602;
	fma.rn.f32 	%f683, %f680, %f623, %f603;
	fma.rn.f32 	%f684, %f680, %f625, %f604;
	fma.rn.f32 	%f685, %f680, %f627, %f605;
	fma.rn.f32 	%f686, %f680, %f629, %f606;
	fma.rn.f32 	%f687, %f680, %f631, %f607;
	fma.rn.f32 	%f688, %f680, %f633, %f608;
	ld.shared.f32 	%f689, [%r40+248];
	fma.rn.f32 	%f690, %f689, %f619, %f610;
	fma.rn.f32 	%f691, %f689, %f621, %f611;
	fma.rn.f32 	%f692, %f689, %f623, %f612;
	fma.rn.f32 	%f693, %f689, %f625, %f613;
	fma.rn.f32 	%f694, %f689, %f627, %f614;
	fma.rn.f32 	%f695, %f689, %f629, %f615;
	fma.rn.f32 	%f696, %f689, %f631, %f616;
	fma.rn.f32 	%f697, %f689, %f633, %f617;
	ld.shared.f32 	%f698, [%r40+28];
	ld.shared.f32 	%f699, [%r42+3584];
	fma.rn.f32 	%f700, %f698, %f699, %f620;
	ld.shared.f32 	%f701, [%r42+3588];
	fma.rn.f32 	%f702, %f698, %f701, %f622;
	ld.shared.f32 	%f703, [%r42+3592];
	fma.rn.f32 	%f704, %f698, %f703, %f624;
	ld.shared.f32 	%f705, [%r42+3596];
	fma.rn.f32 	%f706, %f698, %f705, %f626;
	ld.shared.f32 	%f707, [%r42+3600];
	fma.rn.f32 	%f708, %f698, %f707, %f628;
	ld.shared.f32 	%f709, [%r42+3604];
	fma.rn.f32 	%f710, %f698, %f709, %f630;
	ld.shared.f32 	%f711, [%r42+3608];
	fma.rn.f32 	%f712, %f698, %f711, %f632;
	ld.shared.f32 	%f713, [%r42+3612];
	fma.rn.f32 	%f714, %f698, %f713, %f634;
	ld.shared.f32 	%f715, [%r40+60];
	fma.rn.f32 	%f716, %f715, %f699, %f636;
	fma.rn.f32 	%f717, %f715, %f701, %f637;
	fma.rn.f32 	%f718, %f715, %f703, %f638;
	fma.rn.f32 	%f719, %f715, %f705, %f639;
	fma.rn.f32 	%f720, %f715, %f707, %f640;
	fma.rn.f32 	%f721, %f715, %f709, %f641;
	fma.rn.f32 	%f722, %f715, %f711, %f642;
	fma.rn.f32 	%f723, %f715, %f713, %f643;
	ld.shared.f32 	%f724, [%r40+92];
	fma.rn.f32 	%f725, %f724, %f699, %f645;
	fma.rn.f32 	%f726, %f724, %f701, %f646;
	fma.rn.f32 	%f727, %f724, %f703, %f647;
	fma.rn.f32 	%f728, %f724, %f705, %f648;
	fma.rn.f32 	%f729, %f724, %f707, %f649;
	fma.rn.f32 	%f730, %f724, %f709, %f650;
	fma.rn.f32 	%f731, %f724, %f711, %f651;
	fma.rn.f32 	%f732, %f724, %f713, %f652;
	ld.shared.f32 	%f733, [%r40+124];
	fma.rn.f32 	%f734, %f733, %f699, %f654;
	fma.rn.f32 	%f735, %f733, %f701, %f655;
	fma.rn.f32 	%f736, %f733, %f703, %f656;
	fma.rn.f32 	%f737, %f733, %f705, %f657;
	fma.rn.f32 	%f738, %f733, %f707, %f658;
	fma.rn.f32 	%f739, %f733, %f709, %f659;
	fma.rn.f32 	%f740, %f733, %f711, %f660;
	fma.rn.f32 	%f741, %f733, %f713, %f661;
	ld.shared.f32 	%f742, [%r40+156];
	fma.rn.f32 	%f743, %f742, %f699, %f663;
	fma.rn.f32 	%f744, %f742, %f701, %f664;
	fma.rn.f32 	%f745, %f742, %f703, %f665;
	fma.rn.f32 	%f746, %f742, %f705, %f666;
	fma.rn.f32 	%f747, %f742, %f707, %f667;
	fma.rn.f32 	%f748, %f742, %f709, %f668;
	fma.rn.f32 	%f749, %f742, %f711, %f669;
	fma.rn.f32 	%f750, %f742, %f713, %f670;
	ld.shared.f32 	%f751, [%r40+188];
	fma.rn.f32 	%f752, %f751, %f699, %f672;
	fma.rn.f32 	%f753, %f751, %f701, %f673;
	fma.rn.f32 	%f754, %f751, %f703, %f674;
	fma.rn.f32 	%f755, %f751, %f705, %f675;
	fma.rn.f32 	%f756, %f751, %f707, %f676;
	fma.rn.f32 	%f757, %f751, %f709, %f677;
	fma.rn.f32 	%f758, %f751, %f711, %f678;
	fma.rn.f32 	%f759, %f751, %f713, %f679;
	ld.shared.f32 	%f760, [%r40+220];
	fma.rn.f32 	%f761, %f760, %f699, %f681;
	fma.rn.f32 	%f762, %f760, %f701, %f682;
	fma.rn.f32 	%f763, %f760, %f703, %f683;
	fma.rn.f32 	%f764, %f760, %f705, %f684;
	fma.rn.f32 	%f765, %f760, %f707, %f685;
	fma.rn.f32 	%f766, %f760, %f709, %f686;
	fma.rn.f32 	%f767, %f760, %f711, %f687;
	fma.rn.f32 	%f768, %f760, %f713, %f688;
	ld.shared.f32 	%f769, [%r40+252];
	fma.rn.f32 	%f770, %f769, %f699, %f690;
	fma.rn.f32 	%f771, %f769, %f701, %f691;
	fma.rn.f32 	%f772, %f769, %f703, %f692;
	fma.rn.f32 	%f773, %f769, %f705, %f693;
	fma.rn.f32 	%f774, %f769, %f707, %f694;
	fma.rn.f32 	%f775, %f769, %f709, %f695;
	fma.rn.f32 	%f776, %f769, %f711, %f696;
	fma.rn.f32 	%f777, %f769, %f713, %f697;
	bar.sync 	0;
	ld.global.nc.v4.f32 	{%f778, %f779, %f780, %f781}, [%rd6+32];
	st.shared.v4.f32 	[%r25], {%f778, %f779, %f780, %f781};
	add.s32 	%r43, %r33, 8192;
	mul.wide.u32 	%rd10, %r43, 4;
	add.s64 	%rd11, %rd7, %rd10;
	ld.global.nc.v4.f32 	{%f782, %f783, %f784, %f785}, [%rd11];
	st.shared.v4.f32 	[%r38], {%f782, %f783, %f784, %f785};
	bar.sync 	0;
	ld.shared.f32 	%f786, [%r40];
	ld.shared.f32 	%f787, [%r42];
	fma.rn.f32 	%f788, %f786, %f787, %f700;
	ld.shared.f32 	%f789, [%r42+4];
	fma.rn.f32 	%f790, %f786, %f789, %f702;
	ld.shared.f32 	%f791, [%r42+8];
	fma.rn.f32 	%f792, %f786, %f791, %f704;
	ld.shared.f32 	%f793, [%r42+12];
	fma.rn.f32 	%f794, %f786, %f793, %f706;
	ld.shared.f32 	%f795, [%r42+16];
	fma.rn.f32 	%f796, %f786, %f795, %f708;
	ld.shared.f32 	%f797, [%r42+20];
	fma.rn.f32 	%f798, %f786, %f797, %f710;
	ld.shared.f32 	%f799, [%r42+24];
	fma.rn.f32 	%f800, %f786, %f799, %f712;
	ld.shared.f32 	%f801, [%r42+28];
	fma.rn.f32 	%f802, %f786, %f801, %f714;
	ld.shared.f32 	%f803, [%r40+32];
	fma.rn.f32 	%f804, %f803, %f787, %f716;
	fma.rn.f32 	%f805, %f803, %f789, %f717;
	fma.rn.f32 	%f806, %f803, %f791, %f718;
	fma.rn.f32 	%f807, %f803, %f793, %f719;
	fma.rn.f32 	%f808, %f803, %f795, %f720;
	fma.rn.f32 	%f809, %f803, %f797, %f721;
	fma.rn.f32 	%f810, %f803, %f799, %f722;
	fma.rn.f32 	%f811, %f803, %f801, %f723;
	ld.shared.f32 	%f812, [%r40+64];
	fma.rn.f32 	%f813, %f812, %f787, %f725;
	fma.rn.f32 	%f814, %f812, %f789, %f726;
	fma.rn.f32 	%f815, %f812, %f791, %f727;
	fma.rn.f32 	%f816, %f812, %f793, %f728;
	fma.rn.f32 	%f817, %f812, %f795, %f729;
	fma.rn.f32 	%f818, %f812, %f797, %f730;
	fma.rn.f32 	%f819, %f812, %f799, %f731;
	fma.rn.f32 	%f820, %f812, %f801, %f732;
	ld.shared.f32 	%f821, [%r40+96];
	fma.rn.f32 	%f822, %f821, %f787, %f734;
	fma.rn.f32 	%f823, %f821, %f789, %f735;
	fma.rn.f32 	%f824, %f821, %f791, %f736;
	fma.rn.f32 	%f825, %f821, %f793, %f737;
	fma.rn.f32 	%f826, %f821, %f795, %f738;
	fma.rn.f32 	%f827, %f821, %f797, %f739;
	fma.rn.f32 	%f828, %f821, %f799, %f740;
	fma.rn.f32 	%f829, %f821, %f801, %f741;
	ld.shared.f32 	%f830, [%r40+128];
	fma.rn.f32 	%f831, %f830, %f787, %f743;
	fma.rn.f32 	%f832, %f830, %f789, %f744;
	fma.rn.f32 	%f833, %f830, %f791, %f745;
	fma.rn.f32 	%f834, %f830, %f793, %f746;
	fma.rn.f32 	%f835, %f830, %f795, %f747;
	fma.rn.f32 	%f836, %f830, %f797, %f748;
	fma.rn.f32 	%f837, %f830, %f799, %f749;
	fma.rn.f32 	%f838, %f830, %f801, %f750;
	ld.shared.f32 	%f839, [%r40+160];
	fma.rn.f32 	%f840, %f839, %f787, %f752;
	fma.rn.f32 	%f841, %f839, %f789, %f753;
	fma.rn.f32 	%f842, %f839, %f791, %f754;
	fma.rn.f32 	%f843, %f839, %f793, %f755;
	fma.rn.f32 	%f844, %f839, %f795, %f756;
	fma.rn.f32 	%f845, %f839, %f797, %f757;
	fma.rn.f32 	%f846, %f839, %f799, %f758;
	fma.rn.f32 	%f847, %f839, %f801, %f759;
	ld.shared.f32 	%f848, [%r40+192];
	fma.rn.f32 	%f849, %f848, %f787, %f761;
	fma.rn.f32 	%f850, %f848, %f789, %f762;
	fma.rn.f32 	%f851, %f848, %f791, %f763;
	fma.rn.f32 	%f852, %f848, %f793, %f764;
	fma.rn.f32 	%f853, %f848, %f795, %f765;
	fma.rn.f32 	%f854, %f848, %f797, %f766;
	fma.rn.f32 	%f855, %f848, %f799, %f767;
	fma.rn.f32 	%f856, %f848, %f801, %f768;
	ld.shared.f32 	%f857, [%r40+224];
	fma.rn.f32 	%f858, %f857, %f787, %f770;
	fma.rn.f32 	%f859, %f857, %f789, %f771;
	fma.rn.f32 	%f860, %f857, %f791, %f772;
	fma.rn.f32 	%f861, %f857, %f793, %f773;
	fma.rn.f32 	%f862, %f857, %f795, %f774;
	fma.rn.f32 	%f863, %f857, %f797, %f775;
	fma.rn.f32 	%f864, %f857, %f799, %f776;
	fma.rn.f32 	%f865, %f857, %f801, %f777;
	ld.shared.f32 	%f866, [%r40+4];
	ld.shared.f32 	%f867, [%r42+512];
	fma.rn.f32 	%f868, %f866, %f867, %f788;
	ld.shared.f32 	%f869, [%r42+516];
	fma.rn.f32 	%f870, %f866, %f869, %f790;
	ld.shared.f32 	%f871, [%r42+520];
	fma.rn.f32 	%f872, %f866, %f871, %f792;
	ld.shared.f32 	%f873, [%r42+524];
	fma.rn.f32 	%f874, %f866, %f873, %f794;
	ld.shared.f32 	%f875, [%r42+528];
	fma.rn.f32 	%f876, %f866, %f875, %f796;
	ld.shared.f32 	%f877, [%r42+532];
	fma.rn.f32 	%f878, %f866, %f877, %f798;
	ld.shared.f32 	%f879, [%r42+536];
	fma.rn.f32 	%f880, %f866, %f879, %f800;
	ld.shared.f32 	%f881, [%r42+540];
	fma.rn.f32 	%f882, %f866, %f881, %f802;
	ld.shared.f32 	%f883, [%r40+36];
	fma.rn.f32 	%f884, %f883, %f867, %f804;
	fma.rn.f32 	%f885, %f883, %f869, %f805;
	fma.rn.f32 	%f886, %f883, %f871, %f806;
	fma.rn.f32 	%f887, %f883, %f873, %f807;
	fma.rn.f32 	%f888, %f883, %f875, %f808;
	fma.rn.f32 	%f889, %f883, %f877, %f809;
	fma.rn.f32 	%f890, %f883, %f879, %f810;
	fma.rn.f32 	%f891, %f883, %f881, %f811;
	ld.shared.f32 	%f892, [%r40+68];
	fma.rn.f32 	%f893, %f892, %f867, %f813;
	fma.rn.f32 	%f894, %f892, %f869, %f814;
	fma.rn.f32 	%f895, %f892, %f871, %f815;
	fma.rn.f32 	%f896, %f892, %f873, %f816;
	fma.rn.f32 	%f897, %f892, %f875, %f817;
	fma.rn.f32 	%f898, %f892, %f877, %f818;
	fma.rn.f32 	%f899, %f892, %f879, %f819;
	fma.rn.f32 	%f900, %f892, %f881, %f820;
	ld.shared.f32 	%f901, [%r40+100];
	fma.rn.f32 	%f902, %f901, %f867, %f822;
	fma.rn.f32 	%f903, %f901, %f869, %f823;
	fma.rn.f32 	%f904, %f901, %f871, %f824;
	fma.rn.f32 	%f905, %f901, %f873, %f825;
	fma.rn.f32 	%f906, %f901, %f875, %f826;
	fma.rn.f32 	%f907, %f901, %f877, %f827;
	fma.rn.f32 	%f908, %f901, %f879, %f828;
	fma.rn.f32 	%f909, %f901, %f881, %f829;
	ld.shared.f32 	%f910, [%r40+132];
	fma.rn.f32 	%f911, %f910, %f867, %f831;
	fma.rn.f32 	%f912, %f910, %f869, %f832;
	fma.rn.f32 	%f913, %f910, %f871, %f833;
	fma.rn.f32 	%f914, %f910, %f873, %f834;
	fma.rn.f32 	%f915, %f910, %f875, %f835;
	fma.rn.f32 	%f916, %f910, %f877, %f836;
	fma.rn.f32 	%f917, %f910, %f879, %f837;
	fma.rn.f32 	%f918, %f910, %f881, %f838;
	ld.shared.f32 	%f919, [%r40+164];
	fma.rn.f32 	%f920, %f919, %f867, %f840;
	fma.rn.f32 	%f921, %f919, %f869, %f841;
	fma.rn.f32 	%f922, %f919, %f871, %f842;
	fma.rn.f32 	%f923, %f919, %f873, %f843;
	fma.rn.f32 	%f924, %f919, %f875, %f844;
	fma.rn.f32 	%f925, %f919, %f877, %f845;
	fma.rn.f32 	%f926, %f919, %f879, %f846;
	fma.rn.f32 	%f927, %f919, %f881, %f847;
	ld.shared.f32 	%f928, [%r40+196];
	fma.rn.f32 	%f929, %f928, %f867, %f849;
	fma.rn.f32 	%f930, %f928, %f869, %f850;
	fma.rn.f32 	%f931, %f928, %f871, %f851;
	fma.rn.f32 	%f932, %f928, %f873, %f852;
	fma.rn.f32 	%f933, %f928, %f875, %f853;
	fma.rn.f32 	%f934, %f928, %f877, %f854;
	fma.rn.f32 	%f935, %f928, %f879, %f855;
	fma.rn.f32 	%f936, %f928, %f881, %f856;
	ld.shared.f32 	%f937, [%r40+228];
	fma.rn.f32 	%f938, %f937, %f867, %f858;
	fma.rn.f32 	%f939, %f937, %f869, %f859;
	fma.rn.f32 	%f940, %f937, %f871, %f860;
	fma.rn.f32 	%f941, %f937, %f873, %f861;
	fma.rn.f32 	%f942, %f937, %f875, %f862;
	fma.rn.f32 	%f943, %f937, %f877, %f863;
	fma.rn.f32 	%f944, %f937, %f879, %f864;
	fma.rn.f32 	%f945, %f937, %f881, %f865;
	ld.shared.f32 	%f946, [%r40+8];
	ld.shared.f32 	%f947, [%r42+1024];
	fma.rn.f32 	%f948, %f946, %f947, %f868;
	ld.shared.f32 	%f949, [%r42+1028];
	fma.rn.f32 	%f950, %f946, %f949, %f870;
	ld.shared.f32 	%f951, [%r42+1032];
	fma.rn.f32 	%f952, %f946, %f951, %f872;
	ld.shared.f32 	%f953, [%r42+1036];
	fma.rn.f32 	%f954, %f946, %f953, %f874;
	ld.shared.f32 	%f955, [%r42+1040];
	fma.rn.f32 	%f956, %f946, %f955, %f876;
	ld.shared.f32 	%f957, [%r42+1044];
	fma.rn.f32 	%f958, %f946, %f957, %f878;
	ld.shared.f32 	%f959, [%r42+1048];
	fma.rn.f32 	%f960, %f946, %f959, %f880;
	ld.shared.f32 	%f961, [%r42+1052];
	fma.rn.f32 	%f962, %f946, %f961, %f882;
	ld.shared.f32 	%f963, [%r40+40];
	fma.rn.f32 	%f964, %f963, %f947, %f884;
	fma.rn.f32 	%f965, %f963, %f949, %f885;
	fma.rn.f32 	%f966, %f963, %f951, %f886;
	fma.rn.f32 	%f967, %f963, %f953, %f887;
	fma.rn.f32 	%f968, %f963, %f955, %f888;
	fma.rn.f32 	%f969, %f963, %f957, %f889;
	fma.rn.f32 	%f970, %f963, %f959, %f890;
	fma.rn.f32 	%f971, %f963, %f961, %f891;
	ld.shared.f32 	%f972, [%r40+72];
	fma.rn.f32 	%f973, %f972, %f947, %f893;
	fma.rn.f32 	%f974, %f972, %f949, %f894;
	fma.rn.f32 	%f975, %f972, %f951, %f895;
	fma.rn.f32 	%f976, %f972, %f953, %f896;
	fma.rn.f32 	%f977, %f972, %f955, %f897;
	fma.rn.f32 	%f978, %f972, %f957, %f898;
	fma.rn.f32 	%f979, %f972, %f959, %f899;
	fma.rn.f32 	%f980, %f972, %f961, %f900;
	ld.shared.f32 	%f981, [%r40+104];
	fma.rn.f32 	%f982, %f981, %f947, %f902;
	fma.rn.f32 	%f983, %f981, %f949, %f903;
	fma.rn.f32 	%f984, %f981, %f951, %f904;
	fma.rn.f32 	%f985, %f981, %f953, %f905;
	fma.rn.f32 	%f986, %f981, %f955, %f906;
	fma.rn.f32 	%f987, %f981, %f957, %f907;
	fma.rn.f32 	%f988, %f981, %f959, %f908;
	fma.rn.f32 	%f989, %f981, %f961, %f909;
	ld.shared.f32 	%f990, [%r40+136];
	fma.rn.f32 	%f991, %f990, %f947, %f911;
	fma.rn.f32 	%f992, %f990, %f949, %f912;
	fma.rn.f32 	%f993, %f990, %f951, %f913;
	fma.rn.f32 	%f994, %f990, %f953, %f914;
	fma.rn.f32 	%f995, %f990, %f955, %f915;
	fma.rn.f32 	%f996, %f990, %f957, %f916;
	fma.rn.f32 	%f997, %f990, %f959, %f917;
	fma.rn.f32 	%f998, %f990, %f961, %f918;
	ld.shared.f32 	%f999, [%r40+168];
	fma.rn.f32 	%f1000, %f999, %f947, %f920;
	fma.rn.f32 	%f1001, %f999, %f949, %f921;
	fma.rn.f32 	%f1002, %f999, %f951, %f922;
	fma.rn.f32 	%f1003, %f999, %f953, %f923;
	fma.rn.f32 	%f1004, %f999, %f955, %f924;
	fma.rn.f32 	%f1005, %f999, %f957, %f925;
	fma.rn.f32 	%f1006, %f999, %f959, %f926;
	fma.rn.f32 	%f1007, %f999, %f961, %f927;
	ld.shared.f32 	%f1008, [%r40+200];
	fma.rn.f32 	%f1009, %f1008, %f947, %f929;
	fma.rn.f32 	%f1010, %f1008, %f949, %f930;
	fma.rn.f32 	%f1011, %f1008, %f951, %f931;
	fma.rn.f32 	%f1012, %f1008, %f953, %f932;
	fma.rn.f32 	%f1013, %f1008, %f955, %f933;
	fma.rn.f32 	%f1014, %f1008, %f957, %f934;
	fma.rn.f32 	%f1015, %f1008, %f959, %f935;
	fma.rn.f32 	%f1016, %f1008, %f961, %f936;
	ld.shared.f32 	%f1017, [%r40+232];
	fma.rn.f32 	%f1018, %f1017, %f947, %f938;
	fma.rn.f32 	%f1019, %f1017, %f949, %f939;
	fma.rn.f32 	%f1020, %f1017, %f951, %f940;
	fma.rn.f32 	%f1021, %f1017, %f953, %f941;
	fma.rn.f32 	%f1022, %f1017, %f955, %f942;
	fma.rn.f32 	%f1023, %f1017, %f957, %f943;
	fma.rn.f32 	%f1024, %f1017, %f959, %f944;
	fma.rn.f32 	%f1025, %f1017, %f961, %f945;
	ld.shared.f32 	%f1026, [%r40+12];
	ld.shared.f32 	%f1027, [%r42+1536];
	fma.rn.f32 	%f1028, %f1026, %f1027, %f948;
	ld.shared.f32 	%f1029, [%r42+1540];
	fma.rn.f32 	%f1030, %f1026, %f1029, %f950;
	ld.shared.f32 	%f1031, [%r42+1544];
	fma.rn.f32 	%f1032, %f1026, %f1031, %f952;
	ld.shared.f32 	%f1033, [%r42+1548];
	fma.rn.f32 	%f1034, %f1026, %f1033, %f954;
	ld.shared.f32 	%f1035, [%r42+1552];
	fma.rn.f32 	%f1036, %f1026, %f1035, %f956;
	ld.shared.f32 	%f1037, [%r42+1556];
	fma.rn.f32 	%f1038, %f1026, %f1037, %f958;
	ld.shared.f32 	%f1039, [%r42+1560];
	fma.rn.f32 	%f1040, %f1026, %f1039, %f960;
	ld.shared.f32 	%f1041, [%r42+1564];
	fma.rn.f32 	%f1042, %f1026, %f1041, %f962;
	ld.shared.f32 	%f1043, [%r40+44];
	fma.rn.f32 	%f1044, %f1043, %f1027, %f964;
	fma.rn.f32 	%f1045, %f1043, %f1029, %f965;
	fma.rn.f32 	%f1046, %f1043, %f1031, %f966;
	fma.rn.f32 	%f1047, %f1043, %f1033, %f967;
	fma.rn.f32 	%f1048, %f1043, %f1035, %f968;
	fma.rn.f32 	%f1049, %f1043, %f1037, %f969;
	fma.rn.f32 	%f1050, %f1043, %f1039, %f970;
	fma.rn.f32 	%f1051, %f1043, %f1041, %f971;
	ld.shared.f32 	%f1052, [%r40+76];
	fma.rn.f32 	%f1053, %f1052, %f1027, %f973;
	fma.rn.f32 	%f1054, %f1052, %f1029, %f974;
	fma.rn.f32 	%f1055, %f1052, %f1031, %f975;
	fma.rn.f32 	%f1056, %f1052, %f1033, %f976;
	fma.rn.f32 	%f1057, %f1052, %f1035, %f977;
	fma.rn.f32 	%f1058, %f1052, %f1037, %f978;
	fma.rn.f32 	%f1059, %f1052, %f1039, %f979;
	fma.rn.f32 	%f1060, %f1052, %f1041, %f980;
	ld.shared.f32 	%f1061, [%r40+108];
	fma.rn.f32 	%f1062, %f1061, %f1027, %f982;
	fma.rn.f32 	%f1063, %f1061, %f1029, %f983;
	fma.rn.f32 	%f1064, %f1061, %f1031, %f984;
	fma.rn.f32 	%f1065, %f1061, %f1033, %f985;
	fma.rn.f32 	%f1066, %f1061, %f1035, %f986;
	fma.rn.f32 	%f1067, %f1061, %f1037, %f987;
	fma.rn.f32 	%f1068, %f1061, %f1039, %f988;
	fma.rn.f32 	%f1069, %f1061, %f1041, %f989;
	ld.shared.f32 	%f1070, [%r40+140];
	fma.rn.f32 	%f1071, %f1070, %f1027, %f991;
	fma.rn.f32 	%f1072, %f1070, %f1029, %f992;
	fma.rn.f32 	%f1073, %f1070, %f1031, %f993;
	fma.rn.f32 	%f1074, %f1070, %f1033, %f994;
	fma.rn.f32 	%f1075, %f1070, %f1035, %f995;
	fma.rn.f32 	%f1076, %f1070, %f1037, %f996;
	fma.rn.f32 	%f1077, %f1070, %f1039, %f997;
	fma.rn.f32 	%f1078, %f1070, %f1041, %f998;
	ld.shared.f32 	%f1079, [%r40+172];
	fma.rn.f32 	%f1080, %f1079, %f1027, %f1000;
	fma.rn.f32 	%f1081, %f1079, %f1029, %f1001;
	fma.rn.f32 	%f1082, %f1079, %f1031, %f1002;
	fma.rn.f32 	%f1083, %f1079, %f1033, %f1003;
	fma.rn.f32 	%f1084, %f1079, %f1035, %f1004;
	fma.rn.f32 	%f1085, %f1079, %f1037, %f1005;
	fma.rn.f32 	%f1086, %f1079, %f1039, %f1006;
	fma.rn.f32 	%f1087, %f1079, %f1041, %f1007;
	ld.shared.f32 	%f1088, [%r40+204];
	fma.rn.f32 	%f1089, %f1088, %f1027, %f1009;
	fma.rn.f32 	%f1090, %f1088, %f1029, %f1010;
	fma.rn.f32 	%f1091, %f1088, %f1031, %f1011;
	fma.rn.f32 	%f1092, %f1088, %f1033, %f1012;
	fma.rn.f32 	%f1093, %f1088, %f1035, %f1013;
	fma.rn.f32 	%f1094, %f1088, %f1037, %f1014;
	fma.rn.f32 	%f1095, %f1088, %f1039, %f1015;
	fma.rn.f32 	%f1096, %f1088, %f1041, %f1016;
	ld.shared.f32 	%f1097, [%r40+236];
	fma.rn.f32 	%f1098, %f1097, %f1027, %f1018;
	fma.rn.f32 	%f1099, %f1097, %f1029, %f1019;
	fma.rn.f32 	%f1100, %f1097, %f1031, %f1020;
	fma.rn.f32 	%f1101, %f1097, %f1033, %f1021;
	fma.rn.f32 	%f1102, %f1097, %f1035, %f1022;
	fma.rn.f32 	%f1103, %f1097, %f1037, %f1023;
	fma.rn.f32 	%f1104, %f1097, %f1039, %f1024;
	fma.rn.f32 	%f1105, %f1097, %f1041, %f1025;
	ld.shared.f32 	%f1106, [%r40+16];
	ld.shared.f32 	%f1107, [%r42+2048];
	fma.rn.f32 	%f1108, %f1106, %f1107, %f1028;
	ld.shared.f32 	%f1109, [%r42+2052];
	fma.rn.f32 	%f1110, %f1106, %f1109, %f1030;
	ld.shared.f32 	%f1111, [%r42+2056];
	fma.rn.f32 	%f1112, %f1106, %f1111, %f1032;
	ld.shared.f32 	%f1113, [%r42+2060];
	fma.rn.f32 	%f1114, %f1106, %f1113, %f1034;
	ld.shared.f32 	%f1115, [%r42+2064];
	fma.rn.f32 	%f1116, %f1106, %f1115, %f1036;
	ld.shared.f32 	%f1117, [%r42+2068];
	fma.rn.f32 	%f1118, %f1106, %f1117, %f1038;
	ld.shared.f32 	%f1119, [%r42+2072];
	fma.rn.f32 	%f1120, %f1106, %f1119, %f1040;
	ld.shared.f32 	%f1121, [%r42+2076];
	fma.rn.f32 	%f1122, %f1106, %f1121, %f1042;
	ld.shared.f32 	%f1123, [%r40+48];
	fma.rn.f32 	%f1124, %f1123, %f1107, %f1044;
	fma.rn.f32 	%f1125, %f1123, %f1109, %f1045;
	fma.rn.f32 	%f1126, %f1123, %f1111, %f1046;
	fma.rn.f32 	%f1127, %f1123, %f1113, %f1047;
	fma.rn.f32 	%f1128, %f1123, %f1115, %f1048;
	fma.rn.f32 	%f1129, %f1123, %f1117, %f1049;
	fma.rn.f32 	%f1130, %f1123, %f1119, %f1050;
	fma.rn.f32 	%f1131, %f1123, %f1121, %f1051;
	ld.shared.f32 	%f1132, [%r40+80];
	fma.rn.f32 	%f1133, %f1132, %f1107, %f1053;
	fma.rn.f32 	%f1134, %f1132, %f1109, %f1054;
	fma.rn.f32 	%f1135, %f1132, %f1111, %f1055;
	fma.rn.f32 	%f1136, %f1132, %f1113, %f1056;
	fma.rn.f32 	%f1137, %f1132, %f1115, %f1057;
	fma.rn.f32 	%f1138, %f1132, %f1117, %f1058;
	fma.rn.f32 	%f1139, %f1132, %f1119, %f1059;
	fma.rn.f32 	%f1140, %f1132, %f1121, %f1060;
	ld.shared.f32 	%f1141, [%r40+112];
	fma.rn.f32 	%f1142, %f1141, %f1107, %f1062;
	fma.rn.f32 	%f1143, %f1141, %f1109, %f1063;
	fma.rn.f32 	%f1144, %f1141, %f1111, %f1064;
	fma.rn.f32 	%f1145, %f1141, %f1113, %f1065;
	fma.rn.f32 	%f1146, %f1141, %f1115, %f1066;
	fma.rn.f32 	%f1147, %f1141, %f1117, %f1067;
	fma.rn.f32 	%f1148, %f1141, %f1119, %f1068;
	fma.rn.f32 	%f1149, %f1141, %f1121, %f1069;
	ld.shared.f32 	%f1150, [%r40+144];
	fma.rn.f32 	%f1151, %f1150, %f1107, %f1071;
	fma.rn.f32 	%f1152, %f1150, %f1109, %f1072;
	fma.rn.f32 	%f1153, %f1150, %f1111, %f1073;
	fma.rn.f32 	%f1154, %f1150, %f1113, %f1074;
	fma.rn.f32 	%f1155, %f1150, %f1115, %f1075;
	fma.rn.f32 	%f1156, %f1150, %f1117, %f1076;
	fma.rn.f32 	%f1157, %f1150, %f1119, %f1077;
	fma.rn.f32 	%f1158, %f1150, %f1121, %f1078;
	ld.shared.f32 	%f1159, [%r40+176];
	fma.rn.f32 	%f1160, %f1159, %f1107, %f1080;
	fma.rn.f32 	%f1161, %f1159, %f1109, %f1081;
	fma.rn.f32 	%f1162, %f1159, %f1111, %f1082;
	fma.rn.f32 	%f1163, %f1159, %f1113, %f1083;
	fma.rn.f32 	%f1164, %f1159, %f1115, %f1084;
	fma.rn.f32 	%f1165, %f1159, %f1117, %f1085;
	fma.rn.f32 	%f1166, %f1159, %f1119, %f1086;
	fma.rn.f32 	%f1167, %f1159, %f1121, %f1087;
	ld.shared.f32 	%f1168, [%r40+208];
	fma.rn.f32 	%f1169, %f1168, %f1107, %f1089;
	fma.rn.f32 	%f1170, %f1168, %f1109, %f1090;
	fma.rn.f32 	%f1171, %f1168, %f1111, %f1091;
	fma.rn.f32 	%f1172, %f1168, %f1113, %f1092;
	fma.rn.f32 	%f1173, %f1168, %f1115, %f1093;
	fma.rn.f32 	%f1174, %f1168, %f1117, %f1094;
	fma.rn.f32 	%f1175, %f1168, %f1119, %f1095;
	fma.rn.f32 	%f1176, %f1168, %f1121, %f1096;
	ld.shared.f32 	%f1177, [%r40+240];
	fma.rn.f32 	%f1178, %f1177, %f1107, %f1098;
	fma.rn.f32 	%f1179, %f1177, %f1109, %f1099;
	fma.rn.f32 	%f1180, %f1177, %f1111, %f1100;
	fma.rn.f32 	%f1181, %f1177, %f1113, %f1101;
	fma.rn.f32 	%f1182, %f1177, %f1115, %f1102;
	fma.rn.f32 	%f1183, %f1177, %f1117, %f1103;
	fma.rn.f32 	%f1184, %f1177, %f1119, %f1104;
	fma.rn.f32 	%f1185, %f1177, %f1121, %f1105;
	ld.shared.f32 	%f1186, [%r40+20];
	ld.shared.f32 	%f1187, [%r42+2560];
	fma.rn.f32 	%f1188, %f1186, %f1187, %f1108;
	ld.shared.f32 	%f1189, [%r42+2564];
	fma.rn.f32 	%f1190, %f1186, %f1189, %f1110;
	ld.shared.f32 	%f1191, [%r42+2568];
	fma.rn.f32 	%f1192, %f1186, %f1191, %f1112;
	ld.shared.f32 	%f1193, [%r42+2572];
	fma.rn.f32 	%f1194, %f1186, %f1193, %f1114;
	ld.shared.f32 	%f1195, [%r42+2576];
	fma.rn.f32 	%f1196, %f1186, %f1195, %f1116;
	ld.shared.f32 	%f1197, [%r42+2580];
	fma.rn.f32 	%f1198, %f1186, %f1197, %f1118;
	ld.shared.f32 	%f1199, [%r42+2584];
	fma.rn.f32 	%f1200, %f1186, %f1199, %f1120;
	ld.shared.f32 	%f1201, [%r42+2588];
	fma.rn.f32 	%f1202, %f1186, %f1201, %f1122;
	ld.shared.f32 	%f1203, [%r40+52];
	fma.rn.f32 	%f1204, %f1203, %f1187, %f1124;
	fma.rn.f32 	%f1205, %f1203, %f1189, %f1125;
	fma.rn.f32 	%f1206, %f1203, %f1191, %f1126;
	fma.rn.f32 	%f1207, %f1203, %f1193, %f1127;
	fma.rn.f32 	%f1208, %f1203, %f1195, %f1128;
	fma.rn.f32 	%f1209, %f1203, %f1197, %f1129;
	fma.rn.f32 	%f1210, %f1203, %f1199, %f1130;
	fma.rn.f32 	%f1211, %f1203, %f1201, %f1131;
	ld.shared.f32 	%f1212, [%r40+84];
	fma.rn.f32 	%f1213, %f1212, %f1187, %f1133;
	fma.rn.f32 	%f1214, %f1212, %f1189, %f1134;
	fma.rn.f32 	%f1215, %f1212, %f1191, %f1135;
	fma.rn.f32 	%f1216, %f1212, %f1193, %f1136;
	fma.rn.f32 	%f1217, %f1212, %f1195, %f1137;
	fma.rn.f32 	%f1218, %f1212, %f1197, %f1138;
	fma.rn.f32 	%f1219, %f1212, %f1199, %f1139;
	fma.rn.f32 	%f1220, %f1212, %f1201, %f1140;
	ld.shared.f32 	%f1221, [%r40+116];
	fma.rn.f32 	%f1222, %f1221, %f1187, %f1142;
	fma.rn.f32 	%f1223, %f1221, %f1189, %f1143;
	fma.rn.f32 	%f1224, %f1221, %f1191, %f1144;
	fma.rn.f32 	%f1225, %f1221, %f1193, %f1145;
	fma.rn.f32 	%f1226, %f1221, %f1195, %f1146;
	fma.rn.f32 	%f1227, %f1221, %f1197, %f1147;
	fma.rn.f32 	%f1228, %f1221, %f1199, %f1148;
	fma.rn.f32 	%f1229, %f1221, %f1201, %f1149;
	ld.shared.f32 	%f1230, [%r40+148];
	fma.rn.f32 	%f1231, %f1230, %f1187, %f1151;
	fma.rn.f32 	%f1232, %f1230, %f1189, %f1152;
	fma.rn.f32 	%f1233, %f1230, %f1191, %f1153;
	fma.rn.f32 	%f1234, %f1230, %f1193, %f1154;
	fma.rn.f32 	%f1235, %f1230, %f1195, %f1155;
	fma.rn.f32 	%f1236, %f1230, %f1197, %f1156;
	fma.rn.f32 	%f1237, %f1230, %f1199, %f1157;
	fma.rn.f32 	%f1238, %f1230, %f1201, %f1158;
	ld.shared.f32 	%f1239, [%r40+180];
	fma.rn.f32 	%f1240, %f1239, %f1187, %f1160;
	fma.rn.f32 	%f1241, %f1239, %f1189, %f1161;
	fma.rn.f32 	%f1242, %f1239, %f1191, %f1162;
	fma.rn.f32 	%f1243, %f1239, %f1193, %f1163;
	fma.rn.f32 	%f1244, %f1239, %f1195, %f1164;
	fma.rn.f32 	%f1245, %f1239, %f1197, %f1165;
	fma.rn.f32 	%f1246, %f1239, %f1199, %f1166;
	fma.rn.f32 	%f1247, %f1239, %f1201, %f1167;
	ld.shared.f32 	%f1248, [%r40+212];
	fma.rn.f32 	%f1249, %f1248, %f1187, %f1169;
	fma.rn.f32 	%f1250, %f1248, %f1189, %f1170;
	fma.rn.f32 	%f1251, %f1248, %f1191, %f1171;
	fma.rn.f32 	%f1252, %f1248, %f1193, %f1172;
	fma.rn.f32 	%f1253, %f1248, %f1195, %f1173;
	fma.rn.f32 	%f1254, %f1248, %f1197, %f1174;
	fma.rn.f32 	%f1255, %f1248, %f1199, %f1175;
	fma.rn.f32 	%f1256, %f1248, %f1201, %f1176;
	ld.shared.f32 	%f1257, [%r40+244];
	fma.rn.f32 	%f1258, %f1257, %f1187, %f1178;
	fma.rn.f32 	%f1259, %f1257, %f1189, %f1179;
	fma.rn.f32 	%f1260, %f1257, %f1191, %f1180;
	fma.rn.f32 	%f1261, %f1257, %f1193, %f1181;
	fma.rn.f32 	%f1262, %f1257, %f1195, %f1182;
	fma.rn.f32 	%f1263, %f1257, %f1197, %f1183;
	fma.rn.f32 	%f1264, %f1257, %f1199, %f1184;
	fma.rn.f32 	%f1265, %f1257, %f1201, %f1185;
	ld.shared.f32 	%f1266, [%r40+24];
	ld.shared.f32 	%f1267, [%r42+3072];
	fma.rn.f32 	%f1268, %f1266, %f1267, %f1188;
	ld.shared.f32 	%f1269, [%r42+3076];
	fma.rn.f32 	%f1270, %f1266, %f1269, %f1190;
	ld.shared.f32 	%f1271, [%r42+3080];
	fma.rn.f32 	%f1272, %f1266, %f1271, %f1192;
	ld.shared.f32 	%f1273, [%r42+3084];
	fma.rn.f32 	%f1274, %f1266, %f1273, %f1194;
	ld.shared.f32 	%f1275, [%r42+3088];
	fma.rn.f32 	%f1276, %f1266, %f1275, %f1196;
	ld.shared.f32 	%f1277, [%r42+3092];
	fma.rn.f32 	%f1278, %f1266, %f1277, %f1198;
	ld.shared.f32 	%f1279, [%r42+3096];
	fma.rn.f32 	%f1280, %f1266, %f1279, %f1200;
	ld.shared.f32 	%f1281, [%r42+3100];
	fma.rn.f32 	%f1282, %f1266, %f1281, %f1202;
	ld.shared.f32 	%f1283, [%r40+56];
	fma.rn.f32 	%f1284, %f1283, %f1267, %f1204;
	fma.rn.f32 	%f1285, %f1283, %f1269, %f1205;
	fma.rn.f32 	%f1286, %f1283, %f1271, %f1206;
	fma.rn.f32 	%f1287, %f1283, %f1273, %f1207;
	fma.rn.f32 	%f1288, %f1283, %f1275, %f1208;
	fma.rn.f32 	%f1289, %f1283, %f1277, %f1209;
	fma.rn.f32 	%f1290, %f1283, %f1279, %f1210;
	fma.rn.f32 	%f1291, %f1283, %f1281, %f1211;
	ld.shared.f32 	%f1292, [%r40+88];
	fma.rn.f32 	%f1293, %f1292, %f1267, %f1213;
	fma.rn.f32 	%f1294, %f1292, %f1269, %f1214;
	fma.rn.f32 	%f1295, %f1292, %f1271, %f1215;
	fma.rn.f32 	%f1296, %f1292, %f1273, %f1216;
	fma.rn.f32 	%f1297, %f1292, %f1275, %f1217;
	fma.rn.f32 	%f1298, %f1292, %f1277, %f1218;
	fma.rn.f32 	%f1299, %f1292, %f1279, %f1219;
	fma.rn.f32 	%f1300, %f1292, %f1281, %f1220;
	ld.shared.f32 	%f1301, [%r40+120];
	fma.rn.f32 	%f1302, %f1301, %f1267, %f1222;
	fma.rn.f32 	%f1303, %f1301, %f1269, %f1223;
	fma.rn.f32 	%f1304, %f1301, %f1271, %f1224;
	fma.rn.f32 	%f1305, %f1301, %f1273, %f1225;
	fma.rn.f32 	%f1306, %f1301, %f1275, %f1226;
	fma.rn.f32 	%f1307, %f1301, %f1277, %f1227;
	fma.rn.f32 	%f1308, %f1301, %f1279, %f1228;
	fma.rn.f32 	%f1309, %f1301, %f1281, %f1229;
	ld.shared.f32 	%f1310, [%r40+152];
	fma.rn.f32 	%f1311, %f1310, %f1267, %f1231;
	fma.rn.f32 	%f1312, %f1310, %f1269, %f1232;
	fma.rn.f32 	%f1313, %f1310, %f1271, %f1233;
	fma.rn.f32 	%f1314, %f1310, %f1273, %f1234;
	fma.rn.f32 	%f1315, %f1310, %f1275, %f1235;
	fma.rn.f32 	%f1316, %f1310, %f1277, %f1236;
	fma.rn.f32 	%f1317, %f1310, %f1279, %f1237;
	fma.rn.f32 	%f1318, %f1310, %f1281, %f1238;
	ld.shared.f32 	%f1319, [%r40+184];
	fma.rn.f32 	%f1320, %f1319, %f1267, %f1240;
	fma.rn.f32 	%f1321, %f1319, %f1269, %f1241;
	fma.rn.f32 	%f1322, %f1319, %f1271, %f1242;
	fma.rn.f32 	%f1323, %f1319, %f1273, %f1243;
	fma.rn.f32 	%f1324, %f1319, %f1275, %f1244;
	fma.rn.f32 	%f1325, %f1319, %f1277, %f1245;
	fma.rn.f32 	%f1326, %f1319, %f1279, %f1246;
	fma.rn.f32 	%f1327, %f1319, %f1281, %f1247;
	ld.shared.f32 	%f1328, [%r40+216];
	fma.rn.f32 	%f1329, %f1328, %f1267, %f1249;
	fma.rn.f32 	%f1330, %f1328, %f1269, %f1250;
	fma.rn.f32 	%f1331, %f1328, %f1271, %f1251;
	fma.rn.f32 	%f1332, %f1328, %f1273, %f1252;
	fma.rn.f32 	%f1333, %f1328, %f1275, %f1253;
	fma.rn.f32 	%f1334, %f1328, %f1277, %f1254;
	fma.rn.f32 	%f1335, %f1328, %f1279, %f1255;
	fma.rn.f32 	%f1336, %f1328, %f1281, %f1256;
	ld.shared.f32 	%f1337, [%r40+248];
	fma.rn.f32 	%f1338, %f1337, %f1267, %f1258;
	fma.rn.f32 	%f1339, %f1337, %f1269, %f1259;
	fma.rn.f32 	%f1340, %f1337, %f1271, %f1260;
	fma.rn.f32 	%f1341, %f1337, %f1273, %f1261;
	fma.rn.f32 	%f1342, %f1337, %f1275, %f1262;
	fma.rn.f32 	%f1343, %f1337, %f1277, %f1263;
	fma.rn.f32 	%f1344, %f1337, %f1279, %f1264;
	fma.rn.f32 	%f1345, %f1337, %f1281, %f1265;
	ld.shared.f32 	%f1346, [%r40+28];
	ld.shared.f32 	%f1347, [%r42+3584];
	fma.rn.f32 	%f1348, %f1346, %f1347, %f1268;
	ld.shared.f32 	%f1349, [%r42+3588];
	fma.rn.f32 	%f1350, %f1346, %f1349, %f1270;
	ld.shared.f32 	%f1351, [%r42+3592];
	fma.rn.f32 	%f1352, %f1346, %f1351, %f1272;
	ld.shared.f32 	%f1353, [%r42+3596];
	fma.rn.f32 	%f1354, %f1346, %f1353, %f1274;
	ld.shared.f32 	%f1355, [%r42+3600];
	fma.rn.f32 	%f1356, %f1346, %f1355, %f1276;
	ld.shared.f32 	%f1357, [%r42+3604];
	fma.rn.f32 	%f1358, %f1346, %f1357, %f1278;
	ld.shared.f32 	%f1359, [%r42+3608];
	fma.rn.f32 	%f1360, %f1346, %f1359, %f1280;
	ld.shared.f32 	%f1361, [%r42+3612];
	fma.rn.f32 	%f1362, %f1346, %f1361, %f1282;
	ld.shared.f32 	%f1363, [%r40+60];
	fma.rn.f32 	%f1364, %f1363, %f1347, %f1284;
	fma.rn.f32 	%f1365, %f1363, %f1349, %f1285;
	fma.rn.f32 	%f1366, %f1363, %f1351, %f1286;
	fma.rn.f32 	%f1367, %f1363, %f1353, %f1287;
	fma.rn.f32 	%f1368, %f1363, %f1355, %f1288;
	fma.rn.f32 	%f1369, %f1363, %f1357, %f1289;
	fma.rn.f32 	%f1370, %f1363, %f1359, %f1290;
	fma.rn.f32 	%f1371, %f1363, %f1361, %f1291;
	ld.shared.f32 	%f1372, [%r40+92];
	fma.rn.f32 	%f1373, %f1372, %f1347, %f1293;
	fma.rn.f32 	%f1374, %f1372, %f1349, %f1294;
	fma.rn.f32 	%f1375, %f1372, %f1351, %f1295;
	fma.rn.f32 	%f1376, %f1372, %f1353, %f1296;
	fma.rn.f32 	%f1377, %f1372, %f1355, %f1297;
	fma.rn.f32 	%f1378, %f1372, %f1357, %f1298;
	fma.rn.f32 	%f1379, %f1372, %f1359, %f1299;
	fma.rn.f32 	%f1380, %f1372, %f1361, %f1300;
	ld.shared.f32 	%f1381, [%r40+124];
	fma.rn.f32 	%f1382, %f1381, %f1347, %f1302;
	fma.rn.f32 	%f1383, %f1381, %f1349, %f1303;
	fma.rn.f32 	%f1384, %f1381, %f1351, %f1304;
	fma.rn.f32 	%f1385, %f1381, %f1353, %f1305;
	fma.rn.f32 	%f1386, %f1381, %f1355, %f1306;
	fma.rn.f32 	%f1387, %f1381, %f1357, %f1307;
	fma.rn.f32 	%f1388, %f1381, %f1359, %f1308;
	fma.rn.f32 	%f1389, %f1381, %f1361, %f1309;
	ld.shared.f32 	%f1390, [%r40+156];
	fma.rn.f32 	%f1391, %f1390, %f1347, %f1311;
	fma.rn.f32 	%f1392, %f1390, %f1349, %f1312;
	fma.rn.f32 	%f1393, %f1390, %f1351, %f1313;
	fma.rn.f32 	%f1394, %f1390, %f1353, %f1314;
	fma.rn.f32 	%f1395, %f1390, %f1355, %f1315;
	fma.rn.f32 	%f1396, %f1390, %f1357, %f1316;
	fma.rn.f32 	%f1397, %f1390, %f1359, %f1317;
	fma.rn.f32 	%f1398, %f1390, %f1361, %f1318;
	ld.shared.f32 	%f1399, [%r40+188];
	fma.rn.f32 	%f1400, %f1399, %f1347, %f1320;
	fma.rn.f32 	%f1401, %f1399, %f1349, %f1321;
	fma.rn.f32 	%f1402, %f1399, %f1351, %f1322;
	fma.rn.f32 	%f1403, %f1399, %f1353, %f1323;
	fma.rn.f32 	%f1404, %f1399, %f1355, %f1324;
	fma.rn.f32 	%f1405, %f1399, %f1357, %f1325;
	fma.rn.f32 	%f1406, %f1399, %f1359, %f1326;
	fma.rn.f32 	%f1407, %f1399, %f1361, %f1327;
	ld.shared.f32 	%f1408, [%r40+220];
	fma.rn.f32 	%f1409, %f1408, %f1347, %f1329;
	fma.rn.f32 	%f1410, %f1408, %f1349, %f1330;
	fma.rn.f32 	%f1411, %f1408, %f1351, %f1331;
	fma.rn.f32 	%f1412, %f1408, %f1353, %f1332;
	fma.rn.f32 	%f1413, %f1408, %f1355, %f1333;
	fma.rn.f32 	%f1414, %f1408, %f1357, %f1334;
	fma.rn.f32 	%f1415, %f1408, %f1359, %f1335;
	fma.rn.f32 	%f1416, %f1408, %f1361, %f1336;
	ld.shared.f32 	%f1417, [%r40+252];
	fma.rn.f32 	%f1418, %f1417, %f1347, %f1338;
	fma.rn.f32 	%f1419, %f1417, %f1349, %f1339;
	fma.rn.f32 	%f1420, %f1417, %f1351, %f1340;
	fma.rn.f32 	%f1421, %f1417, %f1353, %f1341;
	fma.rn.f32 	%f1422, %f1417, %f1355, %f1342;
	fma.rn.f32 	%f1423, %f1417, %f1357, %f1343;
	fma.rn.f32 	%f1424, %f1417, %f1359, %f1344;
	fma.rn.f32 	%f1425, %f1417, %f1361, %f1345;
	bar.sync 	0;
	ld.global.nc.v4.f32 	{%f1426, %f1427, %f1428, %f1429}, [%rd6+64];
	st.shared.v4.f32 	[%r25], {%f1426, %f1427, %f1428, %f1429};
	add.s32 	%r44, %r33, 16384;
	mul.wide.u32 	%rd12, %r44, 4;
	add.s64 	%rd13, %rd7, %rd12;
	ld.global.nc.v4.f32 	{%f1430, %f1431, %f1432, %f1433}, [%rd13];
	st.shared.v4.f32 	[%r38], {%f1430, %f1431, %f1432, %f1433};
	bar.sync 	0;
	ld.shared.f32 	%f1434, [%r40];
	ld.shared.f32 	%f1435, [%r42];
	fma.rn.f32 	%f1436, %f1434, %f1435, %f1348;
	ld.shared.f32 	%f1437, [%r42+4];
	fma.rn.f32 	%f1438, %f1434, %f1437, %f1350;
	ld.shared.f32 	%f1439, [%r42+8];
	fma.rn.f32 	%f1440, %f1434, %f1439, %f1352;
	ld.shared.f32 	%f1441, [%r42+12];
	fma.rn.f32 	%f1442, %f1434, %f1441, %f1354;
	ld.shared.f32 	%f1443, [%r42+16];
	fma.rn.f32 	%f1444, %f1434, %f1443, %f1356;
	ld.shared.f32 	%f1445, [%r42+20];
	fma.rn.f32 	%f1446, %f1434, %f1445, %f1358;
	ld.shared.f32 	%f1447, [%r42+24];
	fma.rn.f32 	%f1448, %f1434, %f1447, %f1360;
	ld.shared.f32 	%f1449, [%r42+28];
	fma.rn.f32 	%f1450, %f1434, %f1449, %f1362;
	ld.shared.f32 	%f1451, [%r40+32];
	fma.rn.f32 	%f1452, %f1451, %f1435, %f1364;
	fma.rn.f32 	%f1453, %f1451, %f1437, %f1365;
	fma.rn.f32 	%f1454, %f1451, %f1439, %f1366;
	fma.rn.f32 	%f1455, %f1451, %f1441, %f1367;
	fma.rn.f32 	%f1456, %f1451, %f1443, %f1368;
	fma.rn.f32 	%f1457, %f1451, %f1445, %f1369;
	fma.rn.f32 	%f1458, %f1451, %f1447, %f1370;
	fma.rn.f32 	%f1459, %f1451, %f1449, %f1371;
	ld.shared.f32 	%f1460, [%r40+64];
	fma.rn.f32 	%f1461, %f1460, %f1435, %f1373;
	fma.rn.f32 	%f1462, %f1460, %f1437, %f1374;
	fma.rn.f32 	%f1463, %f1460, %f1439, %f1375;
	fma.rn.f32 	%f1464, %f1460, %f1441, %f1376;
	fma.rn.f32 	%f1465, %f1460, %f1443, %f1377;
	fma.rn.f32 	%f1466, %f1460, %f1445, %f1378;
	fma.rn.f32 	%f1467, %f1460, %f1447, %f1379;
	fma.rn.f32 	%f1468, %f1460, %f1449, %f1380;
	ld.shared.f32 	%f1469, [%r40+96];
	fma.rn.f32 	%f1470, %f1469, %f1435, %f1382;
	fma.rn.f32 	%f1471, %f1469, %f1437, %f1383;
	fma.rn.f32 	%f1472, %f1469, %f1439, %f1384;
	fma.rn.f32 	%f1473, %f1469, %f1441, %f1385;
	fma.rn.f32 	%f1474, %f1469, %f1443, %f1386;
	fma.rn.f32 	%f1475, %f1469, %f1445, %f1387;
	fma.rn.f32 	%f1476, %f1469, %f1447, %f1388;
	fma.rn.f32 	%f1477, %f1469, %f1449, %f1389;
	ld.shared.f32 	%f1478, [%r40+128];
	fma.rn.f32 	%f1479, %f1478, %f1435, %f1391;
	fma.rn.f32 	%f1480, %f1478, %f1437, %f1392;
	fma.rn.f32 	%f1481, %f1478, %f1439, %f1393;
	fma.rn.f32 	%f1482, %f1478, %f1441, %f1394;
	fma.rn.f32 	%f1483, %f1478, %f1443, %f1395;
	fma.rn.f32 	%f1484, %f1478, %f1445, %f1396;
	fma.rn.f32 	%f1485, %f1478, %f1447, %f1397;
	fma.rn.f32 	%f1486, %f1478, %f1449, %f1398;
	ld.shared.f32 	%f1487, [%r40+160];
	fma.rn.f32 	%f1488, %f1487, %f1435, %f1400;
	fma.rn.f32 	%f1489, %f1487, %f1437, %f1401;
	fma.rn.f32 	%f1490, %f1487, %f1439, %f1402;
	fma.rn.f32 	%f1491, %f1487, %f1441, %f1403;
	fma.rn.f32 	%f1492, %f1487, %f1443, %f1404;
	fma.rn.f32 	%f1493, %f1487, %f1445, %f1405;
	fma.rn.f32 	%f1494, %f1487, %f1447, %f1406;
	fma.rn.f32 	%f1495, %f1487, %f1449, %f1407;
	ld.shared.f32 	%f1496, [%r40+192];
	fma.rn.f32 	%f1497, %f1496, %f1435, %f1409;
	fma.rn.f32 	%f1498, %f1496, %f1437, %f1410;
	fma.rn.f32 	%f1499, %f1496, %f1439, %f1411;
	fma.rn.f32 	%f1500, %f1496, %f1441, %f1412;
	fma.rn.f32 	%f1501, %f1496, %f1443, %f1413;
	fma.rn.f32 	%f1502, %f1496, %f1445, %f1414;
	fma.rn.f32 	%f1503, %f1496, %f1447, %f1415;
	fma.rn.f32 	%f1504, %f1496, %f1449, %f1416;
	ld.shared.f32 	%f1505, [%r40+224];
	fma.rn.f32 	%f1506, %f1505, %f1435, %f1418;
	fma.rn.f32 	%f1507, %f1505, %f1437, %f1419;
	fma.rn.f32 	%f1508, %f1505, %f1439, %f1420;
	fma.rn.f32 	%f1509, %f1505, %f1441, %f1421;
	fma.rn.f32 	%f1510, %f1505, %f1443, %f1422;
	fma.rn.f32 	%f1511, %f1505, %f1445, %f1423;
	fma.rn.f32 	%f1512, %f1505, %f1447, %f1424;
	fma.rn.f32 	%f1513, %f1505, %f1449, %f1425;
	ld.shared.f32 	%f1514, [%r40+4];
	ld.shared.f32 	%f1515, [%r42+512];
	fma.rn.f32 	%f1516, %f1514, %f1515, %f1436;
	ld.shared.f32 	%f1517, [%r42+516];
	fma.rn.f32 	%f1518, %f1514, %f1517, %f1438;
	ld.shared.f32 	%f1519, [%r42+520];
	fma.rn.f32 	%f1520, %f1514, %f1519, %f1440;
	ld.shared.f32 	%f1521, [%r42+524];
	fma.rn.f32 	%f1522, %f1514, %f1521, %f1442;
	ld.shared.f32 	%f1523, [%r42+528];
	fma.rn.f32 	%f1524, %f1514, %f1523, %f1444;
	ld.shared.f32 	%f1525, [%r42+532];
	fma.rn.f32 	%f1526, %f1514, %f1525, %f1446;
	ld.shared.f32 	%f1527, [%r42+536];
	fma.rn.f32 	%f1528, %f1514, %f1527, %f1448;
	ld.shared.f32 	%f1529, [%r42+540];
	fma.rn.f32 	%f1530, %f1514, %f1529, %f1450;
	ld.shared.f32 	%f1531, [%r40+36];
	fma.rn.f32 	%f1532, %f1531, %f1515, %f1452;
	fma.rn.f32 	%f1533, %f1531, %f1517, %f1453;
	fma.rn.f32 	%f1534, %f1531, %f1519, %f1454;
	fma.rn.f32 	%f1535, %f1531, %f1521, %f1455;
	fma.rn.f32 	%f1536, %f1531, %f1523, %f1456;
	fma.rn.f32 	%f1537, %f1531, %f1525, %f1457;
	fma.rn.f32 	%f1538, %f1531, %f1527, %f1458;
	fma.rn.f32 	%f1539, %f1531, %f1529, %f1459;
	ld.shared.f32 	%f1540, [%r40+68];
	fma.rn.f32 	%f1541, %f1540, %f1515, %f1461;
	fma.rn.f32 	%f1542, %f1540, %f1517, %f1462;
	fma.rn.f32 	%f1543, %f1540, %f1519, %f1463;
	fma.rn.f32 	%f1544, %f1540, %f1521, %f1464;
	fma.rn.f32 	%f1545, %f1540, %f1523, %f1465;
	fma.rn.f32 	%f1546, %f1540, %f1525, %f1466;
	fma.rn.f32 	%f1547, %f1540, %f1527, %f1467;
	fma.rn.f32 	%f1548, %f1540, %f1529, %f1468;
	ld.shared.f32 	%f1549, [%r40+100];
	fma.rn.f32 	%f1550, %f1549, %f1515, %f1470;
	fma.rn.f32 	%f1551, %f1549, %f1517, %f1471;
	fma.rn.f32 	%f1552, %f1549, %f1519, %f1472;
	fma.rn.f32 	%f1553, %f1549, %f1521, %f1473;
	fma.rn.f32 	%f1554, %f1549, %f1523, %f1474;
	fma.rn.f32 	%f1555, %f1549, %f1525, %f1475;
	fma.rn.f32 	%f1556, %f1549, %f1527, %f1476;
	fma.rn.f32 	%f1557, %f1549, %f1529, %f1477;
	ld.shared.f32 	%f1558, [%r40+132];
	fma.rn.f32 	%f1559, %f1558, %f1515, %f1479;
	fma.rn.f32 	%f1560, %f1558, %f1517, %f1480;
	fma.rn.f32 	%f1561, %f1558, %f1519, %f1481;
	fma.rn.f32 	%f1562, %f1558, %f1521, %f1482;
	fma.rn.f32 	%f1563, %f1558, %f1523, %f1483;
	fma.rn.f32 	%f1564, %f1558, %f1525, %f1484;
	fma.rn.f32 	%f1565, %f1558, %f1527, %f1485;
	fma.rn.f32 	%f1566, %f1558, %f1529, %f1486;
	ld.shared.f32 	%f1567, [%r40+164];
	fma.rn.f32 	%f1568, %f1567, %f1515, %f1488;
	fma.rn.f32 	%f1569, %f1567, %f1517, %f1489;
	fma.rn.f32 	%f1570, %f1567, %f1519, %f1490;
	fma.rn.f32 	%f1571, %f1567, %f1521, %f1491;
	fma.rn.f32 	%f1572, %f1567, %f1523, %f1492;
	fma.rn.f32 	%f1573, %f1567, %f1525, %f1493;
	fma.rn.f32 	%f1574, %f1567, %f1527, %f1494;
	fma.rn.f32 	%f1575, %f1567, %f1529, %f1495;
	ld.shared.f32 	%f1576, [%r40+196];
	fma.rn.f32 	%f1577, %f1576, %f1515, %f1497;
	fma.rn.f32 	%f1578, %f1576, %f1517, %f1498;
	fma.rn.f32 	%f1579, %f1576, %f1519, %f1499;
	fma.rn.f32 	%f1580, %f1576, %f1521, %f1500;
	fma.rn.f32 	%f1581, %f1576, %f1523, %f1501;
	fma.rn.f32 	%f1582, %f1576, %f1525, %f1502;
	fma.rn.f32 	%f1583, %f1576, %f1527, %f1503;
	fma.rn.f32 	%f1584, %f1576, %f1529, %f1504;
	ld.shared.f32 	%f1585, [%r40+228];
	fma.rn.f32 	%f1586, %f1585, %f1515, %f1506;
	fma.rn.f32 	%f1587, %f1585, %f1517, %f1507;
	fma.rn.f32 	%f1588, %f1585, %f1519, %f1508;
	fma.rn.f32 	%f1589, %f1585, %f1521, %f1509;
	fma.rn.f32 	%f1590, %f1585, %f1523, %f1510;
	fma.rn.f32 	%f1591, %f1585, %f1525, %f1511;
	fma.rn.f32 	%f1592, %f1585, %f1527, %f1512;
	fma.rn.f32 	%f1593, %f1585, %f1529, %f1513;
	ld.shared.f32 	%f1594, [%r40+8];
	ld.shared.f32 	%f1595, [%r42+1024];
	fma.rn.f32 	%f1596, %f1594, %f1595, %f1516;
	ld.shared.f32 	%f1597, [%r42+1028];
	fma.rn.f32 	%f1598, %f1594, %f1597, %f1518;
	ld.shared.f32 	%f1599, [%r42+1032];
	fma.rn.f32 	%f1600, %f1594, %f1599, %f1520;
	ld.shared.f32 	%f1601, [%r42+1036];
	fma.rn.f32 	%f1602, %f1594, %f1601, %f1522;
	ld.shared.f32 	%f1603, [%r42+1040];
	fma.rn.f32 	%f1604, %f1594, %f1603, %f1524;
	ld.shared.f32 	%f1605, [%r42+1044];
	fma.rn.f32 	%f1606, %f1594, %f1605, %f1526;
	ld.shared.f32 	%f1607, [%r42+1048];
	fma.rn.f32 	%f1608, %f1594, %f1607, %f1528;
	ld.shared.f32 	%f1609, [%r42+1052];
	fma.rn.f32 	%f1610, %f1594, %f1609, %f1530;
	ld.shared.f32 	%f1611, [%r40+40];
	fma.rn.f32 	%f1612, %f1611, %f1595, %f1532;
	fma.rn.f32 	%f1613, %f1611, %f1597, %f1533;
	fma.rn.f32 	%f1614, %f1611, %f1599, %f1534;
	fma.rn.f32 	%f1615, %f1611, %f1601, %f1535;
	fma.rn.f32 	%f1616, %f1611, %f1603, %f1536;
	fma.rn.f32 	%f1617, %f1611, %f1605, %f1537;
	fma.rn.f32 	%f1618, %f1611, %f1607, %f1538;
	fma.rn.f32 	%f1619, %f1611, %f1609, %f1539;
	ld.shared.f32 	%f1620, [%r40+72];
	fma.rn.f32 	%f1621, %f1620, %f1595, %f1541;
	fma.rn.f32 	%f1622, %f1620, %f1597, %f1542;
	fma.rn.f32 	%f1623, %f1620, %f1599, %f1543;
	fma.rn.f32 	%f1624, %f1620, %f1601, %f1544;
	fma.rn.f32 	%f1625, %f1620, %f1603, %f1545;
	fma.rn.f32 	%f1626, %f1620, %f1605, %f1546;
	fma.rn.f32 	%f1627, %f1620, %f1607, %f1547;
	fma.rn.f32 	%f1628, %f1620, %f1609, %f1548;
	ld.shared.f32 	%f1629, [%r40+104];
	fma.rn.f32 	%f1630, %f1629, %f1595, %f1550;
	fma.rn.f32 	%f1631, %f1629, %f1597, %f1551;
	fma.rn.f32 	%f1632, %f1629, %f1599, %f1552;
	fma.rn.f32 	%f1633, %f1629, %f1601, %f1553;
	fma.rn.f32 	%f1634, %f1629, %f1603, %f1554;
	fma.rn.f32 	%f1635, %f1629, %f1605, %f1555;
	fma.rn.f32 	%f1636, %f1629, %f1607, %f1556;
	fma.rn.f32 	%f1637, %f1629, %f1609, %f1557;
	ld.shared.f32 	%f1638, [%r40+136];
	fma.rn.f32 	%f1639, %f1638, %f1595, %f1559;
	fma.rn.f32 	%f1640, %f1638, %f1597, %f1560;
	fma.rn.f32 	%f1641, %f1638, %f1599, %f1561;
	fma.rn.f32 	%f1642, %f1638, %f1601, %f1562;
	fma.rn.f32 	%f1643, %f1638, %f1603, %f1563;
	fma.rn.f32 	%f1644, %f1638, %f1605, %f1564;
	fma.rn.f32 	%f1645, %f1638, %f1607, %f1565;
	fma.rn.f32 	%f1646, %f1638, %f1609, %f1566;
	ld.shared.f32 	%f1647, [%r40+168];
	fma.rn.f32 	%f1648, %f1647, %f1595, %f1568;
	fma.rn.f32 	%f1649, %f1647, %f1597, %f1569;
	fma.rn.f32 	%f1650, %f1647, %f1599, %f1570;
	fma.rn.f32 	%f1651, %f1647, %f1601, %f1571;
	fma.rn.f32 	%f1652, %f1647, %f1603, %f1572;
	fma.rn.f32 	%f1653, %f1647, %f1605, %f1573;
	fma.rn.f32 	%f1654, %f1647, %f1607, %f1574;
	fma.rn.f32 	%f1655, %f1647, %f1609, %f1575;
	ld.shared.f32 	%f1656, [%r40+200];
	fma.rn.f32 	%f1657, %f1656, %f1595, %f1577;
	fma.rn.f32 	%f1658, %f1656, %f1597, %f1578;
	fma.rn.f32 	%f1659, %f1656, %f1599, %f1579;
	fma.rn.f32 	%f1660, %f1656, %f1601, %f1580;
	fma.rn.f32 	%f1661, %f1656, %f1603, %f1581;
	fma.rn.f32 	%f1662, %f1656, %f1605, %f1582;
	fma.rn.f32 	%f1663, %f1656, %f1607, %f1583;
	fma.rn.f32 	%f1664, %f1656, %f1609, %f1584;
	ld.shared.f32 	%f1665, [%r40+232];
	fma.rn.f32 	%f1666, %f1665, %f1595, %f1586;
	fma.rn.f32 	%f1667, %f1665, %f1597, %f1587;
	fma.rn.f32 	%f1668, %f1665, %f1599, %f1588;
	fma.rn.f32 	%f1669, %f1665, %f1601, %f1589;
	fma.rn.f32 	%f1670, %f1665, %f1603, %f1590;
	fma.rn.f32 	%f1671, %f1665, %f1605, %f1591;
	fma.rn.f32 	%f1672, %f1665, %f1607, %f1592;
	fma.rn.f32 	%f1673, %f1665, %f1609, %f1593;
	ld.shared.f32 	%f1674, [%r40+12];
	ld.shared.f32 	%f1675, [%r42+1536];
	fma.rn.f32 	%f1676, %f1674, %f1675, %f1596;
	ld.shared.f32 	%f1677, [%r42+1540];
	fma.rn.f32 	%f1678, %f1674, %f1677, %f1598;
	ld.shared.f32 	%f1679, [%r42+1544];
	fma.rn.f32 	%f1680, %f1674, %f1679, %f1600;
	ld.shared.f32 	%f1681, [%r42+1548];
	fma.rn.f32 	%f1682, %f1674, %f1681, %f1602;
	ld.shared.f32 	%f1683, [%r42+1552];
	fma.rn.f32 	%f1684, %f1674, %f1683, %f1604;
	ld.shared.f32 	%f1685, [%r42+1556];
	fma.rn.f32 	%f1686, %f1674, %f1685, %f1606;
	ld.shared.f32 	%f1687, [%r42+1560];
	fma.rn.f32 	%f1688, %f1674, %f1687, %f1608;
	ld.shared.f32 	%f1689, [%r42+1564];
	fma.rn.f32 	%f1690, %f1674, %f1689, %f1610;
	ld.shared.f32 	%f1691, [%r40+44];
	fma.rn.f32 	%f1692, %f1691, %f1675, %f1612;
	fma.rn.f32 	%f1693, %f1691, %f1677, %f1613;
	fma.rn.f32 	%f1694, %f1691, %f1679, %f1614;
	fma.rn.f32 	%f1695, %f1691, %f1681, %f1615;
	fma.rn.f32 	%f1696, %f1691, %f1683, %f1616;
	fma.rn.f32 	%f1697, %f1691, %f1685, %f1617;
	fma.rn.f32 	%f1698, %f1691, %f1687, %f1618;
	fma.rn.f32 	%f1699, %f1691, %f1689, %f1619;
	ld.shared.f32 	%f1700, [%r40+76];
	fma.rn.f32 	%f1701, %f1700, %f1675, %f1621;
	fma.rn.f32 	%f1702, %f1700, %f1677, %f1622;
	fma.rn.f32 	%f1703, %f1700, %f1679, %f1623;
	fma.rn.f32 	%f1704, %f1700, %f1681, %f1624;
	fma.rn.f32 	%f1705, %f1700, %f1683, %f1625;
	fma.rn.f32 	%f1706, %f1700, %f1685, %f1626;
	fma.rn.f32 	%f1707, %f1700, %f1687, %f1627;
	fma.rn.f32 	%f1708, %f1700, %f1689, %f1628;
	ld.shared.f32 	%f1709, [%r40+108];
	fma.rn.f32 	%f1710, %f1709, %f1675, %f1630;
	fma.rn.f32 	%f1711, %f1709, %f1677, %f1631;
	fma.rn.f32 	%f1712, %f1709, %f1679, %f1632;
	fma.rn.f32 	%f1713, %f1709, %f1681, %f1633;
	fma.rn.f32 	%f1714, %f1709, %f1683, %f1634;
	fma.rn.f32 	%f1715, %f1709, %f1685, %f1635;
	fma.rn.f32 	%f1716, %f1709, %f1687, %f1636;
	fma.rn.f32 	%f1717, %f1709, %f1689, %f1637;
	ld.shared.f32 	%f1718, [%r40+140];
	fma.rn.f32 	%f1719, %f1718, %f1675, %f1639;
	fma.rn.f32 	%f1720, %f1718, %f1677, %f1640;
	fma.rn.f32 	%f1721, %f1718, %f1679, %f1641;
	fma.rn.f32 	%f1722, %f1718, %f1681, %f1642;
	fma.rn.f32 	%f1723, %f1718, %f1683, %f1643;
	fma.rn.f32 	%f1724, %f1718, %f1685, %f1644;
	fma.rn.f32 	%f1725, %f1718, %f1687, %f1645;
	fma.rn.f32 	%f1726, %f1718, %f1689, %f1646;
	ld.shared.f32 	%f1727, [%r40+172];
	fma.rn.f32 	%f1728, %f1727, %f1675, %f1648;
	fma.rn.f32 	%f1729, %f1727, %f1677, %f1649;
	fma.rn.f32 	%f1730, %f1727, %f1679, %f1650;
	fma.rn.f32 	%f1731, %f1727, %f1681, %f1651;
	fma.rn.f32 	%f1732, %f1727, %f1683, %f1652;
	fma.rn.f32 	%f1733, %f1727, %f1685, %f1653;
	fma.rn.f32 	%f1734, %f1727, %f1687, %f1654;
	fma.rn.f32 	%f1735, %f1727, %f1689, %f1655;
	ld.shared.f32 	%f1736, [%r40+204];
	fma.rn.f32 	%f1737, %f1736, %f1675, %f1657;
	fma.rn.f32 	%f1738, %f1736, %f1677, %f1658;
	fma.rn.f32 	%f1739, %f1736, %f1679, %f1659;
	fma.rn.f32 	%f1740, %f1736, %f1681, %f1660;
	fma.rn.f32 	%f1741, %f1736, %f1683, %f1661;
	fma.rn.f32 	%f1742, %f1736, %f1685, %f1662;
	fma.rn.f32 	%f1743, %f1736, %f1687, %f1663;
	fma.rn.f32 	%f1744, %f1736, %f1689, %f1664;
	ld.shared.f32 	%f1745, [%r40+236];
	fma.rn.f32 	%f1746, %f1745, %f1675, %f1666;
	fma.rn.f32 	%f1747, %f1745, %f1677, %f1667;
	fma.rn.f32 	%f1748, %f1745, %f1679, %f1668;
	fma.rn.f32 	%f1749, %f1745, %f1681, %f1669;
	fma.rn.f32 	%f1750, %f1745, %f1683, %f1670;
	fma.rn.f32 	%f1751, %f1745, %f1685, %f1671;
	fma.rn.f32 	%f1752, %f1745, %f1687, %f1672;
	fma.rn.f32 	%f1753, %f1745, %f1689, %f1673;
	ld.shared.f32 	%f1754, [%r40+16];
	ld.shared.f32 	%f1755, [%r42+2048];
	fma.rn.f32 	%f1756, %f1754, %f1755, %f1676;
	ld.shared.f32 	%f1757, [%r42+2052];
	fma.rn.f32 	%f1758, %f1754, %f1757, %f1678;
	ld.shared.f32 	%f1759, [%r42+2056];
	fma.rn.f32 	%f1760, %f1754, %f1759, %f1680;
	ld.shared.f32 	%f1761, [%r42+2060];
	fma.rn.f32 	%f1762, %f1754, %f1761, %f1682;
	ld.shared.f32 	%f1763, [%r42+2064];
	fma.rn.f32 	%f1764, %f1754, %f1763, %f1684;
	ld.shared.f32 	%f1765, [%r42+2068];
	fma.rn.f32 	%f1766, %f1754, %f1765, %f1686;
	ld.shared.f32 	%f1767, [%r42+2072];
	fma.rn.f32 	%f1768, %f1754, %f1767, %f1688;
	ld.shared.f32 	%f1769, [%r42+2076];
	fma.rn.f32 	%f1770, %f1754, %f1769, %f1690;
	ld.shared.f32 	%f1771, [%r40+48];
	fma.rn.f32 	%f1772, %f1771, %f1755, %f1692;
	fma.rn.f32 	%f1773, %f1771, %f1757, %f1693;
	fma.rn.f32 	%f1774, %f1771, %f1759, %f1694;
	fma.rn.f32 	%f1775, %f1771, %f1761, %f1695;
	fma.rn.f32 	%f1776, %f1771, %f1763, %f1696;
	fma.rn.f32 	%f1777, %f1771, %f1765, %f1697;
	fma.rn.f32 	%f1778, %f1771, %f1767, %f1698;
	fma.rn.f32 	%f1779, %f1771, %f1769, %f1699;
	ld.shared.f32 	%f1780, [%r40+80];
	fma.rn.f32 	%f1781, %f1780, %f1755, %f1701;
	fma.rn.f32 	%f1782, %f1780, %f1757, %f1702;
	fma.rn.f32 	%f1783, %f1780, %f1759, %f1703;
	fma.rn.f32 	%f1784, %f1780, %f1761, %f1704;
	fma.rn.f32 	%f1785, %f1780, %f1763, %f1705;
	fma.rn.f32 	%f1786, %f1780, %f1765, %f1706;
	fma.rn.f32 	%f1787, %f1780, %f1767, %f1707;
	fma.rn.f32 	%f1788, %f1780, %f1769, %f1708;
	ld.shared.f32 	%f1789, [%r40+112];
	fma.rn.f32 	%f1790, %f1789, %f1755, %f1710;
	fma.rn.f32 	%f1791, %f1789, %f1757, %f1711;
	fma.rn.f32 	%f1792, %f1789, %f1759, %f1712;
	fma.rn.f32 	%f1793, %f1789, %f1761, %f1713;
	fma.rn.f32 	%f1794, %f1789, %f1763, %f1714;
	fma.rn.f32 	%f1795, %f1789, %f1765, %f1715;
	fma.rn.f32 	%f1796, %f1789, %f1767, %f1716;
	fma.rn.f32 	%f1797, %f1789, %f1769, %f1717;
	ld.shared.f32 	%f1798, [%r40+144];
	fma.rn.f32 	%f1799, %f1798, %f1755, %f1719;
	fma.rn.f32 	%f1800, %f1798, %f1757, %f1720;
	fma.rn.f32 	%f1801, %f1798, %f1759, %f1721;
	fma.rn.f32 	%f1802, %f1798, %f1761, %f1722;
	fma.rn.f32 	%f1803, %f1798, %f1763, %f1723;
	fma.rn.f32 	%f1804, %f1798, %f1765, %f1724;
	fma.rn.f32 	%f1805, %f1798, %f1767, %f1725;
	fma.rn.f32 	%f1806, %f1798, %f1769, %f1726;
	ld.shared.f32 	%f1807, [%r40+176];
	fma.rn.f32 	%f1808, %f1807, %f1755, %f1728;
	fma.rn.f32 	%f1809, %f1807, %f1757, %f1729;
	fma.rn.f32 	%f1810, %f1807, %f1759, %f1730;
	fma.rn.f32 	%f1811, %f1807, %f1761, %f1731;
	fma.rn.f32 	%f1812, %f1807, %f1763, %f1732;
	fma.rn.f32 	%f1813, %f1807, %f1765, %f1733;
	fma.rn.f32 	%f1814, %f1807, %f1767, %f1734;
	fma.rn.f32 	%f1815, %f1807, %f1769, %f1735;
	ld.shared.f32 	%f1816, [%r40+208];
	fma.rn.f32 	%f1817, %f1816, %f1755, %f1737;
	fma.rn.f32 	%f1818, %f1816, %f1757, %f1738;
	fma.rn.f32 	%f1819, %f1816, %f1759, %f1739;
	fma.rn.f32 	%f1820, %f1816, %f1761, %f1740;
	fma.rn.f32 	%f1821, %f1816, %f1763, %f1741;
	fma.rn.f32 	%f1822, %f1816, %f1765, %f1742;
	fma.rn.f32 	%f1823, %f1816, %f1767, %f1743;
	fma.rn.f32 	%f1824, %f1816, %f1769, %f1744;
	ld.shared.f32 	%f1825, [%r40+240];
	fma.rn.f32 	%f1826, %f1825, %f1755, %f1746;
	fma.rn.f32 	%f1827, %f1825, %f1757, %f1747;
	fma.rn.f32 	%f1828, %f1825, %f1759, %f1748;
	fma.rn.f32 	%f1829, %f1825, %f1761, %f1749;
	fma.rn.f32 	%f1830, %f1825, %f1763, %f1750;
	fma.rn.f32 	%f1831, %f1825, %f1765, %f1751;
	fma.rn.f32 	%f1832, %f1825, %f1767, %f1752;
	fma.rn.f32 	%f1833, %f1825, %f1769, %f1753;
	ld.shared.f32 	%f1834, [%r40+20];
	ld.shared.f32 	%f1835, [%r42+2560];
	fma.rn.f32 	%f1836, %f1834, %f1835, %f1756;
	ld.shared.f32 	%f1837, [%r42+2564];
	fma.rn.f32 	%f1838, %f1834, %f1837, %f1758;
	ld.shared.f32 	%f1839, [%r42+2568];
	fma.rn.f32 	%f1840, %f1834, %f1839, %f1760;
	ld.shared.f32 	%f1841, [%r42+2572];
	fma.rn.f32 	%f1842, %f1834, %f1841, %f1762;
	ld.shared.f32 	%f1843, [%r42+2576];
	fma.rn.f32 	%f1844, %f1834, %f1843, %f1764;
	ld.shared.f32 	%f1845, [%r42+2580];
	fma.rn.f32 	%f1846, %f1834, %f1845, %f1766;
	ld.shared.f32 	%f1847, [%r42+2584];
	fma.rn.f32 	%f1848, %f1834, %f1847, %f1768;
	ld.shared.f32 	%f1849, [%r42+2588];
	fma.rn.f32 	%f1850, %f1834, %f1849, %f1770;
	ld.shared.f32 	%f1851, [%r40+52];
	fma.rn.f32 	%f1852, %f1851, %f1835, %f1772;
	fma.rn.f32 	%f1853, %f1851, %f1837, %f1773;
	fma.rn.f32 	%f1854, %f1851, %f1839, %f1774;
	fma.rn.f32 	%f1855, %f1851, %f1841, %f1775;
	fma.rn.f32 	%f1856, %f1851, %f1843, %f1776;
	fma.rn.f32 	%f1857, %f1851, %f1845, %f1777;
	fma.rn.f32 	%f1858, %f1851, %f1847, %f1778;
	fma.rn.f32 	%f1859, %f1851, %f1849, %f1779;
	ld.shared.f32 	%f1860, [%r40+84];
	fma.rn.f32 	%f1861, %f1860, %f1835, %f1781;
	fma.rn.f32 	%f1862, %f1860, %f1837, %f1782;
	fma.rn.f32 	%f1863, %f1860, %f1839, %f1783;
	fma.rn.f32 	%f1864, %f1860, %f1841, %f1784;
	fma.rn.f32 	%f1865, %f1860, %f1843, %f1785;
	fma.rn.f32 	%f1866, %f1860, %f1845, %f1786;
	fma.rn.f32 	%f1867, %f1860, %f1847, %f1787;
	fma.rn.f32 	%f1868, %f1860, %f1849, %f1788;
	ld.shared.f32 	%f1869, [%r40+116];
	fma.rn.f32 	%f1870, %f1869, %f1835, %f1790;
	fma.rn.f32 	%f1871, %f1869, %f1837, %f1791;
	fma.rn.f32 	%f1872, %f1869, %f1839, %f1792;
	fma.rn.f32 	%f1873, %f1869, %f1841, %f1793;
	fma.rn.f32 	%f1874, %f1869, %f1843, %f1794;
	fma.rn.f32 	%f1875, %f1869, %f1845, %f1795;
	fma.rn.f32 	%f1876, %f1869, %f1847, %f1796;
	fma.rn.f32 	%f1877, %f1869, %f1849, %f1797;
	ld.shared.f32 	%f1878, [%r40+148];
	fma.rn.f32 	%f1879, %f1878, %f1835, %f1799;
	fma.rn.f32 	%f1880, %f1878, %f1837, %f1800;
	fma.rn.f32 	%f1881, %f1878, %f1839, %f1801;
	fma.rn.f32 	%f1882, %f1878, %f1841, %f1802;
	fma.rn.f32 	%f1883, %f1878, %f1843, %f1803;
	fma.rn.f32 	%f1884, %f1878, %f1845, %f1804;
	fma.rn.f32 	%f1885, %f1878, %f1847, %f1805;
	fma.rn.f32 	%f1886, %f1878, %f1849, %f1806;
	ld.shared.f32 	%f1887, [%r40+180];
	fma.rn.f32 	%f1888, %f1887, %f1835, %f1808;
	fma.rn.f32 	%f1889, %f1887, %f1837, %f1809;
	fma.rn.f32 	%f1890, %f1887, %f1839, %f1810;
	fma.rn.f32 	%f1891, %f1887, %f1841, %f1811;
	fma.rn.f32 	%f1892, %f1887, %f1843, %f1812;
	fma.rn.f32 	%f1893, %f1887, %f1845, %f1813;
	fma.rn.f32 	%f1894, %f1887, %f1847, %f1814;
	fma.rn.f32 	%f1895, %f1887, %f1849, %f1815;
	ld.shared.f32 	%f1896, [%r40+212];
	fma.rn.f32 	%f1897, %f1896, %f1835, %f1817;
	fma.rn.f32 	%f1898, %f1896, %f1837, %f1818;
	fma.rn.f32 	%f1899, %f1896, %f1839, %f1819;
	fma.rn.f32 	%f1900, %f1896, %f1841, %f1820;
	fma.rn.f32 	%f1901, %f1896, %f1843, %f1821;
	fma.rn.f32 	%f1902, %f1896, %f1845, %f1822;
	fma.rn.f32 	%f1903, %f1896, %f1847, %f1823;
	fma.rn.f32 	%f1904, %f1896, %f1849, %f1824;
	ld.shared.f32 	%f1905, [%r40+244];
	fma.rn.f32 	%f1906, %f1905, %f1835, %f1826;
	fma.rn.f32 	%f1907, %f1905, %f1837, %f1827;
	fma.rn.f32 	%f1908, %f1905, %f1839, %f1828;
	fma.rn.f32 	%f1909, %f1905, %f1841, %f1829;
	fma.rn.f32 	%f1910, %f1905, %f1843, %f1830;
	fma.rn.f32 	%f1911, %f1905, %f1845, %f1831;
	fma.rn.f32 	%f1912, %f1905, %f1847, %f1832;
	fma.rn.f32 	%f1913, %f1905, %f1849, %f1833;
	ld.shared.f32 	%f1914, [%r40+24];
	ld.shared.f32 	%f1915, [%r42+3072];
	fma.rn.f32 	%f1916, %f1914, %f1915, %f1836;
	ld.shared.f32 	%f1917, [%r42+3076];
	fma.rn.f32 	%f1918, %f1914, %f1917, %f1838;
	ld.shared.f32 	%f1919, [%r42+3080];
	fma.rn.f32 	%f1920, %f1914, %f1919, %f1840;
	ld.shared.f32 	%f1921, [%r42+3084];
	fma.rn.f32 	%f1922, %f1914, %f1921, %f1842;
	ld.shared.f32 	%f1923, [%r42+3088];
	fma.rn.f32 	%f1924, %f1914, %f1923, %f1844;
	ld.shared.f32 	%f1925, [%r42+3092];
	fma.rn.f32 	%f1926, %f1914, %f1925, %f1846;
	ld.shared.f32 	%f1927, [%r42+3096];
	fma.rn.f32 	%f1928, %f1914, %f1927, %f1848;
	ld.shared.f32 	%f1929, [%r42+3100];
	fma.rn.f32 	%f1930, %f1914, %f1929, %f1850;
	ld.shared.f32 	%f1931, [%r40+56];
	fma.rn.f32 	%f1932, %f1931, %f1915, %f1852;
	fma.rn.f32 	%f1933, %f1931, %f1917, %f1853;
	fma.rn.f32 	%f1934, %f1931, %f1919, %f1854;
	fma.rn.f32 	%f1935, %f1931, %f1921, %f1855;
	fma.rn.f32 	%f1936, %f1931, %f1923, %f1856;
	fma.rn.f32 	%f1937, %f1931, %f1925, %f1857;
	fma.rn.f32 	%f1938, %f1931, %f1927, %f1858;
	fma.rn.f32 	%f1939, %f1931, %f1929, %f1859;
	ld.shared.f32 	%f1940, [%r40+88];
	fma.rn.f32 	%f1941, %f1940, %f1915, %f1861;
	fma.rn.f32 	%f1942, %f1940, %f1917, %f1862;
	fma.rn.f32 	%f1943, %f1940, %f1919, %f1863;
	fma.rn.f32 	%f1944, %f1940, %f1921, %f1864;
	fma.rn.f32 	%f1945, %f1940, %f1923, %f1865;
	fma.rn.f32 	%f1946, %f1940, %f1925, %f1866;
	fma.rn.f32 	%f1947, %f1940, %f1927, %f1867;
	fma.rn.f32 	%f1948, %f1940, %f1929, %f1868;
	ld.shared.f32 	%f1949, [%r40+120];
	fma.rn.f32 	%f1950, %f1949, %f1915, %f1870;
	fma.rn.f32 	%f1951, %f1949, %f1917, %f1871;
	fma.rn.f32 	%f1952, %f1949, %f1919, %f1872;
	fma.rn.f32 	%f1953, %f1949, %f1921, %f1873;
	fma.rn.f32 	%f1954, %f1949, %f1923, %f1874;
	fma.rn.f32 	%f1955, %f1949, %f1925, %f1875;
	fma.rn.f32 	%f1956, %f1949, %f1927, %f1876;
	fma.rn.f32 	%f1957, %f1949, %f1929, %f1877;
	ld.shared.f32 	%f1958, [%r40+152];
	fma.rn.f32 	%f1959, %f1958, %f1915, %f1879;
	fma.rn.f32 	%f1960, %f1958, %f1917, %f1880;
	fma.rn.f32 	%f1961, %f1958, %f1919, %f1881;
	fma.rn.f32 	%f1962, %f1958, %f1921, %f1882;
	fma.rn.f32 	%f1963, %f1958, %f1923, %f1883;
	fma.rn.f32 	%f1964, %f1958, %f1925, %f1884;
	fma.rn.f32 	%f1965, %f1958, %f1927, %f1885;
	fma.rn.f32 	%f1966, %f1958, %f1929, %f1886;
	ld.shared.f32 	%f1967, [%r40+184];
	fma.rn.f32 	%f1968, %f1967, %f1915, %f1888;
	fma.rn.f32 	%f1969, %f1967, %f1917, %f1889;
	fma.rn.f32 	%f1970, %f1967, %f1919, %f1890;
	fma.rn.f32 	%f1971, %f1967, %f1921, %f1891;
	fma.rn.f32 	%f1972, %f1967, %f1923, %f1892;
	fma.rn.f32 	%f1973, %f1967, %f1925, %f1893;
	fma.rn.f32 	%f1974, %f1967, %f1927, %f1894;
	fma.rn.f32 	%f1975, %f1967, %f1929, %f1895;
	ld.shared.f32 	%f1976, [%r40+216];
	fma.rn.f32 	%f1977, %f1976, %f1915, %f1897;
	fma.rn.f32 	%f1978, %f1976, %f1917, %f1898;
	fma.rn.f32 	%f1979, %f1976, %f1919, %f1899;
	fma.rn.f32 	%f1980, %f1976, %f1921, %f1900;
	fma.rn.f32 	%f1981, %f1976, %f1923, %f1901;
	fma.rn.f32 	%f1982, %f1976, %f1925, %f1902;
	fma.rn.f32 	%f1983, %f1976, %f1927, %f1903;
	fma.rn.f32 	%f1984, %f1976, %f1929, %f1904;
	ld.shared.f32 	%f1985, [%r40+248];
	fma.rn.f32 	%f1986, %f1985, %f1915, %f1906;
	fma.rn.f32 	%f1987, %f1985, %f1917, %f1907;
	fma.rn.f32 	%f1988, %f1985, %f1919, %f1908;
	fma.rn.f32 	%f1989, %f1985, %f1921, %f1909;
	fma.rn.f32 	%f1990, %f1985, %f1923, %f1910;
	fma.rn.f32 	%f1991, %f1985, %f1925, %f1911;
	fma.rn.f32 	%f1992, %f1985, %f1927, %f1912;
	fma.rn.f32 	%f1993, %f1985, %f1929, %f1913;
	ld.shared.f32 	%f1994, [%r40+28];
	ld.shared.f32 	%f1995, [%r42+3584];
	fma.rn.f32 	%f1996, %f1994, %f1995, %f1916;
	ld.shared.f32 	%f1997, [%r42+3588];
	fma.rn.f32 	%f1998, %f1994, %f1997, %f1918;
	ld.shared.f32 	%f1999, [%r42+3592];
	fma.rn.f32 	%f2000, %f1994, %f1999, %f1920;
	ld.shared.f32 	%f2001, [%r42+3596];
	fma.rn.f32 	%f2002, %f1994, %f2001, %f1922;
	ld.shared.f32 	%f2003, [%r42+3600];
	fma.rn.f32 	%f2004, %f1994, %f2003, %f1924;
	ld.shared.f32 	%f2005, [%r42+3604];
	fma.rn.f32 	%f2006, %f1994, %f2005, %f1926;
	ld.shared.f32 	%f2007, [%r42+3608];
	fma.rn.f32 	%f2008, %f1994, %f2007, %f1928;
	ld.shared.f32 	%f2009, [%r42+3612];
	fma.rn.f32 	%f2010, %f1994, %f2009, %f1930;
	ld.shared.f32 	%f2011, [%r40+60];
	fma.rn.f32 	%f2012, %f2011, %f1995, %f1932;
	fma.rn.f32 	%f2013, %f2011, %f1997, %f1933;
	fma.rn.f32 	%f2014, %f2011, %f1999, %f1934;
	fma.rn.f32 	%f2015, %f2011, %f2001, %f1935;
	fma.rn.f32 	%f2016, %f2011, %f2003, %f1936;
	fma.rn.f32 	%f2017, %f2011, %f2005, %f1937;
	fma.rn.f32 	%f2018, %f2011, %f2007, %f1938;
	fma.rn.f32 	%f2019, %f2011, %f2009, %f1939;
	ld.shared.f32 	%f2020, [%r40+92];
	fma.rn.f32 	%f2021, %f2020, %f1995, %f1941;
	fma.rn.f32 	%f2022, %f2020, %f1997, %f1942;
	fma.rn.f32 	%f2023, %f2020, %f1999, %f1943;
	fma.rn.f32 	%f2024, %f2020, %f2001, %f1944;
	fma.rn.f32 	%f2025, %f2020, %f2003, %f1945;
	fma.rn.f32 	%f2026, %f2020, %f2005, %f1946;
	fma.rn.f32 	%f2027, %f2020, %f2007, %f1947;
	fma.rn.f32 	%f2028, %f2020, %f2009, %f1948;
	ld.shared.f32 	%f2029, [%r40+124];
	fma.rn.f32 	%f2030, %f2029, %f1995, %f1950;
	fma.rn.f32 	%f2031, %f2029, %f1997, %f1951;
	fma.rn.f32 	%f2032, %f2029, %f1999, %f1952;
	fma.rn.f32 	%f2033, %f2029, %f2001, %f1953;
	fma.rn.f32 	%f2034, %f2029, %f2003, %f1954;
	fma.rn.f32 	%f2035, %f2029, %f2005, %f1955;
	fma.rn.f32 	%f2036, %f2029, %f2007, %f1956;
	fma.rn.f32 	%f2037, %f2029, %f2009, %f1957;
	ld.shared.f32 	%f2038, [%r40+156];
	fma.rn.f32 	%f2039, %f2038, %f1995, %f1959;
	fma.rn.f32 	%f2040, %f2038, %f1997, %f1960;
	fma.rn.f32 	%f2041, %f2038, %f1999, %f1961;
	fma.rn.f32 	%f2042, %f2038, %f2001, %f1962;
	fma.rn.f32 	%f2043, %f2038, %f2003, %f1963;
	fma.rn.f32 	%f2044, %f2038, %f2005, %f1964;
	fma.rn.f32 	%f2045, %f2038, %f2007, %f1965;
	fma.rn.f32 	%f2046, %f2038, %f2009, %f1966;
	ld.shared.f32 	%f2047, [%r40+188];
	fma.rn.f32 	%f2048, %f2047, %f1995, %f1968;
	fma.rn.f32 	%f2049, %f2047, %f1997, %f1969;
	fma.rn.f32 	%f2050, %f2047, %f1999, %f1970;
	fma.rn.f32 	%f2051, %f2047, %f2001, %f1971;
	fma.rn.f32 	%f2052, %f2047, %f2003, %f1972;
	fma.rn.f32 	%f2053, %f2047, %f2005, %f1973;
	fma.rn.f32 	%f2054, %f2047, %f2007, %f1974;
	fma.rn.f32 	%f2055, %f2047, %f2009, %f1975;
	ld.shared.f32 	%f2056, [%r40+220];
	fma.rn.f32 	%f2057, %f2056, %f1995, %f1977;
	fma.rn.f32 	%f2058, %f2056, %f1997, %f1978;
	fma.rn.f32 	%f2059, %f2056, %f1999, %f1979;
	fma.rn.f32 	%f2060, %f2056, %f2001, %f1980;
	fma.rn.f32 	%f2061, %f2056, %f2003, %f1981;
	fma.rn.f32 	%f2062, %f2056, %f2005, %f1982;
	fma.rn.f32 	%f2063, %f2056, %f2007, %f1983;
	fma.rn.f32 	%f2064, %f2056, %f2009, %f1984;
	ld.shared.f32 	%f2065, [%r40+252];
	fma.rn.f32 	%f2066, %f2065, %f1995, %f1986;
	fma.rn.f32 	%f2067, %f2065, %f1997, %f1987;
	fma.rn.f32 	%f2068, %f2065, %f1999, %f1988;
	fma.rn.f32 	%f2069, %f2065, %f2001, %f1989;
	fma.rn.f32 	%f2070, %f2065, %f2003, %f1990;
	fma.rn.f32 	%f2071, %f2065, %f2005, %f1991;
	fma.rn.f32 	%f2072, %f2065, %f2007, %f1992;
	fma.rn.f32 	%f2073, %f2065, %f2009, %f1993;
	bar.sync 	0;
	ld.global.nc.v4.f32 	{%f2074, %f2075, %f2076, %f2077}, [%rd6+96];
	st.shared.v4.f32 	[%r25], {%f2074, %f2075, %f2076, %f2077};
	add.s32 	%r45, %r33, 24576;
	mul.wide.u32 	%rd14, %r45, 4;
	add.s64 	%rd15, %rd7, %rd14;
	ld.global.nc.v4.f32 	{%f2078, %f2079, %f2080, %f2081}, [%rd15];
	st.shared.v4.f32 	[%r38], {%f2078, %f2079, %f2080, %f2081};
	bar.sync 	0;
	ld.shared.f32 	%f2082, [%r40];
	ld.shared.f32 	%f2083, [%r42];
	fma.rn.f32 	%f2084, %f2082, %f2083, %f1996;
	ld.shared.f32 	%f2085, [%r42+4];
	fma.rn.f32 	%f2086, %f2082, %f2085, %f1998;
	ld.shared.f32 	%f2087, [%r42+8];
	fma.rn.f32 	%f2088, %f2082, %f2087, %f2000;
	ld.shared.f32 	%f2089, [%r42+12];
	fma.rn.f32 	%f2090, %f2082, %f2089, %f2002;
	ld.shared.f32 	%f2091, [%r42+16];
	fma.rn.f32 	%f2092, %f2082, %f2091, %f2004;
	ld.shared.f32 	%f2093, [%r42+20];
	fma.rn.f32 	%f2094, %f2082, %f2093, %f2006;
	ld.shared.f32 	%f2095, [%r42+24];
	fma.rn.f32 	%f2096, %f2082, %f2095, %f2008;
	ld.shared.f32 	%f2097, [%r42+28];
	fma.rn.f32 	%f2098, %f2082, %f2097, %f2010;
	ld.shared.f32 	%f2099, [%r40+32];
	fma.rn.f32 	%f2100, %f2099, %f2083, %f2012;
	fma.rn.f32 	%f2101, %f2099, %f2085, %f2013;
	fma.rn.f32 	%f2102, %f2099, %f2087, %f2014;
	fma.rn.f32 	%f2103, %f2099, %f2089, %f2015;
	fma.rn.f32 	%f2104, %f2099, %f2091, %f2016;
	fma.rn.f32 	%f2105, %f2099, %f2093, %f2017;
	fma.rn.f32 	%f2106, %f2099, %f2095, %f2018;
	fma.rn.f32 	%f2107, %f2099, %f2097, %f2019;
	ld.shared.f32 	%f2108, [%r40+64];
	fma.rn.f32 	%f2109, %f2108, %f2083, %f2021;
	fma.rn.f32 	%f2110, %f2108, %f2085, %f2022;
	fma.rn.f32 	%f2111, %f2108, %f2087, %f2023;
	fma.rn.f32 	%f2112, %f2108, %f2089, %f2024;
	fma.rn.f32 	%f2113, %f2108, %f2091, %f2025;
	fma.rn.f32 	%f2114, %f2108, %f2093, %f2026;
	fma.rn.f32 	%f2115, %f2108, %f2095, %f2027;
	fma.rn.f32 	%f2116, %f2108, %f2097, %f2028;
	ld.shared.f32 	%f2117, [%r40+96];
	fma.rn.f32 	%f2118, %f2117, %f2083, %f2030;
	fma.rn.f32 	%f2119, %f2117, %f2085, %f2031;
	fma.rn.f32 	%f2120, %f2117, %f2087, %f2032;
	fma.rn.f32 	%f2121, %f2117, %f2089, %f2033;
	fma.rn.f32 	%f2122, %f2117, %f2091, %f2034;
	fma.rn.f32 	%f2123, %f2117, %f2093, %f2035;
	fma.rn.f32 	%f2124, %f2117, %f2095, %f2036;
	fma.rn.f32 	%f2125, %f2117, %f2097, %f2037;
	ld.shared.f32 	%f2126, [%r40+128];
	fma.rn.f32 	%f2127, %f2126, %f2083, %f2039;
	fma.rn.f32 	%f2128, %f2126, %f2085, %f2040;
	fma.rn.f32 	%f2129, %f2126, %f2087, %f2041;
	fma.rn.f32 	%f2130, %f2126, %f2089, %f2042;
	fma.rn.f32 	%f2131, %f2126, %f2091, %f2043;
	fma.rn.f32 	%f2132, %f2126, %f2093, %f2044;
	fma.rn.f32 	%f2133, %f2126, %f2095, %f2045;
	fma.rn.f32 	%f2134, %f2126, %f2097, %f2046;
	ld.shared.f32 	%f2135, [%r40+160];
	fma.rn.f32 	%f2136, %f2135, %f2083, %f2048;
	fma.rn.f32 	%f2137, %f2135, %f2085, %f2049;
	fma.rn.f32 	%f2138, %f2135, %f2087, %f2050;
	fma.rn.f32 	%f2139, %f2135, %f2089, %f2051;
	fma.rn.f32 	%f2140, %f2135, %f2091, %f2052;
	fma.rn.f32 	%f2141, %f2135, %f2093, %f2053;
	fma.rn.f32 	%f2142, %f2135, %f2095, %f2054;
	fma.rn.f32 	%f2143, %f2135, %f2097, %f2055;
	ld.shared.f32 	%f2144, [%r40+192];
	fma.rn.f32 	%f2145, %f2144, %f2083, %f2057;
	fma.rn.f32 	%f2146, %f2144, %f2085, %f2058;
	fma.rn.f32 	%f2147, %f2144, %f2087, %f2059;
	fma.rn.f32 	%f2148, %f2144, %f2089, %f2060;
	fma.rn.f32 	%f2149, %f2144, %f2091, %f2061;
	fma.rn.f32 	%f2150, %f2144, %f2093, %f2062;
	fma.rn.f32 	%f2151, %f2144, %f2095, %f2063;
	fma.rn.f32 	%f2152, %f2144, %f2097, %f2064;
	ld.shared.f32 	%f2153, [%r40+224];
	fma.rn.f32 	%f2154, %f2153, %f2083, %f2066;
	fma.rn.f32 	%f2155, %f2153, %f2085, %f2067;
	fma.rn.f32 	%f2156, %f2153, %f2087, %f2068;
	fma.rn.f32 	%f2157, %f2153, %f2089, %f2069;
	fma.rn.f32 	%f2158, %f2153, %f2091, %f2070;
	fma.rn.f32 	%f2159, %f2153, %f2093, %f2071;
	fma.rn.f32 	%f2160, %f2153, %f2095, %f2072;
	fma.rn.f32 	%f2161, %f2153, %f2097, %f2073;
	ld.shared.f32 	%f2162, [%r40+4];
	ld.shared.f32 	%f2163, [%r42+512];
	fma.rn.f32 	%f2164, %f2162, %f2163, %f2084;
	ld.shared.f32 	%f2165, [%r42+516];
	fma.rn.f32 	%f2166, %f2162, %f2165, %f2086;
	ld.shared.f32 	%f2167, [%r42+520];
	fma.rn.f32 	%f2168, %f2162, %f2167, %f2088;
	ld.shared.f32 	%f2169, [%r42+524];
	fma.rn.f32 	%f2170, %f2162, %f2169, %f2090;
	ld.shared.f32 	%f2171, [%r42+528];
	fma.rn.f32 	%f2172, %f2162, %f2171, %f2092;
	ld.shared.f32 	%f2173, [%r42+532];
	fma.rn.f32 	%f2174, %f2162, %f2173, %f2094;
	ld.shared.f32 	%f2175, [%r42+536];
	fma.rn.f32 	%f2176, %f2162, %f2175, %f2096;
	ld.shared.f32 	%f2177, [%r42+540];
	fma.rn.f32 	%f2178, %f2162, %f2177, %f2098;
	ld.shared.f32 	%f2179, [%r40+36];
	fma.rn.f32 	%f2180, %f2179, %f2163, %f2100;
	fma.rn.f32 	%f2181, %f2179, %f2165, %f2101;
	fma.rn.f32 	%f2182, %f2179, %f2167, %f2102;
	fma.rn.f32 	%f2183, %f2179, %f2169, %f2103;
	fma.rn.f32 	%f2184, %f2179, %f2171, %f2104;
	fma.rn.f32 	%f2185, %f2179, %f2173, %f2105;
	fma.rn.f32 	%f2186, %f2179, %f2175, %f2106;
	fma.rn.f32 	%f2187, %f2179, %f2177, %f2107;
	ld.shared.f32 	%f2188, [%r40+68];
	fma.rn.f32 	%f2189, %f2188, %f2163, %f2109;
	fma.rn.f32 	%f2190, %f2188, %f2165, %f2110;
	fma.rn.f32 	%f2191, %f2188, %f2167, %f2111;
	fma.rn.f32 	%f2192, %f2188, %f2169, %f2112;
	fma.rn.f32 	%f2193, %f2188, %f2171, %f2113;
	fma.rn.f32 	%f2194, %f2188, %f2173, %f2114;
	fma.rn.f32 	%f2195, %f2188, %f2175, %f2115;
	fma.rn.f32 	%f2196, %f2188, %f2177, %f2116;
	ld.shared.f32 	%f2197, [%r40+100];
	fma.rn.f32 	%f2198, %f2197, %f2163, %f2118;
	fma.rn.f32 	%f2199, %f2197, %f2165, %f2119;
	fma.rn.f32 	%f2200, %f2197, %f2167, %f2120;
	fma.rn.f32 	%f2201, %f2197, %f2169, %f2121;
	fma.rn.f32 	%f2202, %f2197, %f2171, %f2122;
	fma.rn.f32 	%f2203, %f2197, %f2173, %f2123;
	fma.rn.f32 	%f2204, %f2197, %f2175, %f2124;
	fma.rn.f32 	%f2205, %f2197, %f2177, %f2125;
	ld.shared.f32 	%f2206, [%r40+132];
	fma.rn.f32 	%f2207, %f2206, %f2163, %f2127;
	fma.rn.f32 	%f2208, %f2206, %f2165, %f2128;
	fma.rn.f32 	%f2209, %f2206, %f2167, %f2129;
	fma.rn.f32 	%f2210, %f2206, %f2169, %f2130;
	fma.rn.f32 	%f2211, %f2206, %f2171, %f2131;
	fma.rn.f32 	%f2212, %f2206, %f2173, %f2132;
	fma.rn.f32 	%f2213, %f2206, %f2175, %f2133;
	fma.rn.f32 	%f2214, %f2206, %f2177, %f2134;
	ld.shared.f32 	%f2215, [%r40+164];
	fma.rn.f32 	%f2216, %f2215, %f2163, %f2136;
	fma.rn.f32 	%f2217, %f2215, %f2165, %f2137;
	fma.rn.f32 	%f2218, %f2215, %f2167, %f2138;
	fma.rn.f32 	%f2219, %f2215, %f2169, %f2139;
	fma.rn.f32 	%f2220, %f2215, %f2171, %f2140;
	fma.rn.f32 	%f2221, %f2215, %f2173, %f2141;
	fma.rn.f32 	%f2222, %f2215, %f2175, %f2142;
	fma.rn.f32 	%f2223, %f2215, %f2177, %f2143;
	ld.shared.f32 	%f2224, [%r40+196];
	fma.rn.f32 	%f2225, %f2224, %f2163, %f2145;
	fma.rn.f32 	%f2226, %f2224, %f2165, %f2146;
	fma.rn.f32 	%f2227, %f2224, %f2167, %f2147;
	fma.rn.f32 	%f2228, %f2224, %f2169, %f2148;
	fma.rn.f32 	%f2229, %f2224, %f2171, %f2149;
	fma.rn.f32 	%f2230, %f2224, %f2173, %f2150;
	fma.rn.f32 	%f2231, %f2224, %f2175, %f2151;
	fma.rn.f32 	%f2232, %f2224, %f2177, %f2152;
	ld.shared.f32 	%f2233, [%r40+228];
	fma.rn.f32 	%f2234, %f2233, %f2163, %f2154;
	fma.rn.f32 	%f2235, %f2233, %f2165, %f2155;
	fma.rn.f32 	%f2236, %f2233, %f2167, %f2156;
	fma.rn.f32 	%f2237, %f2233, %f2169, %f2157;
	fma.rn.f32 	%f2238, %f2233, %f2171, %f2158;
	fma.rn.f32 	%f2239, %f2233, %f2173, %f2159;
	fma.rn.f32 	%f2240, %f2233, %f2175, %f2160;
	fma.rn.f32 	%f2241, %f2233, %f2177, %f2161;
	ld.shared.f32 	%f2242, [%r40+8];
	ld.shared.f32 	%f2243, [%r42+1024];
	fma.rn.f32 	%f2244, %f2242, %f2243, %f2164;
	ld.shared.f32 	%f2245, [%r42+1028];
	fma.rn.f32 	%f2246, %f2242, %f2245, %f2166;
	ld.shared.f32 	%f2247, [%r42+1032];
	fma.rn.f32 	%f2248, %f2242, %f2247, %f2168;
	ld.shared.f32 	%f2249, [%r42+1036];
	fma.rn.f32 	%f2250, %f2242, %f2249, %f2170;
	ld.shared.f32 	%f2251, [%r42+1040];
	fma.rn.f32 	%f2252, %f2242, %f2251, %f2172;
	ld.shared.f32 	%f2253, [%r42+1044];
	fma.rn.f32 	%f2254, %f2242, %f2253, %f2174;
	ld.shared.f32 	%f2255, [%r42+1048];
	fma.rn.f32 	%f2256, %f2242, %f2255, %f2176;
	ld.shared.f32 	%f2257, [%r42+1052];
	fma.rn.f32 	%f2258, %f2242, %f2257, %f2178;
	ld.shared.f32 	%f2259, [%r40+40];
	fma.rn.f32 	%f2260, %f2259, %f2243, %f2180;
	fma.rn.f32 	%f2261, %f2259, %f2245, %f2181;
	fma.rn.f32 	%f2262, %f2259, %f2247, %f2182;
	fma.rn.f32 	%f2263, %f2259, %f2249, %f2183;
	fma.rn.f32 	%f2264, %f2259, %f2251, %f2184;
	fma.rn.f32 	%f2265, %f2259, %f2253, %f2185;
	fma.rn.f32 	%f2266, %f2259, %f2255, %f2186;
	fma.rn.f32 	%f2267, %f2259, %f2257, %f2187;
	ld.shared.f32 	%f2268, [%r40+72];
	fma.rn.f32 	%f2269, %f2268, %f2243, %f2189;
	fma.rn.f32 	%f2270, %f2268, %f2245, %f2190;
	fma.rn.f32 	%f2271, %f2268, %f2247, %f2191;
	fma.rn.f32 	%f2272, %f2268, %f2249, %f2192;
	fma.rn.f32 	%f2273, %f2268, %f2251, %f2193;
	fma.rn.f32 	%f2274, %f2268, %f2253, %f2194;
	fma.rn.f32 	%f2275, %f2268, %f2255, %f2195;
	fma.rn.f32 	%f2276, %f2268, %f2257, %f2196;
	ld.shared.f32 	%f2277, [%r40+104];
	fma.rn.f32 	%f2278, %f2277, %f2243, %f2198;
	fma.rn.f32 	%f2279, %f2277, %f2245, %f2199;
	fma.rn.f32 	%f2280, %f2277, %f2247, %f2200;
	fma.rn.f32 	%f2281, %f2277, %f2249, %f2201;
	fma.rn.f32 	%f2282, %f2277, %f2251, %f2202;
	fma.rn.f32 	%f2283, %f2277, %f2253, %f2203;
	fma.rn.f32 	%f2284, %f2277, %f2255, %f2204;
	fma.rn.f32 	%f2285, %f2277, %f2257, %f2205;
	ld.shared.f32 	%f2286, [%r40+136];
	fma.rn.f32 	%f2287, %f2286, %f2243, %f2207;
	fma.rn.f32 	%f2288, %f2286, %f2245, %f2208;
	fma.rn.f32 	%f2289, %f2286, %f2247, %f2209;
	fma.rn.f32 	%f2290, %f2286, %f2249, %f2210;
	fma.rn.f32 	%f2291, %f2286, %f2251, %f2211;
	fma.rn.f32 	%f2292, %f2286, %f2253, %f2212;
	fma.rn.f32 	%f2293, %f2286, %f2255, %f2213;
	fma.rn.f32 	%f2294, %f2286, %f2257, %f2214;
	ld.shared.f32 	%f2295, [%r40+168];
	fma.rn.f32 	%f2296, %f2295, %f2243, %f2216;
	fma.rn.f32 	%f2297, %f2295, %f2245, %f2217;
	fma.rn.f32 	%f2298, %f2295, %f2247, %f2218;
	fma.rn.f32 	%f2299, %f2295, %f2249, %f2219;
	fma.rn.f32 	%f2300, %f2295, %f2251, %f2220;
	fma.rn.f32 	%f2301, %f2295, %f2253, %f2221;
	fma.rn.f32 	%f2302, %f2295, %f2255, %f2222;
	fma.rn.f32 	%f2303, %f2295, %f2257, %f2223;
	ld.shared.f32 	%f2304, [%r40+200];
	fma.rn.f32 	%f2305, %f2304, %f2243, %f2225;
	fma.rn.f32 	%f2306, %f2304, %f2245, %f2226;
	fma.rn.f32 	%f2307, %f2304, %f2247, %f2227;
	fma.rn.f32 	%f2308, %f2304, %f2249, %f2228;
	fma.rn.f32 	%f2309, %f2304, %f2251, %f2229;
	fma.rn.f32 	%f2310, %f2304, %f2253, %f2230;
	fma.rn.f32 	%f2311, %f2304, %f2255, %f2231;
	fma.rn.f32 	%f2312, %f2304, %f2257, %f2232;
	ld.shared.f32 	%f2313, [%r40+232];
	fma.rn.f32 	%f2314, %f2313, %f2243, %f2234;
	fma.rn.f32 	%f2315, %f2313, %f2245, %f2235;
	fma.rn.f32 	%f2316, %f2313, %f2247, %f2236;
	fma.rn.f32 	%f2317, %f2313, %f2249, %f2237;
	fma.rn.f32 	%f2318, %f2313, %f2251, %f2238;
	fma.rn.f32 	%f2319, %f2313, %f2253, %f2239;
	fma.rn.f32 	%f2320, %f2313, %f2255, %f2240;
	fma.rn.f32 	%f2321, %f2313, %f2257, %f2241;
	ld.shared.f32 	%f2322, [%r40+12];
	ld.shared.f32 	%f2323, [%r42+1536];
	fma.rn.f32 	%f2324, %f2322, %f2323, %f2244;
	ld.shared.f32 	%f2325, [%r42+1540];
	fma.rn.f32 	%f2326, %f2322, %f2325, %f2246;
	ld.shared.f32 	%f2327, [%r42+1544];
	fma.rn.f32 	%f2328, %f2322, %f2327, %f2248;
	ld.shared.f32 	%f2329, [%r42+1548];
	fma.rn.f32 	%f2330, %f2322, %f2329, %f2250;
	ld.shared.f32 	%f2331, [%r42+1552];
	fma.rn.f32 	%f2332, %f2322, %f2331, %f2252;
	ld.shared.f32 	%f2333, [%r42+1556];
	fma.rn.f32 	%f2334, %f2322, %f2333, %f2254;
	ld.shared.f32 	%f2335, [%r42+1560];
	fma.rn.f32 	%f2336, %f2322, %f2335, %f2256;
	ld.shared.f32 	%f2337, [%r42+1564];
	fma.rn.f32 	%f2338, %f2322, %f2337, %f2258;
	ld.shared.f32 	%f2339, [%r40+44];
	fma.rn.f32 	%f2340, %f2339, %f2323, %f2260;
	fma.rn.f32 	%f2341, %f2339, %f2325, %f2261;
	fma.rn.f32 	%f2342, %f2339, %f2327, %f2262;
	fma.rn.f32 	%f2343, %f2339, %f2329, %f2263;
	fma.rn.f32 	%f2344, %f2339, %f2331, %f2264;
	fma.rn.f32 	%f2345, %f2339, %f2333, %f2265;
	fma.rn.f32 	%f2346, %f2339, %f2335, %f2266;
	fma.rn.f32 	%f2347, %f2339, %f2337, %f2267;
	ld.shared.f32 	%f2348, [%r40+76];
	fma.rn.f32 	%f2349, %f2348, %f2323, %f2269;
	fma.rn.f32 	%f2350, %f2348, %f2325, %f2270;
	fma.rn.f32 	%f2351, %f2348, %f2327, %f2271;
	fma.rn.f32 	%f2352, %f2348, %f2329, %f2272;
	fma.rn.f32 	%f2353, %f2348, %f2331, %f2273;
	fma.rn.f32 	%f2354, %f2348, %f2333, %f2274;
	fma.rn.f32 	%f2355, %f2348, %f2335, %f2275;
	fma.rn.f32 	%f2356, %f2348, %f2337, %f2276;
	ld.shared.f32 	%f2357, [%r40+108];
	fma.rn.f32 	%f2358, %f2357, %f2323, %f2278;
	fma.rn.f32 	%f2359, %f2357, %f2325, %f2279;
	fma.rn.f32 	%f2360, %f2357, %f2327, %f2280;
	fma.rn.f32 	%f2361, %f2357, %f2329, %f2281;
	fma.rn.f32 	%f2362, %f2357, %f2331, %f2282;
	fma.rn.f32 	%f2363, %f2357, %f2333, %f2283;
	fma.rn.f32 	%f2364, %f2357, %f2335, %f2284;
	fma.rn.f32 	%f2365, %f2357, %f2337, %f2285;
	ld.shared.f32 	%f2366, [%r40+140];
	fma.rn.f32 	%f2367, %f2366, %f2323, %f2287;
	fma.rn.f32 	%f2368, %f2366, %f2325, %f2288;
	fma.rn.f32 	%f2369, %f2366, %f2327, %f2289;
	fma.rn.f32 	%f2370, %f2366, %f2329, %f2290;
	fma.rn.f32 	%f2371, %f2366, %f2331, %f2291;
	fma.rn.f32 	%f2372, %f2366, %f2333, %f2292;
	fma.rn.f32 	%f2373, %f2366, %f2335, %f2293;
	fma.rn.f32 	%f2374, %f2366, %f2337, %f2294;
	ld.shared.f32 	%f2375, [%r40+172];
	fma.rn.f32 	%f2376, %f2375, %f2323, %f2296;
	fma.rn.f32 	%f2377, %f2375, %f2325, %f2297;
	fma.rn.f32 	%f2378, %f2375, %f2327, %f2298;
	fma.rn.f32 	%f2379, %f2375, %f2329, %f2299;
	fma.rn.f32 	%f2380, %f2375, %f2331, %f2300;
	fma.rn.f32 	%f2381, %f2375, %f2333, %f2301;
	fma.rn.f32 	%f2382, %f2375, %f2335, %f2302;
	fma.rn.f32 	%f2383, %f2375, %f2337, %f2303;
	ld.shared.f32 	%f2384, [%r40+204];
	fma.rn.f32 	%f2385, %f2384, %f2323, %f2305;
	fma.rn.f32 	%f2386, %f2384, %f2325, %f2306;
	fma.rn.f32 	%f2387, %f2384, %f2327, %f2307;
	fma.rn.f32 	%f2388, %f2384, %f2329, %f2308;
	fma.rn.f32 	%f2389, %f2384, %f2331, %f2309;
	fma.rn.f32 	%f2390, %f2384, %f2333, %f2310;
	fma.rn.f32 	%f2391, %f2384, %f2335, %f2311;
	fma.rn.f32 	%f2392, %f2384, %f2337, %f2312;
	ld.shared.f32 	%f2393, [%r40+236];
	fma.rn.f32 	%f2394, %f2393, %f2323, %f2314;
	fma.rn.f32 	%f2395, %f2393, %f2325, %f2315;
	fma.rn.f32 	%f2396, %f2393, %f2327, %f2316;
	fma.rn.f32 	%f2397, %f2393, %f2329, %f2317;
	fma.rn.f32 	%f2398, %f2393, %f2331, %f2318;
	fma.rn.f32 	%f2399, %f2393, %f2333, %f2319;
	fma.rn.f32 	%f2400, %f2393, %f2335, %f2320;
	fma.rn.f32 	%f2401, %f2393, %f2337, %f2321;
	ld.shared.f32 	%f2402, [%r40+16];
	ld.shared.f32 	%f2403, [%r42+2048];
	fma.rn.f32 	%f2404, %f2402, %f2403, %f2324;
	ld.shared.f32 	%f2405, [%r42+2052];
	fma.rn.f32 	%f2406, %f2402, %f2405, %f2326;
	ld.shared.f32 	%f2407, [%r42+2056];
	fma.rn.f32 	%f2408, %f2402, %f2407, %f2328;
	ld.shared.f32 	%f2409, [%r42+2060];
	fma.rn.f32 	%f2410, %f2402, %f2409, %f2330;
	ld.shared.f32 	%f2411, [%r42+2064];
	fma.rn.f32 	%f2412, %f2402, %f2411, %f2332;
	ld.shared.f32 	%f2413, [%r42+2068];
	fma.rn.f32 	%f2414, %f2402, %f2413, %f2334;
	ld.shared.f32 	%f2415, [%r42+2072];
	fma.rn.f32 	%f2416, %f2402, %f2415, %f2336;
	ld.shared.f32 	%f2417, [%r42+2076];
	fma.rn.f32 	%f2418, %f2402, %f2417, %f2338;
	ld.shared.f32 	%f2419, [%r40+48];
	fma.rn.f32 	%f2420, %f2419, %f2403, %f2340;
	fma.rn.f32 	%f2421, %f2419, %f2405, %f2341;
	fma.rn.f32 	%f2422, %f2419, %f2407, %f2342;
	fma.rn.f32 	%f2423, %f2419, %f2409, %f2343;
	fma.rn.f32 	%f2424, %f2419, %f2411, %f2344;
	fma.rn.f32 	%f2425, %f2419, %f2413, %f2345;
	fma.rn.f32 	%f2426, %f2419, %f2415, %f2346;
	fma.rn.f32 	%f2427, %f2419, %f2417, %f2347;
	ld.shared.f32 	%f2428, [%r40+80];
	fma.rn.f32 	%f2429, %f2428, %f2403, %f2349;
	fma.rn.f32 	%f2430, %f2428, %f2405, %f2350;
	fma.rn.f32 	%f2431, %f2428, %f2407, %f2351;
	fma.rn.f32 	%f2432, %f2428, %f2409, %f2352;
	fma.rn.f32 	%f2433, %f2428, %f2411, %f2353;
	fma.rn.f32 	%f2434, %f2428, %f2413, %f2354;
	fma.rn.f32 	%f2435, %f2428, %f2415, %f2355;
	fma.rn.f32 	%f2436, %f2428, %f2417, %f2356;
	ld.shared.f32 	%f2437, [%r40+112];
	fma.rn.f32 	%f2438, %f2437, %f2403, %f2358;
	fma.rn.f32 	%f2439, %f2437, %f2405, %f2359;
	fma.rn.f32 	%f2440, %f2437, %f2407, %f2360;
	fma.rn.f32 	%f2441, %f2437, %f2409, %f2361;
	fma.rn.f32 	%f2442, %f2437, %f2411, %f2362;
	fma.rn.f32 	%f2443, %f2437, %f2413, %f2363;
	fma.rn.f32 	%f2444, %f2437, %f2415, %f2364;
	fma.rn.f32 	%f2445, %f2437, %f2417, %f2365;
	ld.shared.f32 	%f2446, [%r40+144];
	fma.rn.f32 	%f2447, %f2446, %f2403, %f2367;
	fma.rn.f32 	%f2448, %f2446, %f2405, %f2368;
	fma.rn.f32 	%f2449, %f2446, %f2407, %f2369;
	fma.rn.f32 	%f2450, %f2446, %f2409, %f2370;
	fma.rn.f32 	%f2451, %f2446, %f2411, %f2371;
	fma.rn.f32 	%f2452, %f2446, %f2413, %f2372;
	fma.rn.f32 	%f2453, %f2446, %f2415, %f2373;
	fma.rn.f32 	%f2454, %f2446, %f2417, %f2374;
	ld.shared.f32 	%f2455, [%r40+176];
	fma.rn.f32 	%f2456, %f2455, %f2403, %f2376;
	fma.rn.f32 	%f2457, %f2455, %f2405, %f2377;
	fma.rn.f32 	%f2458, %f2455, %f2407, %f2378;
	fma.rn.f32 	%f2459, %f2455, %f2409, %f2379;
	fma.rn.f32 	%f2460, %f2455, %f2411, %f2380;
	fma.rn.f32 	%f2461, %f2455, %f2413, %f2381;
	fma.rn.f32 	%f2462, %f2455, %f2415, %f2382;
	fma.rn.f32 	%f2463, %f2455, %f2417, %f2383;
	ld.shared.f32 	%f2464, [%r40+208];
	fma.rn.f32 	%f2465, %f2464, %f2403, %f2385;
	fma.rn.f32 	%f2466, %f2464, %f2405, %f2386;
	fma.rn.f32 	%f2467, %f2464, %f2407, %f2387;
	fma.rn.f32 	%f2468, %f2464, %f2409, %f2388;
	fma.rn.f32 	%f2469, %f2464, %f2411, %f2389;
	fma.rn.f32 	%f2470, %f2464, %f2413, %f2390;
	fma.rn.f32 	%f2471, %f2464, %f2415, %f2391;
	fma.rn.f32 	%f2472, %f2464, %f2417, %f2392;
	ld.shared.f32 	%f2473, [%r40+240];
	fma.rn.f32 	%f2474, %f2473, %f2403, %f2394;
	fma.rn.f32 	%f2475, %f2473, %f2405, %f2395;
	fma.rn.f32 	%f2476, %f2473, %f2407, %f2396;
	fma.rn.f32 	%f2477, %f2473, %f2409, %f2397;
	fma.rn.f32 	%f2478, %f2473, %f2411, %f2398;
	fma.rn.f32 	%f2479, %f2473, %f2413, %f2399;
	fma.rn.f32 	%f2480, %f2473, %f2415, %f2400;
	fma.rn.f32 	%f2481, %f2473, %f2417, %f2401;
	ld.shared.f32 	%f2482, [%r40+20];
	ld.shared.f32 	%f2483, [%r42+2560];
	fma.rn.f32 	%f2484, %f2482, %f2483, %f2404;
	ld.shared.f32 	%f2485, [%r42+2564];
	fma.rn.f32 	%f2486, %f2482, %f2485, %f2406;
	ld.shared.f32 	%f2487, [%r42+2568];
	fma.rn.f32 	%f2488, %f2482, %f2487, %f2408;
	ld.shared.f32 	%f2489, [%r42+2572];
	fma.rn.f32 	%f2490, %f2482, %f2489, %f2410;
	ld.shared.f32 	%f2491, [%r42+2576];
	fma.rn.f32 	%f2492, %f2482, %f2491, %f2412;
	ld.shared.f32 	%f2493, [%r42+2580];
	fma.rn.f32 	%f2494, %f2482, %f2493, %f2414;
	ld.shared.f32 	%f2495, [%r42+2584];
	fma.rn.f32 	%f2496, %f2482, %f2495, %f2416;
	ld.shared.f32 	%f2497, [%r42+2588];
	fma.rn.f32 	%f2498, %f2482, %f2497, %f2418;
	ld.shared.f32 	%f2499, [%r40+52];
	fma.rn.f32 	%f2500, %f2499, %f2483, %f2420;
	fma.rn.f32 	%f2501, %f2499, %f2485, %f2421;
	fma.rn.f32 	%f2502, %f2499, %f2487, %f2422;
	fma.rn.f32 	%f2503, %f2499, %f2489, %f2423;
	fma.rn.f32 	%f2504, %f2499, %f2491, %f2424;
	fma.rn.f32 	%f2505, %f2499, %f2493, %f2425;
	fma.rn.f32 	%f2506, %f2499, %f2495, %f2426;
	fma.rn.f32 	%f2507, %f2499, %f2497, %f2427;
	ld.shared.f32 	%f2508, [%r40+84];
	fma.rn.f32 	%f2509, %f2508, %f2483, %f2429;
	fma.rn.f32 	%f2510, %f2508, %f2485, %f2430;
	fma.rn.f32 	%f2511, %f2508, %f2487, %f2431;
	fma.rn.f32 	%f2512, %f2508, %f2489, %f2432;
	fma.rn.f32 	%f2513, %f2508, %f2491, %f2433;
	fma.rn.f32 	%f2514, %f2508, %f2493, %f2434;
	fma.rn.f32 	%f2515, %f2508, %f2495, %f2435;
	fma.rn.f32 	%f2516, %f2508, %f2497, %f2436;
	ld.shared.f32 	%f2517, [%r40+116];
	fma.rn.f32 	%f2518, %f2517, %f2483, %f2438;
	fma.rn.f32 	%f2519, %f2517, %f2485, %f2439;
	fma.rn.f32 	%f2520, %f2517, %f2487, %f2440;
	fma.rn.f32 	%f2521, %f2517, %f2489, %f2441;
	fma.rn.f32 	%f2522, %f2517, %f2491, %f2442;
	fma.rn.f32 	%f2523, %f2517, %f2493, %f2443;
	fma.rn.f32 	%f2524, %f2517, %f2495, %f2444;
	fma.rn.f32 	%f2525, %f2517, %f2497, %f2445;
	ld.shared.f32 	%f2526, [%r40+148];
	fma.rn.f32 	%f2527, %f2526, %f2483, %f2447;
	fma.rn.f32 	%f2528, %f2526, %f2485, %f2448;
	fma.rn.f32 	%f2529, %f2526, %f2487, %f2449;
	fma.rn.f32 	%f2530, %f2526, %f2489, %f2450;
	fma.rn.f32 	%f2531, %f2526, %f2491, %f2451;
	fma.rn.f32 	%f2532, %f2526, %f2493, %f2452;
	fma.rn.f32 	%f2533, %f2526, %f2495, %f2453;
	fma.rn.f32 	%f2534, %f2526, %f2497, %f2454;
	ld.shared.f32 	%f2535, [%r40+180];
	fma.rn.f32 	%f2536, %f2535, %f2483, %f2456;
	fma.rn.f32 	%f2537, %f2535, %f2485, %f2457;
	fma.rn.f32 	%f2538, %f2535, %f2487, %f2458;
	fma.rn.f32 	%f2539, %f2535, %f2489, %f2459;
	fma.rn.f32 	%f2540, %f2535, %f2491, %f2460;
	fma.rn.f32 	%f2541, %f2535, %f2493, %f2461;
	fma.rn.f32 	%f2542, %f2535, %f2495, %f2462;
	fma.rn.f32 	%f2543, %f2535, %f2497, %f2463;
	ld.shared.f32 	%f2544, [%r40+212];
	fma.rn.f32 	%f2545, %f2544, %f2483, %f2465;
	fma.rn.f32 	%f2546, %f2544, %f2485, %f2466;
	fma.rn.f32 	%f2547, %f2544, %f2487, %f2467;
	fma.rn.f32 	%f2548, %f2544, %f2489, %f2468;
	fma.rn.f32 	%f2549, %f2544, %f2491, %f2469;
	fma.rn.f32 	%f2550, %f2544, %f2493, %f2470;
	fma.rn.f32 	%f2551, %f2544, %f2495, %f2471;
	fma.rn.f32 	%f2552, %f2544, %f2497, %f2472;
	ld.shared.f32 	%f2553, [%r40+244];
	fma.rn.f32 	%f2554, %f2553, %f2483, %f2474;
	fma.rn.f32 	%f2555, %f2553, %f2485, %f2475;
	fma.rn.f32 	%f2556, %f2553, %f2487, %f2476;
	fma.rn.f32 	%f2557, %f2553, %f2489, %f2477;
	fma.rn.f32 	%f2558, %f2553, %f2491, %f2478;
	fma.rn.f32 	%f2559, %f2553, %f2493, %f2479;
	fma.rn.f32 	%f2560, %f2553, %f2495, %f2480;
	fma.rn.f32 	%f2561, %f2553, %f2497, %f2481;
	ld.shared.f32 	%f2562, [%r40+24];
	ld.shared.f32 	%f2563, [%r42+3072];
	fma.rn.f32 	%f2564, %f2562, %f2563, %f2484;
	ld.shared.f32 	%f2565, [%r42+3076];
	fma.rn.f32 	%f2566, %f2562, %f2565, %f2486;
	ld.shared.f32 	%f2567, [%r42+3080];
	fma.rn.f32 	%f2568, %f2562, %f2567, %f2488;
	ld.shared.f32 	%f2569, [%r42+3084];
	fma.rn.f32 	%f2570, %f2562, %f2569, %f2490;
	ld.shared.f32 	%f2571, [%r42+3088];
	fma.rn.f32 	%f2572, %f2562, %f2571, %f2492;
	ld.shared.f32 	%f2573, [%r42+3092];
	fma.rn.f32 	%f2574, %f2562, %f2573, %f2494;
	ld.shared.f32 	%f2575, [%r42+3096];
	fma.rn.f32 	%f2576, %f2562, %f2575, %f2496;
	ld.shared.f32 	%f2577, [%r42+3100];
	fma.rn.f32 	%f2578, %f2562, %f2577, %f2498;
	ld.shared.f32 	%f2579, [%r40+56];
	fma.rn.f32 	%f2580, %f2579, %f2563, %f2500;
	fma.rn.f32 	%f2581, %f2579, %f2565, %f2501;
	fma.rn.f32 	%f2582, %f2579, %f2567, %f2502;
	fma.rn.f32 	%f2583, %f2579, %f2569, %f2503;
	fma.rn.f32 	%f2584, %f2579, %f2571, %f2504;
	fma.rn.f32 	%f2585, %f2579, %f2573, %f2505;
	fma.rn.f32 	%f2586, %f2579, %f2575, %f2506;
	fma.rn.f32 	%f2587, %f2579, %f2577, %f2507;
	ld.shared.f32 	%f2588, [%r40+88];
	fma.rn.f32 	%f2589, %f2588, %f2563, %f2509;
	fma.rn.f32 	%f2590, %f2588, %f2565, %f2510;
	fma.rn.f32 	%f2591, %f2588, %f2567, %f2511;
	fma.rn.f32 	%f2592, %f2588, %f2569, %f2512;
	fma.rn.f32 	%f2593, %f2588, %f2571, %f2513;
	fma.rn.f32 	%f2594, %f2588, %f2573, %f2514;
	fma.rn.f32 	%f2595, %f2588, %f2575, %f2515;
	fma.rn.f32 	%f2596, %f2588, %f2577, %f2516;
	ld.shared.f32 	%f2597, [%r40+120];
	fma.rn.f32 	%f2598, %f2597, %f2563, %f2518;
	fma.rn.f32 	%f2599, %f2597, %f2565, %f2519;
	fma.rn.f32 	%f2600, %f2597, %f2567, %f2520;
	fma.rn.f32 	%f2601, %f2597, %f2569, %f2521;
	fma.rn.f32 	%f2602, %f2597, %f2571, %f2522;
	fma.rn.f32 	%f2603, %f2597, %f2573, %f2523;
	fma.rn.f32 	%f2604, %f2597, %f2575, %f2524;
	fma.rn.f32 	%f2605, %f2597, %f2577, %f2525;
	ld.shared.f32 	%f2606, [%r40+152];
	fma.rn.f32 	%f2607, %f2606, %f2563, %f2527;
	fma.rn.f32 	%f2608, %f2606, %f2565, %f2528;
	fma.rn.f32 	%f2609, %f2606, %f2567, %f2529;
	fma.rn.f32 	%f2610, %f2606, %f2569, %f2530;
	fma.rn.f32 	%f2611, %f2606, %f2571, %f2531;
	fma.rn.f32 	%f2612, %f2606, %f2573, %f2532;
	fma.rn.f32 	%f2613, %f2606, %f2575, %f2533;
	fma.rn.f32 	%f2614, %f2606, %f2577, %f2534;
	ld.shared.f32 	%f2615, [%r40+184];
	fma.rn.f32 	%f2616, %f2615, %f2563, %f2536;
	fma.rn.f32 	%f2617, %f2615, %f2565, %f2537;
	fma.rn.f32 	%f2618, %f2615, %f2567, %f2538;
	fma.rn.f32 	%f2619, %f2615, %f2569, %f2539;
	fma.rn.f32 	%f2620, %f2615, %f2571, %f2540;
	fma.rn.f32 	%f2621, %f2615, %f2573, %f2541;
	fma.rn.f32 	%f2622, %f2615, %f2575, %f2542;
	fma.rn.f32 	%f2623, %f2615, %f2577, %f2543;
	ld.shared.f32 	%f2624, [%r40+216];
	fma.rn.f32 	%f2625, %f2624, %f2563, %f2545;
	fma.rn.f32 	%f2626, %f2624, %f2565, %f2546;
	fma.rn.f32 	%f2627, %f2624, %f2567, %f2547;
	fma.rn.f32 	%f2628, %f2624, %f2569, %f2548;
	fma.rn.f32 	%f2629, %f2624, %f2571, %f2549;
	fma.rn.f32 	%f2630, %f2624, %f2573, %f2550;
	fma.rn.f32 	%f2631, %f2624, %f2575, %f2551;
	fma.rn.f32 	%f2632, %f2624, %f2577, %f2552;
	ld.shared.f32 	%f2633, [%r40+248];
	fma.rn.f32 	%f2634, %f2633, %f2563, %f2554;
	fma.rn.f32 	%f2635, %f2633, %f2565, %f2555;
	fma.rn.f32 	%f2636, %f2633, %f2567, %f2556;
	fma.rn.f32 	%f2637, %f2633, %f2569, %f2557;
	fma.rn.f32 	%f2638, %f2633, %f2571, %f2558;
	fma.rn.f32 	%f2639, %f2633, %f2573, %f2559;
	fma.rn.f32 	%f2640, %f2633, %f2575, %f2560;
	fma.rn.f32 	%f2641, %f2633, %f2577, %f2561;
	ld.shared.f32 	%f2642, [%r40+28];
	ld.shared.f32 	%f2643, [%r42+3584];
	fma.rn.f32 	%f2644, %f2642, %f2643, %f2564;
	ld.shared.f32 	%f2645, [%r42+3588];
	fma.rn.f32 	%f2646, %f2642, %f2645, %f2566;
	ld.shared.f32 	%f2647, [%r42+3592];
	fma.rn.f32 	%f2648, %f2642, %f2647, %f2568;
	ld.shared.f32 	%f2649, [%r42+3596];
	fma.rn.f32 	%f2650, %f2642, %f2649, %f2570;
	ld.shared.f32 	%f2651, [%r42+3600];
	fma.rn.f32 	%f2652, %f2642, %f2651, %f2572;
	ld.shared.f32 	%f2653, [%r42+3604];
	fma.rn.f32 	%f2654, %f2642, %f2653, %f2574;
	ld.shared.f32 	%f2655, [%r42+3608];
	fma.rn.f32 	%f2656, %f2642, %f2655, %f2576;
	ld.shared.f32 	%f2657, [%r42+3612];
	fma.rn.f32 	%f2658, %f2642, %f2657, %f2578;
	ld.shared.f32 	%f2659, [%r40+60];
	fma.rn.f32 	%f2660, %f2659, %f2643, %f2580;
	fma.rn.f32 	%f2661, %f2659, %f2645, %f2581;
	fma.rn.f32 	%f2662, %f2659, %f2647, %f2582;
	fma.rn.f32 	%f2663, %f2659, %f2649, %f2583;
	fma.rn.f32 	%f2664, %f2659, %f2651, %f2584;
	fma.rn.f32 	%f2665, %f2659, %f2653, %f2585;
	fma.rn.f32 	%f2666, %f2659, %f2655, %f2586;
	fma.rn.f32 	%f2667, %f2659, %f2657, %f2587;
	ld.shared.f32 	%f2668, [%r40+92];
	fma.rn.f32 	%f2669, %f2668, %f2643, %f2589;
	fma.rn.f32 	%f2670, %f2668, %f2645, %f2590;
	fma.rn.f32 	%f2671, %f2668, %f2647, %f2591;
	fma.rn.f32 	%f2672, %f2668, %f2649, %f2592;
	fma.rn.f32 	%f2673, %f2668, %f2651, %f2593;
	fma.rn.f32 	%f2674, %f2668, %f2653, %f2594;
	fma.rn.f32 	%f2675, %f2668, %f2655, %f2595;
	fma.rn.f32 	%f2676, %f2668, %f2657, %f2596;
	ld.shared.f32 	%f2677, [%r40+124];
	fma.rn.f32 	%f2678, %f2677, %f2643, %f2598;
	fma.rn.f32 	%f2679, %f2677, %f2645, %f2599;
	fma.rn.f32 	%f2680, %f2677, %f2647, %f2600;
	fma.rn.f32 	%f2681, %f2677, %f2649, %f2601;
	fma.rn.f32 	%f2682, %f2677, %f2651, %f2602;
	fma.rn.f32 	%f2683, %f2677, %f2653, %f2603;
	fma.rn.f32 	%f2684, %f2677, %f2655, %f2604;
	fma.rn.f32 	%f2685, %f2677, %f2657, %f2605;
	ld.shared.f32 	%f2686, [%r40+156];
	fma.rn.f32 	%f2687, %f2686, %f2643, %f2607;
	fma.rn.f32 	%f2688, %f2686, %f2645, %f2608;
	fma.rn.f32 	%f2689, %f2686, %f2647, %f2609;
	fma.rn.f32 	%f2690, %f2686, %f2649, %f2610;
	fma.rn.f32 	%f2691, %f2686, %f2651, %f2611;
	fma.rn.f32 	%f2692, %f2686, %f2653, %f2612;
	fma.rn.f32 	%f2693, %f2686, %f2655, %f2613;
	fma.rn.f32 	%f2694, %f2686, %f2657, %f2614;
	ld.shared.f32 	%f2695, [%r40+188];
	fma.rn.f32 	%f2696, %f2695, %f2643, %f2616;
	fma.rn.f32 	%f2697, %f2695, %f2645, %f2617;
	fma.rn.f32 	%f2698, %f2695, %f2647, %f2618;
	fma.rn.f32 	%f2699, %f2695, %f2649, %f2619;
	fma.rn.f32 	%f2700, %f2695, %f2651, %f2620;
	fma.rn.f32 	%f2701, %f2695, %f2653, %f2621;
	fma.rn.f32 	%f2702, %f2695, %f2655, %f2622;
	fma.rn.f32 	%f2703, %f2695, %f2657, %f2623;
	ld.shared.f32 	%f2704, [%r40+220];
	fma.rn.f32 	%f2705, %f2704, %f2643, %f2625;
	fma.rn.f32 	%f2706, %f2704, %f2645, %f2626;
	fma.rn.f32 	%f2707, %f2704, %f2647, %f2627;
	fma.rn.f32 	%f2708, %f2704, %f2649, %f2628;
	fma.rn.f32 	%f2709, %f2704, %f2651, %f2629;
	fma.rn.f32 	%f2710, %f2704, %f2653, %f2630;
	fma.rn.f32 	%f2711, %f2704, %f2655, %f2631;
	fma.rn.f32 	%f2712, %f2704, %f2657, %f2632;
	ld.shared.f32 	%f2713, [%r40+252];
	fma.rn.f32 	%f2714, %f2713, %f2643, %f2634;
	fma.rn.f32 	%f2715, %f2713, %f2645, %f2635;
	fma.rn.f32 	%f2716, %f2713, %f2647, %f2636;
	fma.rn.f32 	%f2717, %f2713, %f2649, %f2637;
	fma.rn.f32 	%f2718, %f2713, %f2651, %f2638;
	fma.rn.f32 	%f2719, %f2713, %f2653, %f2639;
	fma.rn.f32 	%f2720, %f2713, %f2655, %f2640;
	fma.rn.f32 	%f2721, %f2713, %f2657, %f2641;
	bar.sync 	0;
	ld.global.nc.v4.f32 	{%f2722, %f2723, %f2724, %f2725}, [%rd6+128];
	st.shared.v4.f32 	[%r25], {%f2722, %f2723, %f2724, %f2725};
	add.s32 	%r46, %r33, 32768;
	mul.wide.u32 	%rd16, %r46, 4;
	add.s64 	%rd17, %rd7, %rd16;
	ld.global.nc.v4.f32 	{%f2726, %f2727, %f2728, %f2729}, [%rd17];
	st.shared.v4.f32 	[%r38], {%f2726, %f2727, %f2728, %f2729};
	bar.sync 	0;
	ld.shared.f32 	%f2730, [%r40];
	ld.shared.f32 	%f2731, [%r42];
	fma.rn.f32 	%f2732, %f2730, %f2731, %f2644;
	ld.shared.f32 	%f2733, [%r42+4];
	fma.rn.f32 	%f2734, %f2730, %f2733, %f2646;
	ld.shared.f32 	%f2735, [%r42+8];
	fma.rn.f32 	%f2736, %f2730, %f2735, %f2648;
	ld.shared.f32 	%f2737, [%r42+12];
	fma.rn.f32 	%f2738, %f2730, %f2737, %f2650;
	ld.shared.f32 	%f2739, [%r42+16];
	fma.rn.f32 	%f2740, %f2730, %f2739, %f2652;
	ld.shared.f32 	%f2741, [%r42+20];
	fma.rn.f32 	%f2742, %f2730, %f2741, %f2654;
	ld.shared.f32 	%f2743, [%r42+24];
	fma.rn.f32 	%f2744, %f2730, %f2743, %f2656;
	ld.shared.f32 	%f2745, [%r42+28];
	fma.rn.f32 	%f2746, %f2730, %f2745, %f2658;
	ld.shared.f32 	%f2747, [%r40+32];
	fma.rn.f32 	%f2748, %f2747, %f2731, %f2660;
	fma.rn.f32 	%f2749, %f2747, %f2733, %f2661;
	fma.rn.f32 	%f2750, %f2747, %f2735, %f2662;
	fma.rn.f32 	%f2751, %f2747, %f2737, %f2663;
	fma.rn.f32 	%f2752, %f2747, %f2739, %f2664;
	fma.rn.f32 	%f2753, %f2747, %f2741, %f2665;
	fma.rn.f32 	%f2754, %f2747, %f2743, %f2666;
	fma.rn.f32 	%f2755, %f2747, %f2745, %f2667;
	ld.shared.f32 	%f2756, [%r40+64];
	fma.rn.f32 	%f2757, %f2756, %f2731, %f2669;
	fma.rn.f32 	%f2758, %f2756, %f2733, %f2670;
	fma.rn.f32 	%f2759, %f2756, %f2735, %f2671;
	fma.rn.f32 	%f2760, %f2756, %f2737, %f2672;
	fma.rn.f32 	%f2761, %f2756, %f2739, %f2673;
	fma.rn.f32 	%f2762, %f2756, %f2741, %f2674;
	fma.rn.f32 	%f2763, %f2756, %f2743, %f2675;
	fma.rn.f32 	%f2764, %f2756, %f2745, %f2676;
	ld.shared.f32 	%f2765, [%r40+96];
	fma.rn.f32 	%f2766, %f2765, %f2731, %f2678;
	fma.rn.f32 	%f2767, %f2765, %f2733, %f2679;
	fma.rn.f32 	%f2768, %f2765, %f2735, %f2680;
	fma.rn.f32 	%f2769, %f2765, %f2737, %f2681;
	fma.rn.f32 	%f2770, %f2765, %f2739, %f2682;
	fma.rn.f32 	%f2771, %f2765, %f2741, %f2683;
	fma.rn.f32 	%f2772, %f2765, %f2743, %f2684;
	fma.rn.f32 	%f2773, %f2765, %f2745, %f2685;
	ld.shared.f32 	%f2774, [%r40+128];
	fma.rn.f32 	%f2775, %f2774, %f2731, %f2687;
	fma.rn.f32 	%f2776, %f2774, %f2733, %f2688;
	fma.rn.f32 	%f2777, %f2774, %f2735, %f2689;
	fma.rn.f32 	%f2778, %f2774, %f2737, %f2690;
	fma.rn.f32 	%f2779, %f2774, %f2739, %f2691;
	fma.rn.f32 	%f2780, %f2774, %f2741, %f2692;
	fma.rn.f32 	%f2781, %f2774, %f2743, %f2693;
	fma.rn.f32 	%f2782, %f2774, %f2745, %f2694;
	ld.shared.f32 	%f2783, [%r40+160];
	fma.rn.f32 	%f2784, %f2783, %f2731, %f2696;
	fma.rn.f32 	%f2785, %f2783, %f2733, %f2697;
	fma.rn.f32 	%f2786, %f2783, %f2735, %f2698;
	fma.rn.f32 	%f2787, %f2783, %f2737, %f2699;
	fma.rn.f32 	%f2788, %f2783, %f2739, %f2700;
	fma.rn.f32 	%f2789, %f2783, %f2741, %f2701;
	fma.rn.f32 	%f2790, %f2783, %f2743, %f2702;
	fma.rn.f32 	%f2791, %f2783, %f2745, %f2703;
	ld.shared.f32 	%f2792, [%r40+192];
	fma.rn.f32 	%f2793, %f2792, %f2731, %f2705;
	fma.rn.f32 	%f2794, %f2792, %f2733, %f2706;
	fma.rn.f32 	%f2795, %f2792, %f2735, %f2707;
	fma.rn.f32 	%f2796, %f2792, %f2737, %f2708;
	fma.rn.f32 	%f2797, %f2792, %f2739, %f2709;
	fma.rn.f32 	%f2798, %f2792, %f2741, %f2710;
	fma.rn.f32 	%f2799, %f2792, %f2743, %f2711;
	fma.rn.f32 	%f2800, %f2792, %f2745, %f2712;
	ld.shared.f32 	%f2801, [%r40+224];
	fma.rn.f32 	%f2802, %f2801, %f2731, %f2714;
	fma.rn.f32 	%f2803, %f2801, %f2733, %f2715;
	fma.rn.f32 	%f2804, %f2801, %f2735, %f2716;
	fma.rn.f32 	%f2805, %f2801, %f2737, %f2717;
	fma.rn.f32 	%f2806, %f2801, %f2739, %f2718;
	fma.rn.f32 	%f2807, %f2801, %f2741, %f2719;
	fma.rn.f32 	%f2808, %f2801, %f2743, %f2720;
	fma.rn.f32 	%f2809, %f2801, %f2745, %f2721;
	ld.shared.f32 	%f2810, [%r40+4];
	ld.shared.f32 	%f2811, [%r42+512];
	fma.rn.f32 	%f2812, %f2810, %f2811, %f2732;
	ld.shared.f32 	%f2813, [%r42+516];
	fma.rn.f32 	%f2814, %f2810, %f2813, %f2734;
	ld.shared.f32 	%f2815, [%r42+520];
	fma.rn.f32 	%f2816, %f2810, %f2815, %f2736;
	ld.shared.f32 	%f2817, [%r42+524];
	fma.rn.f32 	%f2818, %f2810, %f2817, %f2738;
	ld.shared.f32 	%f2819, [%r42+528];
	fma.rn.f32 	%f2820, %f2810, %f2819, %f2740;
	ld.shared.f32 	%f2821, [%r42+532];
	fma.rn.f32 	%f2822, %f2810, %f2821, %f2742;
	ld.shared.f32 	%f2823, [%r42+536];
	fma.rn.f32 	%f2824, %f2810, %f2823, %f2744;
	ld.shared.f32 	%f2825, [%r42+540];
	fma.rn.f32 	%f2826, %f2810, %f2825, %f2746;
	ld.shared.f32 	%f2827, [%r40+36];
	fma.rn.f32 	%f2828, %f2827, %f2811, %f2748;
	fma.rn.f32 	%f2829, %f2827, %f2813, %f2749;
	fma.rn.f32 	%f2830, %f2827, %f2815, %f2750;
	fma.rn.f32 	%f2831, %f2827, %f2817, %f2751;
	fma.rn.f32 	%f2832, %f2827, %f2819, %f2752;
	fma.rn.f32 	%f2833, %f2827, %f2821, %f2753;
	fma.rn.f32 	%f2834, %f2827, %f2823, %f2754;
	fma.rn.f32 	%f2835, %f2827, %f2825, %f2755;
	ld.shared.f32 	%f2836, [%r40+68];
	fma.rn.f32 	%f2837, %f2836, %f2811, %f2757;
	fma.rn.f32 	%f2838, %f2836, %f2813, %f2758;
	fma.rn.f32 	%f2839, %f2836, %f2815, %f2759;
	fma.rn.f32 	%f2840, %f2836, %f2817, %f2760;
	fma.rn.f32 	%f2841, %f2836, %f2819, %f2761;
	fma.rn.f32 	%f2842, %f2836, %f2821, %f2762;
	fma.rn.f32 	%f2843, %f2836, %f2823, %f2763;
	fma.rn.f32 	%f2844, %f2836, %f2825, %f2764;
	ld.shared.f32 	%f2845, [%r40+100];
	fma.rn.f32 	%f2846, %f2845, %f2811, %f2766;
	fma.rn.f32 	%f2847, %f2845, %f2813, %f2767;
	fma.rn.f32 	%f2848, %f2845, %f2815, %f2768;
	fma.rn.f32 	%f2849, %f2845, %f2817, %f2769;
	fma.rn.f32 	%f2850, %f2845, %f2819, %f2770;
	fma.rn.f32 	%f2851, %f2845, %f2821, %f2771;
	fma.rn.f32 	%f2852, %f2845, %f2823, %f2772;
	fma.rn.f32 	%f2853, %f2845, %f2825, %f2773;
	ld.shared.f32 	%f2854, [%r40+132];
	fma.rn.f32 	%f2855, %f2854, %f2811, %f2775;
	fma.rn.f32 	%f2856, %f2854, %f2813, %f2776;
	fma.rn.f32 	%f2857, %f2854, %f2815, %f2777;
	fma.rn.f32 	%f2858, %f2854, %f2817, %f2778;
	fma.rn.f32 	%f2859, %f2854, %f2819, %f2779;
	fma.rn.f32 	%f2860, %f2854, %f2821, %f2780;
	fma.rn.f32 	%f2861, %f2854, %f2823, %f2781;
	fma.rn.f32 	%f2862, %f2854, %f2825, %f2782;
	ld.shared.f32 	%f2863, [%r40+164];
	fma.rn.f32 	%f2864, %f2863, %f2811, %f2784;
	fma.rn.f32 	%f2865, %f2863, %f2813, %f2785;
	fma.rn.f32 	%f2866, %f2863, %f2815, %f2786;
	fma.rn.f32 	%f2867, %f2863, %f2817, %f2787;
	fma.rn.f32 	%f2868, %f2863, %f2819, %f2788;
	fma.rn.f32 	%f2869, %f2863, %f2821, %f2789;
	fma.rn.f32 	%f2870, %f2863, %f2823, %f2790;
	fma.rn.f32 	%f2871, %f2863, %f2825, %f2791;
	ld.shared.f32 	%f2872, [%r40+196];
	fma.rn.f32 	%f2873, %f2872, %f2811, %f2793;
	fma.rn.f32 	%f2874, %f2872, %f2813, %f2794;
	fma.rn.f32 	%f2875, %f2872, %f2815, %f2795;
	fma.rn.f32 	%f2876, %f2872, %f2817, %f2796;
	fma.rn.f32 	%f2877, %f2872, %f2819, %f2797;
	fma.rn.f32 	%f2878, %f2872, %f2821, %f2798;
	fma.rn.f32 	%f2879, %f2872, %f2823, %f2799;
	fma.rn.f32 	%f2880, %f2872, %f2825, %f2800;
	ld.shared.f32 	%f2881, [%r40+228];
	fma.rn.f32 	%f2882, %f2881, %f2811, %f2802;
	fma.rn.f32 	%f2883, %f2881, %f2813, %f2803;
	fma.rn.f32 	%f2884, %f2881, %f2815, %f2804;
	fma.rn.f32 	%f2885, %f2881, %f2817, %f2805;
	fma.rn.f32 	%f2886, %f2881, %f2819, %f2806;
	fma.rn.f32 	%f2887, %f2881, %f2821, %f2807;
	fma.rn.f32 	%f2888, %f2881, %f2823, %f2808;
	fma.rn.f32 	%f2889, %f2881, %f2825, %f2809;
	ld.shared.f32 	%f2890, [%r40+8];
	ld.shared.f32 	%f2891, [%r42+1024];
	fma.rn.f32 	%f2892, %f2890, %f2891, %f2812;
	ld.shared.f32 	%f2893, [%r42+1028];
	fma.rn.f32 	%f2894, %f2890, %f2893, %f2814;
	ld.shared.f32 	%f2895, [%r42+1032];
	fma.rn.f32 	%f2896, %f2890, %f2895, %f2816;
	ld.shared.f32 	%f2897, [%r42+1036];
	fma.rn.f32 	%f2898, %f2890, %f2897, %f2818;
	ld.shared.f32 	%f2899, [%r42+1040];
	fma.rn.f32 	%f2900, %f2890, %f2899, %f2820;
	ld.shared.f32 	%f2901, [%r42+1044];
	fma.rn.f32 	%f2902, %f2890, %f2901, %f2822;
	ld.shared.f32 	%f2903, [%r42+1048];
	fma.rn.f32 	%f2904, %f2890, %f2903, %f2824;
	ld.shared.f32 	%f2905, [%r42+1052];
	fma.rn.f32 	%f2906, %f2890, %f2905, %f2826;
	ld.shared.f32 	%f2907, [%r40+40];
	fma.rn.f32 	%f2908, %f2907, %f2891, %f2828;
	fma.rn.f32 	%f2909, %f2907, %f2893, %f2829;
	fma.rn.f32 	%f2910, %f2907, %f2895, %f2830;
	fma.rn.f32 	%f2911, %f2907, %f2897, %f2831;
	fma.rn.f32 	%f2912, %f2907, %f2899, %f2832;
	fma.rn.f32 	%f2913, %f2907, %f2901, %f2833;
	fma.rn.f32 	%f2914, %f2907, %f2903, %f2834;
	fma.rn.f32 	%f2915, %f2907, %f2905, %f2835;
	ld.shared.f32 	%f2916, [%r40+72];
	fma.rn.f32 	%f2917, %f2916, %f2891, %f2837;
	fma.rn.f32 	%f2918, %f2916, %f2893, %f2838;
	fma.rn.f32 	%f2919, %f2916, %f2895, %f2839;
	fma.rn.f32 	%f2920, %f2916, %f2897, %f2840;
	fma.rn.f32 	%f2921, %f2916, %f2899, %f2841;
	fma.rn.f32 	%f2922, %f2916, %f2901, %f2842;
	fma.rn.f32 	%f2923, %f2916, %f2903, %f2843;
	fma.rn.f32 	%f2924, %f2916, %f2905, %f2844;
	ld.shared.f32 	%f2925, [%r40+104];
	fma.rn.f32 	%f2926, %f2925, %f2891, %f2846;
	fma.rn.f32 	%f2927, %f2925, %f2893, %f2847;
	fma.rn.f32 	%f2928, %f2925, %f2895, %f2848;
	fma.rn.f32 	%f2929, %f2925, %f2897, %f2849;
	fma.rn.f32 	%f2930, %f2925, %f2899, %f2850;
	fma.rn.f32 	%f2931, %f2925, %f2901, %f2851;
	fma.rn.f32 	%f2932, %f2925, %f2903, %f2852;
	fma.rn.f32 	%f2933, %f2925, %f2905, %f2853;
	ld.shared.f32 	%f2934, [%r40+136];
	fma.rn.f32 	%f2935, %f2934, %f2891, %f2855;
	fma.rn.f32 	%f2936, %f2934, %f2893, %f2856;
	fma.rn.f32 	%f2937, %f2934, %f2895, %f2857;
	fma.rn.f32 	%f2938, %f2934, %f2897, %f2858;
	fma.rn.f32 	%f2939, %f2934, %f2899, %f2859;
	fma.rn.f32 	%f2940, %f2934, %f2901, %f2860;
	fma.rn.f32 	%f2941, %f2934, %f2903, %f2861;
	fma.rn.f32 	%f2942, %f2934, %f2905, %f2862;
	ld.shared.f32 	%f2943, [%r40+168];
	fma.rn.f32 	%f2944, %f2943, %f2891, %f2864;
	fma.rn.f32 	%f2945, %f2943, %f2893, %f2865;
	fma.rn.f32 	%f2946, %f2943, %f2895, %f2866;
	fma.rn.f32 	%f2947, %f2943, %f2897, %f2867;
	fma.rn.f32 	%f2948, %f2943, %f2899, %f2868;
	fma.rn.f32 	%f2949, %f2943, %f2901, %f2869;
	fma.rn.f32 	%f2950, %f2943, %f2903, %f2870;
	fma.rn.f32 	%f2951, %f2943, %f2905, %f2871;
	ld.shared.f32 	%f2952, [%r40+200];
	fma.rn.f32 	%f2953, %f2952, %f2891, %f2873;
	fma.rn.f32 	%f2954, %f2952, %f2893, %f2874;
	fma.rn.f32 	%f2955, %f2952, %f2895, %f2875;
	fma.rn.f32 	%f2956, %f2952, %f2897, %f2876;
	fma.rn.f32 	%f2957, %f2952, %f2899, %f2877;
	fma.rn.f32 	%f2958, %f2952, %f2901, %f2878;
	fma.rn.f32 	%f2959, %f2952, %f2903, %f2879;
	fma.rn.f32 	%f2960, %f2952, %f2905, %f2880;
	ld.shared.f32 	%f2961, [%r40+232];
	fma.rn.f32 	%f2962, %f2961, %f2891, %f2882;
	fma.rn.f32 	%f2963, %f2961, %f2893, %f2883;
	fma.rn.f32 	%f2964, %f2961, %f2895, %f2884;
	fma.rn.f32 	%f2965, %f2961, %f2897, %f2885;
	fma.rn.f32 	%f2966, %f2961, %f2899, %f2886;
	fma.rn.f32 	%f2967, %f2961, %f2901, %f2887;
	fma.rn.f32 	%f2968, %f2961, %f2903, %f2888;
	fma.rn.f32 	%f2969, %f2961, %f2905, %f2889;
	ld.shared.f32 	%f2970, [%r40+12];
	ld.shared.f32 	%f2971, [%r42+1536];
	fma.rn.f32 	%f2972, %f2970, %f2971, %f2892;
	ld.shared.f32 	%f2973, [%r42+1540];
	fma.rn.f32 	%f2974, %f2970, %f2973, %f2894;
	ld.shared.f32 	%f2975, [%r42+1544];
	fma.rn.f32 	%f2976, %f2970, %f2975, %f2896;
	ld.shared.f32 	%f2977, [%r42+1548];
	fma.rn.f32 	%f2978, %f2970, %f2977, %f2898;
	ld.shared.f32 	%f2979, [%r42+1552];
	fma.rn.f32 	%f2980, %f2970, %f2979, %f2900;
	ld.shared.f32 	%f2981, [%r42+1556];
	fma.rn.f32 	%f2982, %f2970, %f2981, %f2902;
	ld.shared.f32 	%f2983, [%r42+1560];
	fma.rn.f32 	%f2984, %f2970, %f2983, %f2904;
	ld.shared.f32 	%f2985, [%r42+1564];
	fma.rn.f32 	%f2986, %f2970, %f2985, %f2906;
	ld.shared.f32 	%f2987, [%r40+44];
	fma.rn.f32 	%f2988, %f2987, %f2971, %f2908;
	fma.rn.f32 	%f2989, %f2987, %f2973, %f2909;
	fma.rn.f32 	%f2990, %f2987, %f2975, %f2910;
	fma.rn.f32 	%f2991, %f2987, %f2977, %f2911;
	fma.rn.f32 	%f2992, %f2987, %f2979, %f2912;
	fma.rn.f32 	%f2993, %f2987, %f2981, %f2913;
	fma.rn.f32 	%f2994, %f2987, %f2983, %f2914;
	fma.rn.f32 	%f2995, %f2987, %f2985, %f2915;
	ld.shared.f32 	%f2996, [%r40+76];
	fma.rn.f32 	%f2997, %f2996, %f2971, %f2917;
	fma.rn.f32 	%f2998, %f2996, %f2973, %f2918;
	fma.rn.f32 	%f2999, %f2996, %f2975, %f2919;
	fma.rn.f32 	%f3000, %f2996, %f2977, %f2920;
	fma.rn.f32 	%f3001, %f2996, %f2979, %f2921;
	fma.rn.f32 	%f3002, %f2996, %f2981, %f2922;
	fma.rn.f32 	%f3003, %f2996, %f2983, %f2923;
	fma.rn.f32 	%f3004, %f2996, %f2985, %f2924;
	ld.shared.f32 	%f3005, [%r40+108];
	fma.rn.f32 	%f3006, %f3005, %f2971, %f2926;
	fma.rn.f32 	%f3007, %f3005, %f2973, %f2927;
	fma.rn.f32 	%f3008, %f3005, %f2975, %f2928;
	fma.rn.f32 	%f3009, %f3005, %f2977, %f2929;
	fma.rn.f32 	%f3010, %f3005, %f2979, %f2930;
	fma.rn.f32 	%f3011, %f3005, %f2981, %f2931;
	fma.rn.f32 	%f3012, %f3005, %f2983, %f2932;
	fma.rn.f32 	%f3013, %f3005, %f2985, %f2933;
	ld.shared.f32 	%f3014, [%r40+140];
	fma.rn.f32 	%f3015, %f3014, %f2971, %f2935;
	fma.rn.f32 	%f3016, %f3014, %f2973, %f2936;
	fma.rn.f32 	%f3017, %f3014, %f2975, %f2937;
	fma.rn.f32 	%f3018, %f3014, %f2977, %f2938;
	fma.rn.f32 	%f3019, %f3014, %f2979, %f2939;
	fma.rn.f32 	%f3020, %f3014, %f2981, %f2940;
	fma.rn.f32 	%f3021, %f3014, %f2983, %f2941;
	fma.rn.f32 	%f3022, %f3014, %f2985, %f2942;
	ld.shared.f32 	%f3023, [%r40+172];
	fma.rn.f32 	%f3024, %f3023, %f2971, %f2944;
	fma.rn.f32 	%f3025, %f3023, %f2973, %f2945;
	fma.rn.f32 	%f3026, %f3023, %f2975, %f2946;
	fma.rn.f32 	%f3027, %f3023, %f2977, %f2947;
	fma.rn.f32 	%f3028, %f3023, %f2979, %f2948;
	fma.rn.f32 	%f3029, %f3023, %f2981, %f2949;
	fma.rn.f32 	%f3030, %f3023, %f2983, %f2950;
	fma.rn.f32 	%f3031, %f3023, %f2985, %f2951;
	ld.shared.f32 	%f3032, [%r40+204];
	fma.rn.f32 	%f3033, %f3032, %f2971, %f2953;
	fma.rn.f32 	%f3034, %f3032, %f2973, %f2954;
	fma.rn.f32 	%f3035, %f3032, %f2975, %f2955;
	fma.rn.f32 	%f3036, %f3032, %f2977, %f2956;
	fma.rn.f32 	%f3037, %f3032, %f2979, %f2957;
	fma.rn.f32 	%f3038, %f3032, %f2981, %f2958;
	fma.rn.f32 	%f3039, %f3032, %f2983, %f2959;
	fma.rn.f32 	%f3040, %f3032, %f2985, %f2960;
	ld.shared.f32 	%f3041, [%r40+236];
	fma.rn.f32 	%f3042, %f3041, %f2971, %f2962;
	fma.rn.f32 	%f3043, %f3041, %f2973, %f2963;
	fma.rn.f32 	%f3044, %f3041, %f2975, %f2964;
	fma.rn.f32 	%f3045, %f3041, %f2977, %f2965;
	fma.rn.f32 	%f3046, %f3041, %f2979, %f2966;
	fma.rn.f32 	%f3047, %f3041, %f2981, %f2967;
	fma.rn.f32 	%f3048, %f3041, %f2983, %f2968;
	fma.rn.f32 	%f3049, %f3041, %f2985, %f2969;
	ld.shared.f32 	%f3050, [%r40+16];
	ld.shared.f32 	%f3051, [%r42+2048];
	fma.rn.f32 	%f3052, %f3050, %f3051, %f2972;
	ld.shared.f32 	%f3053, [%r42+2052];
	fma.rn.f32 	%f3054, %f3050, %f3053, %f2974;
	ld.shared.f32 	%f3055, [%r42+2056];
	fma.rn.f32 	%f3056, %f3050, %f3055, %f2976;
	ld.shared.f32 	%f3057, [%r42+2060];
	fma.rn.f32 	%f3058, %f3050, %f3057, %f2978;
	ld.shared.f32 	%f3059, [%r42+2064];
	fma.rn.f32 	%f3060, %f3050, %f3059, %f2980;
	ld.shared.f32 	%f3061, [%r42+2068];
	fma.rn.f32 	%f3062, %f3050, %f3061, %f2982;
	ld.shared.f32 	%f3063, [%r42+2072];
	fma.rn.f32 	%f3064, %f3050, %f3063, %f2984;
	ld.shared.f32 	%f3065, [%r42+2076];
	fma.rn.f32 	%f3066, %f3050, %f3065, %f2986;
	ld.shared.f32 	%f3067, [%r40+48];
	fma.rn.f32 	%f3068, %f3067, %f3051, %f2988;
	fma.rn.f32 	%f3069, %f3067, %f3053, %f2989;
	fma.rn.f32 	%f3070, %f3067, %f3055, %f2990;
	fma.rn.f32 	%f3071, %f3067, %f3057, %f2991;
	fma.rn.f32 	%f3072, %f3067, %f3059, %f2992;
	fma.rn.f32 	%f3073, %f3067, %f3061, %f2993;
	fma.rn.f32 	%f3074, %f3067, %f3063, %f2994;
	fma.rn.f32 	%f3075, %f3067, %f3065, %f2995;
	ld.shared.f32 	%f3076, [%r40+80];
	fma.rn.f32 	%f3077, %f3076, %f3051, %f2997;
	fma.rn.f32 	%f3078, %f3076, %f3053, %f2998;
	fma.rn.f32 	%f3079, %f3076, %f3055, %f2999;
	fma.rn.f32 	%f3080, %f3076, %f3057, %f3000;
	fma.rn.f32 	%f3081, %f3076, %f3059, %f3001;
	fma.rn.f32 	%f3082, %f3076, %f3061, %f3002;
	fma.rn.f32 	%f3083, %f3076, %f3063, %f3003;
	fma.rn.f32 	%f3084, %f3076, %f3065, %f3004;
	ld.shared.f32 	%f3085, [%r40+112];
	fma.rn.f32 	%f3086, %f3085, %f3051, %f3006;
	fma.rn.f32 	%f3087, %f3085, %f3053, %f3007;
	fma.rn.f32 	%f3088, %f3085, %f3055, %f3008;
	fma.rn.f32 	%f3089, %f3085, %f3057, %f3009;
	fma.rn.f32 	%f3090, %f3085, %f3059, %f3010;
	fma.rn.f32 	%f3091, %f3085, %f3061, %f3011;
	fma.rn.f32 	%f3092, %f3085, %f3063, %f3012;
	fma.rn.f32 	%f3093, %f3085, %f3065, %f3013;
	ld.shared.f32 	%f3094, [%r40+144];
	fma.rn.f32 	%f3095, %f3094, %f3051, %f3015;
	fma.rn.f32 	%f3096, %f3094, %f3053, %f3016;
	fma.rn.f32 	%f3097, %f3094, %f3055, %f3017;
	fma.rn.f32 	%f3098, %f3094, %f3057, %f3018;
	fma.rn.f32 	%f3099, %f3094, %f3059, %f3019;
	fma.rn.f32 	%f3100, %f3094, %f3061, %f3020;
	fma.rn.f32 	%f3101, %f3094, %f3063, %f3021;
	fma.rn.f32 	%f3102, %f3094, %f3065, %f3022;
	ld.shared.f32 	%f3103, [%r40+176];
	fma.rn.f32 	%f3104, %f3103, %f3051, %f3024;
	fma.rn.f32 	%f3105, %f3103, %f3053, %f3025;
	fma.rn.f32 	%f3106, %f3103, %f3055, %f3026;
	fma.rn.f32 	%f3107, %f3103, %f3057, %f3027;
	fma.rn.f32 	%f3108, %f3103, %f3059, %f3028;
	fma.rn.f32 	%f3109, %f3103, %f3061, %f3029;
	fma.rn.f32 	%f3110, %f3103, %f3063, %f3030;
	fma.rn.f32 	%f3111, %f3103, %f3065, %f3031;
	ld.shared.f32 	%f3112, [%r40+208];
	fma.rn.f32 	%f3113, %f3112, %f3051, %f3033;
	fma.rn.f32 	%f3114, %f3112, %f3053, %f3034;
	fma.rn.f32 	%f3115, %f3112, %f3055, %f3035;
	fma.rn.f32 	%f3116, %f3112, %f3057, %f3036;
	fma.rn.f32 	%f3117, %f3112, %f3059, %f3037;
	fma.rn.f32 	%f3118, %f3112, %f3061, %f3038;
	fma.rn.f32 	%f3119, %f3112, %f3063, %f3039;
	fma.rn.f32 	%f3120, %f3112, %f3065, %f3040;
	ld.shared.f32 	%f3121, [%r40+240];
	fma.rn.f32 	%f3122, %f3121, %f3051, %f3042;
	fma.rn.f32 	%f3123, %f3121, %f3053, %f3043;
	fma.rn.f32 	%f3124, %f3121, %f3055, %f3044;
	fma.rn.f32 	%f3125, %f3121, %f3057, %f3045;
	fma.rn.f32 	%f3126, %f3121, %f3059, %f3046;
	fma.rn.f32 	%f3127, %f3121, %f3061, %f3047;
	fma.rn.f32 	%f3128, %f3121, %f3063, %f3048;
	fma.rn.f32 	%f3129, %f3121, %f3065, %f3049;
	ld.shared.f32 	%f3130, [%r40+20];
	ld.shared.f32 	%f3131, [%r42+2560];
	fma.rn.f32 	%f3132, %f3130, %f3131, %f3052;
	ld.shared.f32 	%f3133, [%r42+2564];
	fma.rn.f32 	%f3134, %f3130, %f3133, %f3054;
	ld.shared.f32 	%f3135, [%r42+2568];
	fma.rn.f32 	%f3136, %f3130, %f3135, %f3056;
	ld.shared.f32 	%f3137, [%r42+2572];
	fma.rn.f32 	%f3138, %f3130, %f3137, %f3058;
	ld.shared.f32 	%f3139, [%r42+2576];
	fma.rn.f32 	%f3140, %f3130, %f3139, %f3060;
	ld.shared.f32 	%f3141, [%r42+2580];
	fma.rn.f32 	%f3142, %f3130, %f3141, %f3062;
	ld.shared.f32 	%f3143, [%r42+2584];
	fma.rn.f32 	%f3144, %f3130, %f3143, %f3064;
	ld.shared.f32 	%f3145, [%r42+2588];
	fma.rn.f32 	%f3146, %f3130, %f3145, %f3066;
	ld.shared.f32 	%f3147, [%r40+52];
	fma.rn.f32 	%f3148, %f3147, %f3131, %f3068;
	fma.rn.f32 	%f3149, %f3147, %f3133, %f3069;
	fma.rn.f32 	%f3150, %f3147, %f3135, %f3070;
	fma.rn.f32 	%f3151, %f3147, %f3137, %f3071;
	fma.rn.f32 	%f3152, %f3147, %f3139, %f3072;
	fma.rn.f32 	%f3153, %f3147, %f3141, %f3073;
	fma.rn.f32 	%f3154, %f3147, %f3143, %f3074;
	fma.rn.f32 	%f3155, %f3147, %f3145, %f3075;
	ld.shared.f32 	%f3156, [%r40+84];
	fma.rn.f32 	%f3157, %f3156, %f3131, %f3077;
	fma.rn.f32 	%f3158, %f3156, %f3133, %f3078;
	fma.rn.f32 	%f3159, %f3156, %f3135, %f3079;
	fma.rn.f32 	%f3160, %f3156, %f3137, %f3080;
	fma.rn.f32 	%f3161, %f3156, %f3139, %f3081;
	fma.rn.f32 	%f3162, %f3156, %f3141, %f3082;
	fma.rn.f32 	%f3163, %f3156, %f3143, %f3083;
	fma.rn.f32 	%f3164, %f3156, %f3145, %f3084;
	ld.shared.f32 	%f3165, [%r40+116];
	fma.rn.f32 	%f3166, %f3165, %f3131, %f3086;
	fma.rn.f32 	%f3167, %f3165, %f3133, %f3087;
	fma.rn.f32 	%f3168, %f3165, %f3135, %f3088;
	fma.rn.f32 	%f3169, %f3165, %f3137, %f3089;
	fma.rn.f32 	%f3170, %f3165, %f3139, %f3090;
	fma.rn.f32 	%f3171, %f3165, %f3141, %f3091;
	fma.rn.f32 	%f3172, %f3165, %f3143, %f3092;
	fma.rn.f32 	%f3173, %f3165, %f3145, %f3093;
	ld.shared.f32 	%f3174, [%r40+148];
	fma.rn.f32 	%f3175, %f3174, %f3131, %f3095;
	fma.rn.f32 	%f3176, %f3174, %f3133, %f3096;
	fma.rn.f32 	%f3177, %f3174, %f3135, %f3097;
	fma.rn.f32 	%f3178, %f3174, %f3137, %f3098;
	fma.rn.f32 	%f3179, %f3174, %f3139, %f3099;
	fma.rn.f32 	%f3180, %f3174, %f3141, %f3100;
	fma.rn.f32 	%f3181, %f3174, %f3143, %f3101;
	fma.rn.f32 	%f3182, %f3174, %f3145, %f3102;
	ld.shared.f32 	%f3183, [%r40+180];
	fma.rn.f32 	%f3184, %f3183, %f3131, %f3104;
	fma.rn.f32 	%f3185, %f3183, %f3133, %f3105;
	fma.rn.f32 	%f3186, %f3183, %f3135, %f3106;
	fma.rn.f32 	%f3187, %f3183, %f3137, %f3107;
	fma.rn.f32 	%f3188, %f3183, %f3139, %f3108;
	fma.rn.f32 	%f3189, %f3183, %f3141, %f3109;
	fma.rn.f32 	%f3190, %f3183, %f3143, %f3110;
	fma.rn.f32 	%f3191, %f3183, %f3145, %f3111;
	ld.shared.f32 	%f3192, [%r40+212];
	fma.rn.f32 	%f3193, %f3192, %f3131, %f3113;
	fma.rn.f32 	%f3194, %f3192, %f3133, %f3114;
	fma.rn.f32 	%f3195, %f3192, %f3135, %f3115;
	fma.rn.f32 	%f3196, %f3192, %f3137, %f3116;
	fma.rn.f32 	%f3197, %f3192, %f3139, %f3117;
	fma.rn.f32 	%f3198, %f3192, %f3141, %f3118;
	fma.rn.f32 	%f3199, %f3192, %f3143, %f3119;
	fma.rn.f32 	%f3200, %f3192, %f3145, %f3120;
	ld.shared.f32 	%f3201, [%r40+244];
	fma.rn.f32 	%f3202, %f3201, %f3131, %f3122;
	fma.rn.f32 	%f3203, %f3201, %f3133, %f3123;
	fma.rn.f32 	%f3204, %f3201, %f3135, %f3124;
	fma.rn.f32 	%f3205, %f3201, %f3137, %f3125;
	fma.rn.f32 	%f3206, %f3201, %f3139, %f3126;
	fma.rn.f32 	%f3207, %f3201, %f3141, %f3127;
	fma.rn.f32 	%f3208, %f3201, %f3143, %f3128;
	fma.rn.f32 	%f3209, %f3201, %f3145, %f3129;
	ld.shared.f32 	%f3210, [%r40+24];
	ld.shared.f32 	%f3211, [%r42+3072];
	fma.rn.f32 	%f3212, %f3210, %f3211, %f3132;
	ld.shared.f32 	%f3213, [%r42+3076];
	fma.rn.f32 	%f3214, %f3210, %f3213, %f3134;
	ld.shared.f32 	%f3215, [%r42+3080];
	fma.rn.f32 	%f3216, %f3210, %f3215, %f3136;
	ld.shared.f32 	%f3217, [%r42+3084];
	fma.rn.f32 	%f3218, %f3210, %f3217, %f3138;
	ld.shared.f32 	%f3219, [%r42+3088];
	fma.rn.f32 	%f3220, %f3210, %f3219, %f3140;
	ld.shared.f32 	%f3221, [%r42+3092];
	fma.rn.f32 	%f3222, %f3210, %f3221, %f3142;
	ld.shared.f32 	%f3223, [%r42+3096];
	fma.rn.f32 	%f3224, %f3210, %f3223, %f3144;
	ld.shared.f32 	%f3225, [%r42+3100];
	fma.rn.f32 	%f3226, %f3210, %f3225, %f3146;
	ld.shared.f32 	%f3227, [%r40+56];
	fma.rn.f32 	%f3228, %f3227, %f3211, %f3148;
	fma.rn.f32 	%f3229, %f3227, %f3213, %f3149;
	fma.rn.f32 	%f3230, %f3227, %f3215, %f3150;
	fma.rn.f32 	%f3231, %f3227, %f3217, %f3151;
	fma.rn.f32 	%f3232, %f3227, %f3219, %f3152;
	fma.rn.f32 	%f3233, %f3227, %f3221, %f3153;
	fma.rn.f32 	%f3234, %f3227, %f3223, %f3154;
	fma.rn.f32 	%f3235, %f3227, %f3225, %f3155;
	ld.shared.f32 	%f3236, [%r40+88];
	fma.rn.f32 	%f3237, %f3236, %f3211, %f3157;
	fma.rn.f32 	%f3238, %f3236, %f3213, %f3158;
	fma.rn.f32 	%f3239, %f3236, %f3215, %f3159;
	fma.rn.f32 	%f3240, %f3236, %f3217, %f3160;
	fma.rn.f32 	%f3241, %f3236, %f3219, %f3161;
	fma.rn.f32 	%f3242, %f3236, %f3221, %f3162;
	fma.rn.f32 	%f3243, %f3236, %f3223, %f3163;
	fma.rn.f32 	%f3244, %f3236, %f3225, %f3164;
	ld.shared.f32 	%f3245, [%r40+120];
	fma.rn.f32 	%f3246, %f3245, %f3211, %f3166;
	fma.rn.f32 	%f3247, %f3245, %f3213, %f3167;
	fma.rn.f32 	%f3248, %f3245, %f3215, %f3168;
	fma.rn.f32 	%f3249, %f3245, %f3217, %f3169;
	fma.rn.f32 	%f3250, %f3245, %f3219, %f3170;
	fma.rn.f32 	%f3251, %f3245, %f3221, %f3171;
	fma.rn.f32 	%f3252, %f3245, %f3223, %f3172;
	fma.rn.f32 	%f3253, %f3245, %f3225, %f3173;
	ld.shared.f32 	%f3254, [%r40+152];
	fma.rn.f32 	%f3255, %f3254, %f3211, %f3175;
	fma.rn.f32 	%f3256, %f3254, %f3213, %f3176;
	fma.rn.f32 	%f3257, %f3254, %f3215, %f3177;
	fma.rn.f32 	%f3258, %f3254, %f3217, %f3178;
	fma.rn.f32 	%f3259, %f3254, %f3219, %f3179;
	fma.rn.f32 	%f3260, %f3254, %f3221, %f3180;
	fma.rn.f32 	%f3261, %f3254, %f3223, %f3181;
	fma.rn.f32 	%f3262, %f3254, %f3225, %f3182;
	ld.shared.f32 	%f3263, [%r40+184];
	fma.rn.f32 	%f3264, %f3263, %f3211, %f3184;
	fma.rn.f32 	%f3265, %f3263, %f3213, %f3185;
	fma.rn.f32 	%f3266, %f3263, %f3215, %f3186;
	fma.rn.f32 	%f3267, %f3263, %f3217, %f3187;
	fma.rn.f32 	%f3268, %f3263, %f3219, %f3188;
	fma.rn.f32 	%f3269, %f3263, %f3221, %f3189;
	fma.rn.f32 	%f3270, %f3263, %f3223, %f3190;
	fma.rn.f32 	%f3271, %f3263, %f3225, %f3191;
	ld.shared.f32 	%f3272, [%r40+216];
	fma.rn.f32 	%f3273, %f3272, %f3211, %f3193;
	fma.rn.f32 	%f3274, %f3272, %f3213, %f3194;
	fma.rn.f32 	%f3275, %f3272, %f3215, %f3195;
	fma.rn.f32 	%f3276, %f3272, %f3217, %f3196;
	fma.rn.f32 	%f3277, %f3272, %f3219, %f3197;
	fma.rn.f32 	%f3278, %f3272, %f3221, %f3198;
	fma.rn.f32 	%f3279, %f3272, %f3223, %f3199;
	fma.rn.f32 	%f3280, %f3272, %f3225, %f3200;
	ld.shared.f32 	%f3281, [%r40+248];
	fma.rn.f32 	%f3282, %f3281, %f3211, %f3202;
	fma.rn.f32 	%f3283, %f3281, %f3213, %f3203;
	fma.rn.f32 	%f3284, %f3281, %f3215, %f3204;
	fma.rn.f32 	%f3285, %f3281, %f3217, %f3205;
	fma.rn.f32 	%f3286, %f3281, %f3219, %f3206;
	fma.rn.f32 	%f3287, %f3281, %f3221, %f3207;
	fma.rn.f32 	%f3288, %f3281, %f3223, %f3208;
	fma.rn.f32 	%f3289, %f3281, %f3225, %f3209;
	ld.shared.f32 	%f3290, [%r40+28];
	ld.shared.f32 	%f3291, [%r42+3584];
	fma.rn.f32 	%f3292, %f3290, %f3291, %f3212;
	ld.shared.f32 	%f3293, [%r42+3588];
	fma.rn.f32 	%f3294, %f3290, %f3293, %f3214;
	ld.shared.f32 	%f3295, [%r42+3592];
	fma.rn.f32 	%f3296, %f3290, %f3295, %f3216;
	ld.shared.f32 	%f3297, [%r42+3596];
	fma.rn.f32 	%f3298, %f3290, %f3297, %f3218;
	ld.shared.f32 	%f3299, [%r42+3600];
	fma.rn.f32 	%f3300, %f3290, %f3299, %f3220;
	ld.shared.f32 	%f3301, [%r42+3604];
	fma.rn.f32 	%f3302, %f3290, %f3301, %f3222;
	ld.shared.f32 	%f3303, [%r42+3608];
	fma.rn.f32 	%f3304, %f3290, %f3303, %f3224;
	ld.shared.f32 	%f3305, [%r42+3612];
	fma.rn.f32 	%f3306, %f3290, %f3305, %f3226;
	ld.shared.f32 	%f3307, [%r40+60];
	fma.rn.f32 	%f3308, %f3307, %f3291, %f3228;
	fma.rn.f32 	%f3309, %f3307, %f3293, %f3229;
	fma.rn.f32 	%f3310, %f3307, %f3295, %f3230;
	fma.rn.f32 	%f3311, %f3307, %f3297, %f3231;
	fma.rn.f32 	%f3312, %f3307, %f3299, %f3232;
	fma.rn.f32 	%f3313, %f3307, %f3301, %f3233;
	fma.rn.f32 	%f3314, %f3307, %f3303, %f3234;
	fma.rn.f32 	%f3315, %f3307, %f3305, %f3235;
	ld.shared.f32 	%f3316, [%r40+92];
	fma.rn.f32 	%f3317, %f3316, %f3291, %f3237;
	fma.rn.f32 	%f3318, %f3316, %f3293, %f3238;
	fma.rn.f32 	%f3319, %f3316, %f3295, %f3239;
	fma.rn.f32 	%f3320, %f3316, %f3297, %f3240;
	fma.rn.f32 	%f3321, %f3316, %f3299, %f3241;
	fma.rn.f32 	%f3322, %f3316, %f3301, %f3242;
	fma.rn.f32 	%f3323, %f3316, %f3303, %f3243;
	fma.rn.f32 	%f3324, %f3316, %f3305, %f3244;
	ld.shared.f32 	%f3325, [%r40+124];
	fma.rn.f32 	%f3326, %f3325, %f3291, %f3246;
	fma.rn.f32 	%f3327, %f3325, %f3293, %f3247;
	fma.rn.f32 	%f3328, %f3325, %f3295, %f3248;
	fma.rn.f32 	%f3329, %f3325, %f3297, %f3249;
	fma.rn.f32 	%f3330, %f3325, %f3299, %f3250;
	fma.rn.f32 	%f3331, %f3325, %f3301, %f3251;
	fma.rn.f32 	%f3332, %f3325, %f3303, %f3252;
	fma.rn.f32 	%f3333, %f3325, %f3305, %f3253;
	ld.shared.f32 	%f3334, [%r40+156];
	fma.rn.f32 	%f3335, %f3334, %f3291, %f3255;
	fma.rn.f32 	%f3336, %f3334, %f3293, %f3256;
	fma.rn.f32 	%f3337, %f3334, %f3295, %f3257;
	fma.rn.f32 	%f3338, %f3334, %f3297, %f3258;
	fma.rn.f32 	%f3339, %f3334, %f3299, %f3259;
	fma.rn.f32 	%f3340, %f3334, %f3301, %f3260;
	fma.rn.f32 	%f3341, %f3334, %f3303, %f3261;
	fma.rn.f32 	%f3342, %f3334, %f3305, %f3262;
	ld.shared.f32 	%f3343, [%r40+188];
	fma.rn.f32 	%f3344, %f3343, %f3291, %f3264;
	fma.rn.f32 	%f3345, %f3343, %f3293, %f3265;
	fma.rn.f32 	%f3346, %f3343, %f3295, %f3266;
	fma.rn.f32 	%f3347, %f3343, %f3297, %f3267;
	fma.rn.f32 	%f3348, %f3343, %f3299, %f3268;
	fma.rn.f32 	%f3349, %f3343, %f3301, %f3269;
	fma.rn.f32 	%f3350, %f3343, %f3303, %f3270;
	fma.rn.f32 	%f3351, %f3343, %f3305, %f3271;
	ld.shared.f32 	%f3352, [%r40+220];
	fma.rn.f32 	%f3353, %f3352, %f3291, %f3273;
	fma.rn.f32 	%f3354, %f3352, %f3293, %f3274;
	fma.rn.f32 	%f3355, %f3352, %f3295, %f3275;
	fma.rn.f32 	%f3356, %f3352, %f3297, %f3276;
	fma.rn.f32 	%f3357, %f3352, %f3299, %f3277;
	fma.rn.f32 	%f3358, %f3352, %f3301, %f3278;
	fma.rn.f32 	%f3359, %f3352, %f3303, %f3279;
	fma.rn.f32 	%f3360, %f3352, %f3305, %f3280;
	ld.shared.f32 	%f3361, [%r40+252];
	fma.rn.f32 	%f3362, %f3361, %f3291, %f3282;
	fma.rn.f32 	%f3363, %f3361, %f3293, %f3283;
	fma.rn.f32 	%f3364, %f3361, %f3295, %f3284;
	fma.rn.f32 	%f3365, %f3361, %f3297, %f3285;
	fma.rn.f32 	%f3366, %f3361, %f3299, %f3286;
	fma.rn.f32 	%f3367, %f3361, %f3301, %f3287;
	fma.rn.f32 	%f3368, %f3361, %f3303, %f3288;
	fma.rn.f32 	%f3369, %f3361, %f3305, %f3289;
	bar.sync 	0;
	ld.global.nc.v4.f32 	{%f3370, %f3371, %f3372, %f3373}, [%rd6+160];
	st.shared.v4.f32 	[%r25], {%f3370, %f3371, %f3372, %f3373};
	add.s32 	%r47, %r33, 40960;
	mul.wide.u32 	%rd18, %r47, 4;
	add.s64 	%rd19, %rd7, %rd18;
	ld.global.nc.v4.f32 	{%f3374, %f3375, %f3376, %f3377}, [%rd19];
	st.shared.v4.f32 	[%r38], {%f3374, %f3375, %f3376, %f3377};
	bar.sync 	0;
	ld.shared.f32 	%f3378, [%r40];
	ld.shared.f32 	%f3379, [%r42];
	fma.rn.f32 	%f3380, %f3378, %f3379, %f3292;
	ld.shared.f32 	%f3381, [%r42+4];
	fma.rn.f32 	%f3382, %f3378, %f3381, %f3294;
	ld.shared.f32 	%f3383, [%r42+8];
	fma.rn.f32 	%f3384, %f3378, %f3383, %f3296;
	ld.shared.f32 	%f3385, [%r42+12];
	fma.rn.f32 	%f3386, %f3378, %f3385, %f3298;
	ld.shared.f32 	%f3387, [%r42+16];
	fma.rn.f32 	%f3388, %f3378, %f3387, %f3300;
	ld.shared.f32 	%f3389, [%r42+20];
	fma.rn.f32 	%f3390, %f3378, %f3389, %f3302;
	ld.shared.f32 	%f3391, [%r42+24];
	fma.rn.f32 	%f3392, %f3378, %f3391, %f3304;
	ld.shared.f32 	%f3393, [%r42+28];
	fma.rn.f32 	%f3394, %f3378, %f3393, %f3306;
	ld.shared.f32 	%f3395, [%r40+32];
	fma.rn.f32 	%f3396, %f3395, %f3379, %f3308;
	fma.rn.f32 	%f3397, %f3395, %f3381, %f3309;
	fma.rn.f32 	%f3398, %f3395, %f3383, %f3310;
	fma.rn.f32 	%f3399, %f3395, %f3385, %f3311;
	fma.rn.f32 	%f3400, %f3395, %f3387, %f3312;
	fma.rn.f32 	%f3401, %f3395, %f3389, %f3313;
	fma.rn.f32 	%f3402, %f3395, %f3391, %f3314;
	fma.rn.f32 	%f3403, %f3395, %f3393, %f3315;
	ld.shared.f32 	%f3404, [%r40+64];
	fma.rn.f32 	%f3405, %f3404, %f3379, %f3317;
	fma.rn.f32 	%f3406, %f3404, %f3381, %f3318;
	fma.rn.f32 	%f3407, %f3404, %f3383, %f3319;
	fma.rn.f32 	%f3408, %f3404, %f3385, %f3320;
	fma.rn.f32 	%f3409, %f3404, %f3387, %f3321;
	fma.rn.f32 	%f3410, %f3404, %f3389, %f3322;
	fma.rn.f32 	%f3411, %f3404, %f3391, %f3323;
	fma.rn.f32 	%f3412, %f3404, %f3393, %f3324;
	ld.shared.f32 	%f3413, [%r40+96];
	fma.rn.f32 	%f3414, %f3413, %f3379, %f3326;
	fma.rn.f32 	%f3415, %f3413, %f3381, %f3327;
	fma.rn.f32 	%f3416, %f3413, %f3383, %f3328;
	fma.rn.f32 	%f3417, %f3413, %f3385, %f3329;
	fma.rn.f32 	%f3418, %f3413, %f3387, %f3330;
	fma.rn.f32 	%f3419, %f3413, %f3389, %f3331;
	fma.rn.f32 	%f3420, %f3413, %f3391, %f3332;
	fma.rn.f32 	%f3421, %f3413, %f3393, %f3333;
	ld.shared.f32 	%f3422, [%r40+128];
	fma.rn.f32 	%f3423, %f3422, %f3379, %f3335;
	fma.rn.f32 	%f3424, %f3422, %f3381, %f3336;
	fma.rn.f32 	%f3425, %f3422, %f3383, %f3337;
	fma.rn.f32 	%f3426, %f3422, %f3385, %f3338;
	fma.rn.f32 	%f3427, %f3422, %f3387, %f3339;
	fma.rn.f32 	%f3428, %f3422, %f3389, %f3340;
	fma.rn.f32 	%f3429, %f3422, %f3391, %f3341;
	fma.rn.f32 	%f3430, %f3422, %f3393, %f3342;
	ld.shared.f32 	%f3431, [%r40+160];
	fma.rn.f32 	%f3432, %f3431, %f3379, %f3344;
	fma.rn.f32 	%f3433, %f3431, %f3381, %f3345;
	fma.rn.f32 	%f3434, %f3431, %f3383, %f3346;
	fma.rn.f32 	%f3435, %f3431, %f3385, %f3347;
	fma.rn.f32 	%f3436, %f3431, %f3387, %f3348;
	fma.rn.f32 	%f3437, %f3431, %f3389, %f3349;
	fma.rn.f32 	%f3438, %f3431, %f3391, %f3350;
	fma.rn.f32 	%f3439, %f3431, %f3393, %f3351;
	ld.shared.f32 	%f3440, [%r40+192];
	fma.rn.f32 	%f3441, %f3440, %f3379, %f3353;
	fma.rn.f32 	%f3442, %f3440, %f3381, %f3354;
	fma.rn.f32 	%f3443, %f3440, %f3383, %f3355;
	fma.rn.f32 	%f3444, %f3440, %f3385, %f3356;
	fma.rn.f32 	%f3445, %f3440, %f3387, %f3357;
	fma.rn.f32 	%f3446, %f3440, %f3389, %f3358;
	fma.rn.f32 	%f3447, %f3440, %f3391, %f3359;
	fma.rn.f32 	%f3448, %f3440, %f3393, %f3360;
	ld.shared.f32 	%f3449, [%r40+224];
	fma.rn.f32 	%f3450, %f3449, %f3379, %f3362;
	fma.rn.f32 	%f3451, %f3449, %f3381, %f3363;
	fma.rn.f32 	%f3452, %f3449, %f3383, %f3364;
	fma.rn.f32 	%f3453, %f3449, %f3385, %f3365;
	fma.rn.f32 	%f3454, %f3449, %f3387, %f3366;
	fma.rn.f32 	%f3455, %f3449, %f3389, %f3367;
	fma.rn.f32 	%f3456, %f3449, %f3391, %f3368;
	fma.rn.f32 	%f3457, %f3449, %f3393, %f3369;
	ld.shared.f32 	%f3458, [%r40+4];
	ld.shared.f32 	%f3459, [%r42+512];
	fma.rn.f32 	%f3460, %f3458, %f3459, %f3380;
	ld.shared.f32 	%f3461, [%r42+516];
	fma.rn.f32 	%f3462, %f3458, %f3461, %f3382;
	ld.shared.f32 	%f3463, [%r42+520];
	fma.rn.f32 	%f3464, %f3458, %f3463, %f3384;
	ld.shared.f32 	%f3465, [%r42+524];
	fma.rn.f32 	%f3466, %f3458, %f3465, %f3386;
	ld.shared.f32 	%f3467, [%r42+528];
	fma.rn.f32 	%f3468, %f3458, %f3467, %f3388;
	ld.shared.f32 	%f3469, [%r42+532];
	fma.rn.f32 	%f3470, %f3458, %f3469, %f3390;
	ld.shared.f32 	%f3471, [%r42+536];
	fma.rn.f32 	%f3472, %f3458, %f3471, %f3392;
	ld.shared.f32 	%f3473, [%r42+540];
	fma.rn.f32 	%f3474, %f3458, %f3473, %f3394;
	ld.shared.f32 	%f3475, [%r40+36];
	fma.rn.f32 	%f3476, %f3475, %f3459, %f3396;
	fma.rn.f32 	%f3477, %f3475, %f3461, %f3397;
	fma.rn.f32 	%f3478, %f3475, %f3463, %f3398;
	fma.rn.f32 	%f3479, %f3475, %f3465, %f3399;
	fma.rn.f32 	%f3480, %f3475, %f3467, %f3400;
	fma.rn.f32 	%f3481, %f3475, %f3469, %f3401;
	fma.rn.f32 	%f3482, %f3475, %f3471, %f3402;
	fma.rn.f32 	%f3483, %f3475, %f3473, %f3403;
	ld.shared.f32 	%f3484, [%r40+68];
	fma.rn.f32 	%f3485, %f3484, %f3459, %f3405;
	fma.rn.f32 	%f3486, %f3484, %f3461, %f3406;
	fma.rn.f32 	%f3487, %f3484, %f3463, %f3407;
	fma.rn.f32 	%f3488, %f3484, %f3465, %f3408;
	fma.rn.f32 	%f3489, %f3484, %f3467, %f3409;
	fma.rn.f32 	%f3490, %f3484, %f3469, %f3410;
	fma.rn.f32 	%f3491, %f3484, %f3471, %f3411;
	fma.rn.f32 	%f3492, %f3484, %f3473, %f3412;
	ld.shared.f32 	%f3493, [%r40+100];
	fma.rn.f32 	%f3494, %f3493, %f3459, %f3414;
	fma.rn.f32 	%f3495, %f3493, %f3461, %f3415;
	fma.rn.f32 	%f3496, %f3493, %f3463, %f3416;
	fma.rn.f32 	%f3497, %f3493, %f3465, %f3417;
	fma.rn.f32 	%f3498, %f3493, %f3467, %f3418;
	fma.rn.f32 	%f3499, %f3493, %f3469, %f3419;
	fma.rn.f32 	%f3500, %f3493, %f3471, %f3420;
	fma.rn.f32 	%f3501, %f3493, %f3473, %f3421;
	ld.shared.f32 	%f3502, [%r40+132];
	fma.rn.f32 	%f3503, %f3502, %f3459, %f3423;
	fma.rn.f32 	%f3504, %f3502, %f3461, %f3424;
	fma.rn.f32 	%f3505, %f3502, %f3463, %f3425;
	fma.rn.f32 	%f3506, %f3502, %f3465, %f3426;
	fma.rn.f32 	%f3507, %f3502, %f3467, %f3427;
	fma.rn.f32 	%f3508, %f3502, %f3469, %f3428;
	fma.rn.f32 	%f3509, %f3502, %f3471, %f3429;
	fma.rn.f32 	%f3510, %f3502, %f3473, %f3430;
	ld.shared.f32 	%f3511, [%r40+164];
	fma.rn.f32 	%f3512, %f3511, %f3459, %f3432;
	fma.rn.f32 	%f3513, %f3511, %f3461, %f3433;
	fma.rn.f32 	%f3514, %f3511, %f3463, %f3434;
	fma.rn.f32 	%f3515, %f3511, %f3465, %f3435;
	fma.rn.f32 	%f3516, %f3511, %f3467, %f3436;
	fma.rn.f32 	%f3517, %f3511, %f3469, %f3437;
	fma.rn.f32 	%f3518, %f3511, %f3471, %f3438;
	fma.rn.f32 	%f3519, %f3511, %f3473, %f3439;
	ld.shared.f32 	%f3520, [%r40+196];
	fma.rn.f32 	%f3521, %f3520, %f3459, %f3441;
	fma.rn.f32 	%f3522, %f3520, %f3461, %f3442;
	fma.rn.f32 	%f3523, %f3520, %f3463, %f3443;
	fma.rn.f32 	%f3524, %f3520, %f3465, %f3444;
	fma.rn.f32 	%f3525, %f3520, %f3467, %f3445;
	fma.rn.f32 	%f3526, %f3520, %f3469, %f3446;
	fma.rn.f32 	%f3527, %f3520, %f3471, %f3447;
	fma.rn.f32 	%f3528, %f3520, %f3473, %f3448;
	ld.shared.f32 	%f3529, [%r40+228];
	fma.rn.f32 	%f3530, %f3529, %f3459, %f3450;
	fma.rn.f32 	%f3531, %f3529, %f3461, %f3451;
	fma.rn.f32 	%f3532, %f3529, %f3463, %f3452;
	fma.rn.f32 	%f3533, %f3529, %f3465, %f3453;
	fma.rn.f32 	%f3534, %f3529, %f3467, %f3454;
	fma.rn.f32 	%f3535, %f3529, %f3469, %f3455;
	fma.rn.f32 	%f3536, %f3529, %f3471, %f3456;
	fma.rn.f32 	%f3537, %f3529, %f3473, %f3457;
	ld.shared.f32 	%f3538, [%r40+8];
	ld.shared.f32 	%f3539, [%r42+1024];
	fma.rn.f32 	%f3540, %f3538, %f3539, %f3460;
	ld.shared.f32 	%f3541, [%r42+1028];
	fma.rn.f32 	%f3542, %f3538, %f3541, %f3462;
	ld.shared.f32 	%f3543, [%r42+1032];
	fma.rn.f32 	%f3544, %f3538, %f3543, %f3464;
	ld.shared.f32 	%f3545, [%r42+1036];
	fma.rn.f32 	%f3546, %f3538, %f3545, %f3466;
	ld.shared.f32 	%f3547, [%r42+1040];
	fma.rn.f32 	%f3548, %f3538, %f3547, %f3468;
	ld.shared.f32 	%f3549, [%r42+1044];
	fma.rn.f32 	%f3550, %f3538, %f3549, %f3470;
	ld.shared.f32 	%f3551, [%r42+1048];
	fma.rn.f32 	%f3552, %f3538, %f3551, %f3472;
	ld.shared.f32 	%f3553, [%r42+1052];
	fma.rn.f32 	%f3554, %f3538, %f3553, %f3474;
	ld.shared.f32 	%f3555, [%r40+40];
	fma.rn.f32 	%f3556, %f3555, %f3539, %f3476;
	fma.rn.f32 	%f3557, %f3555, %f3541, %f3477;
	fma.rn.f32 	%f3558, %f3555, %f3543, %f3478;
	fma.rn.f32 	%f3559, %f3555, %f3545, %f3479;
	fma.rn.f32 	%f3560, %f3555, %f3547, %f3480;
	fma.rn.f32 	%f3561, %f3555, %f3549, %f3481;
	fma.rn.f32 	%f3562, %f3555, %f3551, %f3482;
	fma.rn.f32 	%f3563, %f3555, %f3553, %f3483;
	ld.shared.f32 	%f3564, [%r40+72];
	fma.rn.f32 	%f3565, %f3564, %f3539, %f3485;
	fma.rn.f32 	%f3566, %f3564, %f3541, %f3486;
	fma.rn.f32 	%f3567, %f3564, %f3543, %f3487;
	fma.rn.f32 	%f3568, %f3564, %f3545, %f3488;
	fma.rn.f32 	%f3569, %f3564, %f3547, %f3489;
	fma.rn.f32 	%f3570, %f3564, %f3549, %f3490;
	fma.rn.f32 	%f3571, %f3564, %f3551, %f3491;
	fma.rn.f32 	%f3572, %f3564, %f3553, %f3492;
	ld.shared.f32 	%f3573, [%r40+104];
	fma.rn.f32 	%f3574, %f3573, %f3539, %f3494;
	fma.rn.f32 	%f3575, %f3573, %f3541, %f3495;
	fma.rn.f32 	%f3576, %f3573, %f3543, %f3496;
	fma.rn.f32 	%f3577, %f3573, %f3545, %f3497;
	fma.rn.f32 	%f3578, %f3573, %f3547, %f3498;
	fma.rn.f32 	%f3579, %f3573, %f3549, %f3499;
	fma.rn.f32 	%f3580, %f3573, %f3551, %f3500;
	fma.rn.f32 	%f3581, %f3573, %f3553, %f3501;
	ld.shared.f32 	%f3582, [%r40+136];
	fma.rn.f32 	%f3583, %f3582, %f3539, %f3503;
	fma.rn.f32 	%f3584, %f3582, %f3541, %f3504;
	fma.rn.f32 	%f3585, %f3582, %f3543, %f3505;
	fma.rn.f32 	%f3586, %f3582, %f3545, %f3506;
	fma.rn.f32 	%f3587, %f3582, %f3547, %f3507;
	fma.rn.f32 	%f3588, %f3582, %f3549, %f3508;
	fma.rn.f32 	%f3589, %f3582, %f3551, %f3509;
	fma.rn.f32 	%f3590, %f3582, %f3553, %f3510;
	ld.shared.f32 	%f3591, [%r40+168];
	fma.rn.f32 	%f3592, %f3591, %f3539, %f3512;
	fma.rn.f32 	%f3593, %f3591, %f3541, %f3513;
	fma.rn.f32 	%f3594, %f3591, %f3543, %f3514;
	fma.rn.f32 	%f3595, %f3591, %f3545, %f3515;
	fma.rn.f32 	%f3596, %f3591, %f3547, %f3516;
	fma.rn.f32 	%f3597, %f3591, %f3549, %f3517;
	fma.rn.f32 	%f3598, %f3591, %f3551, %f3518;
	fma.rn.f32 	%f3599, %f3591, %f3553, %f3519;
	ld.shared.f32 	%f3600, [%r40+200];
	fma.rn.f32 	%f3601, %f3600, %f3539, %f3521;
	fma.rn.f32 	%f3602, %f3600, %f3541, %f3522;
	fma.rn.f32 	%f3603, %f3600, %f3543, %f3523;
	fma.rn.f32 	%f3604, %f3600, %f3545, %f3524;
	fma.rn.f32 	%f3605, %f3600, %f3547, %f3525;
	fma.rn.f32 	%f3606, %f3600, %f3549, %f3526;
	fma.rn.f32 	%f3607, %f3600, %f3551, %f3527;
	fma.rn.f32 	%f3608, %f3600, %f3553, %f3528;
	ld.shared.f32 	%f3609, [%r40+232];
	fma.rn.f32 	%f3610, %f3609, %f3539, %f3530;
	fma.rn.f32 	%f3611, %f3609, %f3541, %f3531;
	fma.rn.f32 	%f3612, %f3609, %f3543, %f3532;
	fma.rn.f32 	%f3613, %f3609, %f3545, %f3533;
	fma.rn.f32 	%f3614, %f3609, %f3547, %f3534;
	fma.rn.f32 	%f3615, %f3609, %f3549, %f3535;
	fma.rn.f32 	%f3616, %f3609, %f3551, %f3536;
	fma.rn.f32 	%f3617, %f3609, %f3553, %f3537;
	ld.shared.f32 	%f3618, [%r40+12];
	ld.shared.f32 	%f3619, [%r42+1536];
	fma.rn.f32 	%f3620, %f3618, %f3619, %f3540;
	ld.shared.f32 	%f3621, [%r42+1540];
	fma.rn.f32 	%f3622, %f3618, %f3621, %f3542;
	ld.shared.f32 	%f3623, [%r42+1544];
	fma.rn.f32 	%f3624, %f3618, %f3623, %f3544;
	ld.shared.f32 	%f3625, [%r42+1548];
	fma.rn.f32 	%f3626, %f3618, %f3625, %f3546;
	ld.shared.f32 	%f3627, [%r42+1552];
	fma.rn.f32 	%f3628, %f3618, %f3627, %f3548;
	ld.shared.f32 	%f3629, [%r42+1556];
	fma.rn.f32 	%f3630, %f3618, %f3629, %f3550;
	ld.shared.f32 	%f3631, [%r42+1560];
	fma.rn.f32 	%f3632, %f3618, %f3631, %f3552;
	ld.shared.f32 	%f3633, [%r42+1564];
	fma.rn.f32 	%f3634, %f3618, %f3633, %f3554;
	ld.shared.f32 	%f3635, [%r40+44];
	fma.rn.f32 	%f3636, %f3635, %f3619, %f3556;
	fma.rn.f32 	%f3637, %f3635, %f3621, %f3557;
	fma.rn.f32 	%f3638, %f3635, %f3623, %f3558;
	fma.rn.f32 	%f3639, %f3635, %f3625, %f3559;
	fma.rn.f32 	%f3640, %f3635, %f3627, %f3560;
	fma.rn.f32 	%f3641, %f3635, %f3629, %f3561;
	fma.rn.f32 	%f3642, %f3635, %f3631, %f3562;
	fma.rn.f32 	%f3643, %f3635, %f3633, %f3563;
	ld.shared.f32 	%f3644, [%r40+76];
	fma.rn.f32 	%f3645, %f3644, %f3619, %f3565;
	fma.rn.f32 	%f3646, %f3644, %f3621, %f3566;
	fma.rn.f32 	%f3647, %f3644, %f3623, %f3567;
	fma.rn.f32 	%f3648, %f3644, %f3625, %f3568;
	fma.rn.f32 	%f3649, %f3644, %f3627, %f3569;
	fma.rn.f32 	%f3650, %f3644, %f3629, %f3570;
	fma.rn.f32 	%f3651, %f3644, %f3631, %f3571;
	fma.rn.f32 	%f3652, %f3644, %f3633, %f3572;
	ld.shared.f32 	%f3653, [%r40+108];
	fma.rn.f32 	%f3654, %f3653, %f3619, %f3574;
	fma.rn.f32 	%f3655, %f3653, %f3621, %f3575;
	fma.rn.f32 	%f3656, %f3653, %f3623, %f3576;
	fma.rn.f32 	%f3657, %f3653, %f3625, %f3577;
	fma.rn.f32 	%f3658, %f3653, %f3627, %f3578;
	fma.rn.f32 	%f3659, %f3653, %f3629, %f3579;
	fma.rn.f32 	%f3660, %f3653, %f3631, %f3580;
	fma.rn.f32 	%f3661, %f3653, %f3633, %f3581;
	ld.shared.f32 	%f3662, [%r40+140];
	fma.rn.f32 	%f3663, %f3662, %f3619, %f3583;
	fma.rn.f32 	%f3664, %f3662, %f3621, %f3584;
	fma.rn.f32 	%f3665, %f3662, %f3623, %f3585;
	fma.rn.f32 	%f3666, %f3662, %f3625, %f3586;
	fma.rn.f32 	%f3667, %f3662, %f3627, %f3587;
	fma.rn.f32 	%f3668, %f3662, %f3629, %f3588;
	fma.rn.f32 	%f3669, %f3662, %f3631, %f3589;
	fma.rn.f32 	%f3670, %f3662, %f3633, %f3590;
	ld.shared.f32 	%f3671, [%r40+172];
	fma.rn.f32 	%f3672, %f3671, %f3619, %f3592;
	fma.rn.f32 	%f3673, %f3671, %f3621, %f3593;
	fma.rn.f32 	%f3674, %f3671, %f3623, %f3594;
	fma.rn.f32 	%f3675, %f3671, %f3625, %f3595;
	fma.rn.f32 	%f3676, %f3671, %f3627, %f3596;
	fma.rn.f32 	%f3677, %f3671, %f3629, %f3597;
	fma.rn.f32 	%f3678, %f3671, %f3631, %f3598;
	fma.rn.f32 	%f3679, %f3671, %f3633, %f3599;
	ld.shared.f32 	%f3680, [%r40+204];
	fma.rn.f32 	%f3681, %f3680, %f3619, %f3601;
	fma.rn.f32 	%f3682, %f3680, %f3621, %f3602;
	fma.rn.f32 	%f3683, %f3680, %f3623, %f3603;
	fma.rn.f32 	%f3684, %f3680, %f3625, %f3604;
	fma.rn.f32 	%f3685, %f3680, %f3627, %f3605;
	fma.rn.f32 	%f3686, %f3680, %f3629, %f3606;
	fma.rn.f32 	%f3687, %f3680, %f3631, %f3607;
	fma.rn.f32 	%f3688, %f3680, %f3633, %f3608;
	ld.shared.f32 	%f3689, [%r40+236];
	fma.rn.f32 	%f3690, %f3689, %f3619, %f3610;
	fma.rn.f32 	%f3691, %f3689, %f3621, %f3611;
	fma.rn.f32 	%f3692, %f3689, %f3623, %f3612;
	fma.rn.f32 	%f3693, %f3689, %f3625, %f3613;
	fma.rn.f32 	%f3694, %f3689, %f3627, %f3614;
	fma.rn.f32 	%f3695, %f3689, %f3629, %f3615;
	fma.rn.f32 	%f3696, %f3689, %f3631, %f3616;
	fma.rn.f32 	%f3697, %f3689, %f3633, %f3617;
	ld.shared.f32 	%f3698, [%r40+16];
	ld.shared.f32 	%f3699, [%r42+2048];
	fma.rn.f32 	%f3700, %f3698, %f3699, %f3620;
	ld.shared.f32 	%f3701, [%r42+2052];
	fma.rn.f32 	%f3702, %f3698, %f3701, %f3622;
	ld.shared.f32 	%f3703, [%r42+2056];
	fma.rn.f32 	%f3704, %f3698, %f3703, %f3624;
	ld.shared.f32 	%f3705, [%r42+2060];
	fma.rn.f32 	%f3706, %f3698, %f3705, %f3626;
	ld.shared.f32 	%f3707, [%r42+2064];
	fma.rn.f32 	%f3708, %f3698, %f3707, %f3628;
	ld.shared.f32 	%f3709, [%r42+2068];
	fma.rn.f32 	%f3710, %f3698, %f3709, %f3630;
	ld.shared.f32 	%f3711, [%r42+2072];
	fma.rn.f32 	%f3712, %f3698, %f3711, %f3632;
	ld.shared.f32 	%f3713, [%r42+2076];
	fma.rn.f32 	%f3714, %f3698, %f3713, %f3634;
	ld.shared.f32 	%f3715, [%r40+48];
	fma.rn.f32 	%f3716, %f3715, %f3699, %f3636;
	fma.rn.f32 	%f3717, %f3715, %f3701, %f3637;
	fma.rn.f32 	%f3718, %f3715, %f3703, %f3638;
	fma.rn.f32 	%f3719, %f3715, %f3705, %f3639;
	fma.rn.f32 	%f3720, %f3715, %f3707, %f3640;
	fma.rn.f32 	%f3721, %f3715, %f3709, %f3641;
	fma.rn.f32 	%f3722, %f3715, %f3711, %f3642;
	fma.rn.f32 	%f3723, %f3715, %f3713, %f3643;
	ld.shared.f32 	%f3724, [%r40+80];
	fma.rn.f32 	%f3725, %f3724, %f3699, %f3645;
	fma.rn.f32 	%f3726, %f3724, %f3701, %f3646;
	fma.rn.f32 	%f3727, %f3724, %f3703, %f3647;
	fma.rn.f32 	%f3728, %f3724, %f3705, %f3648;
	fma.rn.f32 	%f3729, %f3724, %f3707, %f3649;
	fma.rn.f32 	%f3730, %f3724, %f3709, %f3650;
	fma.rn.f32 	%f3731, %f3724, %f3711, %f3651;
	fma.rn.f32 	%f3732, %f3724, %f3713, %f3652;
	ld.shared.f32 	%f3733, [%r40+112];
	fma.rn.f32 	%f3734, %f3733, %f3699, %f3654;
	fma.rn.f32 	%f3735, %f3733, %f3701, %f3655;
	fma.rn.f32 	%f3736, %f3733, %f3703, %f3656;
	fma.rn.f32 	%f3737, %f3733, %f3705, %f3657;
	fma.rn.f32 	%f3738, %f3733, %f3707, %f3658;
	fma.rn.f32 	%f3739, %f3733, %f3709, %f3659;
	fma.rn.f32 	%f3740, %f3733, %f3711, %f3660;
	fma.rn.f32 	%f3741, %f3733, %f3713, %f3661;
	ld.shared.f32 	%f3742, [%r40+144];
	fma.rn.f32 	%f3743, %f3742, %f3699, %f3663;
	fma.rn.f32 	%f3744, %f3742, %f3701, %f3664;
	fma.rn.f32 	%f3745, %f3742, %f3703, %f3665;
	fma.rn.f32 	%f3746, %f3742, %f3705, %f3666;
	fma.rn.f32 	%f3747, %f3742, %f3707, %f3667;
	fma.rn.f32 	%f3748, %f3742, %f3709, %f3668;
	fma.rn.f32 	%f3749, %f3742, %f3711, %f3669;
	fma.rn.f32 	%f3750, %f3742, %f3713, %f3670;
	ld.shared.f32 	%f3751, [%r40+176];
	fma.rn.f32 	%f3752, %f3751, %f3699, %f3672;
	fma.rn.f32 	%f3753, %f3751, %f3701, %f3673;
	fma.rn.f32 	%f3754, %f3751, %f3703, %f3674;
	fma.rn.f32 	%f3755, %f3751, %f3705, %f3675;
	fma.rn.f32 	%f3756, %f3751, %f3707, %f3676;
	fma.rn.f32 	%f3757, %f3751, %f3709, %f3677;
	fma.rn.f32 	%f3758, %f3751, %f3711, %f3678;
	fma.rn.f32 	%f3759, %f3751, %f3713, %f3679;
	ld.shared.f32 	%f3760, [%r40+208];
	fma.rn.f32 	%f3761, %f3760, %f3699, %f3681;
	fma.rn.f32 	%f3762, %f3760, %f3701, %f3682;
	fma.rn.f32 	%f3763, %f3760, %f3703, %f3683;
	fma.rn.f32 	%f3764, %f3760, %f3705, %f3684;
	fma.rn.f32 	%f3765, %f3760, %f3707, %f3685;
	fma.rn.f32 	%f3766, %f3760, %f3709, %f3686;
	fma.rn.f32 	%f3767, %f3760, %f3711, %f3687;
	fma.rn.f32 	%f3768, %f3760, %f3713, %f3688;
	ld.shared.f32 	%f3769, [%r40+240];
	fma.rn.f32 	%f3770, %f3769, %f3699, %f3690;
	fma.rn.f32 	%f3771, %f3769, %f3701, %f3691;
	fma.rn.f32 	%f3772, %f3769, %f3703, %f3692;
	fma.rn.f32 	%f3773, %f3769, %f3705, %f3693;
	fma.rn.f32 	%f3774, %f3769, %f3707, %f3694;
	fma.rn.f32 	%f3775, %f3769, %f3709, %f3695;
	fma.rn.f32 	%f3776, %f3769, %f3711, %f3696;
	fma.rn.f32 	%f3777, %f3769, %f3713, %f3697;
	ld.shared.f32 	%f3778, [%r40+20];
	ld.shared.f32 	%f3779, [%r42+2560];
	fma.rn.f32 	%f3780, %f3778, %f3779, %f3700;
	ld.shared.f32 	%f3781, [%r42+2564];
	fma.rn.f32 	%f3782, %f3778, %f3781, %f3702;
	ld.shared.f32 	%f3783, [%r42+2568];
	fma.rn.f32 	%f3784, %f3778, %f3783, %f3704;
	ld.shared.f32 	%f3785, [%r42+2572];
	fma.rn.f32 	%f3786, %f3778, %f3785, %f3706;
	ld.shared.f32 	%f3787, [%r42+2576];
	fma.rn.f32 	%f3788, %f3778, %f3787, %f3708;
	ld.shared.f32 	%f3789, [%r42+2580];
	fma.rn.f32 	%f3790, %f3778, %f3789, %f3710;
	ld.shared.f32 	%f3791, [%r42+2584];
	fma.rn.f32 	%f3792, %f3778, %f3791, %f3712;
	ld.shared.f32 	%f3793, [%r42+2588];
	fma.rn.f32 	%f3794, %f3778, %f3793, %f3714;
	ld.shared.f32 	%f3795, [%r40+52];
	fma.rn.f32 	%f3796, %f3795, %f3779, %f3716;
	fma.rn.f32 	%f3797, %f3795, %f3781, %f3717;
	fma.rn.f32 	%f3798, %f3795, %f3783, %f3718;
	fma.rn.f32 	%f3799, %f3795, %f3785, %f3719;
	fma.rn.f32 	%f3800, %f3795, %f3787, %f3720;
	fma.rn.f32 	%f3801, %f3795, %f3789, %f3721;
	fma.rn.f32 	%f3802, %f3795, %f3791, %f3722;
	fma.rn.f32 	%f3803, %f3795, %f3793, %f3723;
	ld.shared.f32 	%f3804, [%r40+84];
	fma.rn.f32 	%f3805, %f3804, %f3779, %f3725;
	fma.rn.f32 	%f3806, %f3804, %f3781, %f3726;
	fma.rn.f32 	%f3807, %f3804, %f3783, %f3727;
	fma.rn.f32 	%f3808, %f3804, %f3785, %f3728;
	fma.rn.f32 	%f3809, %f3804, %f3787, %f3729;
	fma.rn.f32 	%f3810, %f3804, %f3789, %f3730;
	fma.rn.f32 	%f3811, %f3804, %f3791, %f3731;
	fma.rn.f32 	%f3812, %f3804, %f3793, %f3732;
	ld.shared.f32 	%f3813, [%r40+116];
	fma.rn.f32 	%f3814, %f3813, %f3779, %f3734;
	fma.rn.f32 	%f3815, %f3813, %f3781, %f3735;
	fma.rn.f32 	%f3816, %f3813, %f3783, %f3736;
	fma.rn.f32 	%f3817, %f3813, %f3785, %f3737;
	fma.rn.f32 	%f3818, %f3813, %f3787, %f3738;
	fma.rn.f32 	%f3819, %f3813, %f3789, %f3739;
	fma.rn.f32 	%f3820, %f3813, %f3791, %f3740;
	fma.rn.f32 	%f3821, %f3813, %f3793, %f3741;
	ld.shared.f32 	%f3822, [%r40+148];
	fma.rn.f32 	%f3823, %f3822, %f3779, %f3743;
	fma.rn.f32 	%f3824, %f3822, %f3781, %f3744;
	fma.rn.f32 	%f3825, %f3822, %f3783, %f3745;
	fma.rn.f32 	%f3826, %f3822, %f3785, %f3746;
	fma.rn.f32 	%f3827, %f3822, %f3787, %f3747;
	fma.rn.f32 	%f3828, %f3822, %f3789, %f3748;
	fma.rn.f32 	%f3829, %f3822, %f3791, %f3749;
	fma.rn.f32 	%f3830, %f3822, %f3793, %f3750;
	ld.shared.f32 	%f3831, [%r40+180];
	fma.rn.f32 	%f3832, %f3831, %f3779, %f3752;
	fma.rn.f32 	%f3833, %f3831, %f3781, %f3753;
	fma.rn.f32 	%f3834, %f3831, %f3783, %f3754;
	fma.rn.f32 	%f3835, %f3831, %f3785, %f3755;
	fma.rn.f32 	%f3836, %f3831, %f3787, %f3756;
	fma.rn.f32 	%f3837, %f3831, %f3789, %f3757;
	fma.rn.f32 	%f3838, %f3831, %f3791, %f3758;
	fma.rn.f32 	%f3839, %f3831, %f3793, %f3759;
	ld.shared.f32 	%f3840, [%r40+212];
	fma.rn.f32 	%f3841, %f3840, %f3779, %f3761;
	fma.rn.f32 	%f3842, %f3840, %f3781, %f3762;
	fma.rn.f32 	%f3843, %f3840, %f3783, %f3763;
	fma.rn.f32 	%f3844, %f3840, %f3785, %f3764;
	fma.rn.f32 	%f3845, %f3840, %f3787, %f3765;
	fma.rn.f32 	%f3846, %f3840, %f3789, %f3766;
	fma.rn.f32 	%f3847, %f3840, %f3791, %f3767;
	fma.rn.f32 	%f3848, %f3840, %f3793, %f3768;
	ld.shared.f32 	%f3849, [%r40+244];
	fma.rn.f32 	%f3850, %f3849, %f3779, %f3770;
	fma.rn.f32 	%f3851, %f3849, %f3781, %f3771;
	fma.rn.f32 	%f3852, %f3849, %f3783, %f3772;
	fma.rn.f32 	%f3853, %f3849, %f3785, %f3773;
	fma.rn.f32 	%f3854, %f3849, %f3787, %f3774;
	fma.rn.f32 	%f3855, %f3849, %f3789, %f3775;
	fma.rn.f32 	%f3856, %f3849, %f3791, %f3776;
	fma.rn.f32 	%f3857, %f3849, %f3793, %f3777;
	ld.shared.f32 	%f3858, [%r40+24];
	ld.shared.f32 	%f3859, [%r42+3072];
	fma.rn.f32 	%f3860, %f3858, %f3859, %f3780;
	ld.shared.f32 	%f3861, [%r42+3076];
	fma.rn.f32 	%f3862, %f3858, %f3861, %f3782;
	ld.shared.f32 	%f3863, [%r42+3080];
	fma.rn.f32 	%f3864, %f3858, %f3863, %f3784;
	ld.shared.f32 	%f3865, [%r42+3084];
	fma.rn.f32 	%f3866, %f3858, %f3865, %f3786;
	ld.shared.f32 	%f3867, [%r42+3088];
	fma.rn.f32 	%f3868, %f3858, %f3867, %f3788;
	ld.shared.f32 	%f3869, [%r42+3092];
	fma.rn.f32 	%f3870, %f3858, %f3869, %f3790;
	ld.shared.f32 	%f3871, [%r42+3096];
	fma.rn.f32 	%f3872, %f3858, %f3871, %f3792;
	ld.shared.f32 	%f3873, [%r42+3100];
	fma.rn.f32 	%f3874, %f3858, %f3873, %f3794;
	ld.shared.f32 	%f3875, [%r40+56];
	fma.rn.f32 	%f3876, %f3875, %f3859, %f3796;
	fma.rn.f32 	%f3877, %f3875, %f3861, %f3797;
	fma.rn.f32 	%f3878, %f3875, %f3863, %f3798;
	fma.rn.f32 	%f3879, %f3875, %f3865, %f3799;
	fma.rn.f32 	%f3880, %f3875, %f3867, %f3800;
	fma.rn.f32 	%f3881, %f3875, %f3869, %f3801;
	fma.rn.f32 	%f3882, %f3875, %f3871, %f3802;
	fma.rn.f32 	%f3883, %f3875, %f3873, %f3803;
	ld.shared.f32 	%f3884, [%r40+88];
	fma.rn.f32 	%f3885, %f3884, %f3859, %f3805;
	fma.rn.f32 	%f3886, %f3884, %f3861, %f3806;
	fma.rn.f32 	%f3887, %f3884, %f3863, %f3807;
	fma.rn.f32 	%f3888, %f3884, %f3865, %f3808;
	fma.rn.f32 	%f3889, %f3884, %f3867, %f3809;
	fma.rn.f32 	%f3890, %f3884, %f3869, %f3810;
	fma.rn.f32 	%f3891, %f3884, %f3871, %f3811;
	fma.rn.f32 	%f3892, %f3884, %f3873, %f3812;
	ld.shared.f32 	%f3893, [%r40+120];
	fma.rn.f32 	%f3894, %f3893, %f3859, %f3814;
	fma.rn.f32 	%f3895, %f3893, %f3861, %f3815;
	fma.rn.f32 	%f3896, %f3893, %f3863, %f3816;
	fma.rn.f32 	%f3897, %f3893, %f3865, %f3817;
	fma.rn.f32 	%f3898, %f3893, %f3867, %f3818;
	fma.rn.f32 	%f3899, %f3893, %f3869, %f3819;
	fma.rn.f32 	%f3900, %f3893, %f3871, %f3820;
	fma.rn.f32 	%f3901, %f3893, %f3873, %f3821;
	ld.shared.f32 	%f3902, [%r40+152];
	fma.rn.f32 	%f3903, %f3902, %f3859, %f3823;
	fma.rn.f32 	%f3904, %f3902, %f3861, %f3824;
	fma.rn.f32 	%f3905, %f3902, %f3863, %f3825;
	fma.rn.f32 	%f3906, %f3902, %f3865, %f3826;
	fma.rn.f32 	%f3907, %f3902, %f3867, %f3827;
	fma.rn.f32 	%f3908, %f3902, %f3869, %f3828;
	fma.rn.f32 	%f3909, %f3902, %f3871, %f3829;
	fma.rn.f32 	%f3910, %f3902, %f3873, %f3830;
	ld.shared.f32 	%f3911, [%r40+184];
	fma.rn.f32 	%f3912, %f3911, %f3859, %f3832;
	fma.rn.f32 	%f3913, %f3911, %f3861, %f3833;
	fma.rn.f32 	%f3914, %f3911, %f3863, %f3834;
	fma.rn.f32 	%f3915, %f3911, %f3865, %f3835;
	fma.rn.f32 	%f3916, %f3911, %f3867, %f3836;
	fma.rn.f32 	%f3917, %f3911, %f3869, %f3837;
	fma.rn.f32 	%f3918, %f3911, %f3871, %f3838;
	fma.rn.f32 	%f3919, %f3911, %f3873, %f3839;
	ld.shared.f32 	%f3920, [%r40+216];
	fma.rn.f32 	%f3921, %f3920, %f3859, %f3841;
	fma.rn.f32 	%f3922, %f3920, %f3861, %f3842;
	fma.rn.f32 	%f3923, %f3920, %f3863, %f3843;
	fma.rn.f32 	%f3924, %f3920, %f3865, %f3844;
	fma.rn.f32 	%f3925, %f3920, %f3867, %f3845;
	fma.rn.f32 	%f3926, %f3920, %f3869, %f3846;
	fma.rn.f32 	%f3927, %f3920, %f3871, %f3847;
	fma.rn.f32 	%f3928, %f3920, %f3873, %f3848;
	ld.shared.f32 	%f3929, [%r40+248];
	fma.rn.f32 	%f3930, %f3929, %f3859, %f3850;
	fma.rn.f32 	%f3931, %f3929, %f3861, %f3851;
	fma.rn.f32 	%f3932, %f3929, %f3863, %f3852;
	fma.rn.f32 	%f3933, %f3929, %f3865, %f3853;
	fma.rn.f32 	%f3934, %f3929, %f3867, %f3854;
	fma.rn.f32 	%f3935, %f3929, %f3869, %f3855;
	fma.rn.f32 	%f3936, %f3929, %f3871, %f3856;
	fma.rn.f32 	%f3937, %f3929, %f3873, %f3857;
	ld.shared.f32 	%f3938, [%r40+28];
	ld.shared.f32 	%f3939, [%r42+3584];
	fma.rn.f32 	%f3940, %f3938, %f3939, %f3860;
	ld.shared.f32 	%f3941, [%r42+3588];
	fma.rn.f32 	%f3942, %f3938, %f3941, %f3862;
	ld.shared.f32 	%f3943, [%r42+3592];
	fma.rn.f32 	%f3944, %f3938, %f3943, %f3864;
	ld.shared.f32 	%f3945, [%r42+3596];
	fma.rn.f32 	%f3946, %f3938, %f3945, %f3866;
	ld.shared.f32 	%f3947, [%r42+3600];
	fma.rn.f32 	%f3948, %f3938, %f3947, %f3868;
	ld.shared.f32 	%f3949, [%r42+3604];
	fma.rn.f32 	%f3950, %f3938, %f3949, %f3870;
	ld.shared.f32 	%f3951, [%r42+3608];
	fma.rn.f32 	%f3952, %f3938, %f3951, %f3872;
	ld.shared.f32 	%f3953, [%r42+3612];
	fma.rn.f32 	%f3954, %f3938, %f3953, %f3874;
	ld.shared.f32 	%f3955, [%r40+60];
	fma.rn.f32 	%f3956, %f3955, %f3939, %f3876;
	fma.rn.f32 	%f3957, %f3955, %f3941, %f3877;
	fma.rn.f32 	%f3958, %f3955, %f3943, %f3878;
	fma.rn.f32 	%f3959, %f3955, %f3945, %f3879;
	fma.rn.f32 	%f3960, %f3955, %f3947, %f3880;
	fma.rn.f32 	%f3961, %f3955, %f3949, %f3881;
	fma.rn.f32 	%f3962, %f3955, %f3951, %f3882;
	fma.rn.f32 	%f3963, %f3955, %f3953, %f3883;
	ld.shared.f32 	%f3964, [%r40+92];
	fma.rn.f32 	%f3965, %f3964, %f3939, %f3885;
	fma.rn.f32 	%f3966, %f3964, %f3941, %f3886;
	fma.rn.f32 	%f3967, %f3964, %f3943, %f3887;
	fma.rn.f32 	%f3968, %f3964, %f3945, %f3888;
	fma.rn.f32 	%f3969, %f3964, %f3947, %f3889;
	fma.rn.f32 	%f3970, %f3964, %f3949, %f3890;
	fma.rn.f32 	%f3971, %f3964, %f3951, %f3891;
	fma.rn.f32 	%f3972, %f3964, %f3953, %f3892;
	ld.shared.f32 	%f3973, [%r40+124];
	fma.rn.f32 	%f3974, %f3973, %f3939, %f3894;
	fma.rn.f32 	%f3975, %f3973, %f3941, %f3895;
	fma.rn.f32 	%f3976, %f3973, %f3943, %f3896;
	fma.rn.f32 	%f3977, %f3973, %f3945, %f3897;
	fma.rn.f32 	%f3978, %f3973, %f3947, %f3898;
	fma.rn.f32 	%f3979, %f3973, %f3949, %f3899;
	fma.rn.f32 	%f3980, %f3973, %f3951, %f3900;
	fma.rn.f32 	%f3981, %f3973, %f3953, %f3901;
	ld.shared.f32 	%f3982, [%r40+156];
	fma.rn.f32 	%f3983, %f3982, %f3939, %f3903;
	fma.rn.f32 	%f3984, %f3982, %f3941, %f3904;
	fma.rn.f32 	%f3985, %f3982, %f3943, %f3905;
	fma.rn.f32 	%f3986, %f3982, %f3945, %f3906;
	fma.rn.f32 	%f3987, %f3982, %f3947, %f3907;
	fma.rn.f32 	%f3988, %f3982, %f3949, %f3908;
	fma.rn.f32 	%f3989, %f3982, %f3951, %f3909;
	fma.rn.f32 	%f3990, %f3982, %f3953, %f3910;
	ld.shared.f32 	%f3991, [%r40+188];
	fma.rn.f32 	%f3992, %f3991, %f3939, %f3912;
	fma.rn.f32 	%f3993, %f3991, %f3941, %f3913;
	fma.rn.f32 	%f3994, %f3991, %f3943, %f3914;
	fma.rn.f32 	%f3995, %f3991, %f3945, %f3915;
	fma.rn.f32 	%f3996, %f3991, %f3947, %f3916;
	fma.rn.f32 	%f3997, %f3991, %f3949, %f3917;
	fma.rn.f32 	%f3998, %f3991, %f3951, %f3918;
	fma.rn.f32 	%f3999, %f3991, %f3953, %f3919;
	ld.shared.f32 	%f4000, [%r40+220];
	fma.rn.f32 	%f4001, %f4000, %f3939, %f3921;
	fma.rn.f32 	%f4002, %f4000, %f3941, %f3922;
	fma.rn.f32 	%f4003, %f4000, %f3943, %f3923;
	fma.rn.f32 	%f4004, %f4000, %f3945, %f3924;
	fma.rn.f32 	%f4005, %f4000, %f3947, %f3925;
	fma.rn.f32 	%f4006, %f4000, %f3949, %f3926;
	fma.rn.f32 	%f4007, %f4000, %f3951, %f3927;
	fma.rn.f32 	%f4008, %f4000, %f3953, %f3928;
	ld.shared.f32 	%f4009, [%r40+252];
	fma.rn.f32 	%f4010, %f4009, %f3939, %f3930;
	fma.rn.f32 	%f4011, %f4009, %f3941, %f3931;
	fma.rn.f32 	%f4012, %f4009, %f3943, %f3932;
	fma.rn.f32 	%f4013, %f4009, %f3945, %f3933;
	fma.rn.f32 	%f4014, %f4009, %f3947, %f3934;
	fma.rn.f32 	%f4015, %f4009, %f3949, %f3935;
	fma.rn.f32 	%f4016, %f4009, %f3951, %f3936;
	fma.rn.f32 	%f4017, %f4009, %f3953, %f3937;
	bar.sync 	0;
	ld.global.nc.v4.f32 	{%f4018, %f4019, %f4020, %f4021}, [%rd6+192];
	st.shared.v4.f32 	[%r25], {%f4018, %f4019, %f4020, %f4021};
	add.s32 	%r48, %r33, 49152;
	mul.wide.u32 	%rd20, %r48, 4;
	add.s64 	%rd21, %rd7, %rd20;
	ld.global.nc.v4.f32 	{%f4022, %f4023, %f4024, %f4025}, [%rd21];
	st.shared.v4.f32 	[%r38], {%f4022, %f4023, %f4024, %f4025};
	bar.sync 	0;
	ld.shared.f32 	%f4026, [%r40];
	ld.shared.f32 	%f4027, [%r42];
	fma.rn.f32 	%f4028, %f4026, %f4027, %f3940;
	ld.shared.f32 	%f4029, [%r42+4];
	fma.rn.f32 	%f4030, %f4026, %f4029, %f3942;
	ld.shared.f32 	%f4031, [%r42+8];
	fma.rn.f32 	%f4032, %f4026, %f4031, %f3944;
	ld.shared.f32 	%f4033, [%r42+12];
	fma.rn.f32 	%f4034, %f4026, %f4033, %f3946;
	ld.shared.f32 	%f4035, [%r42+16];
	fma.rn.f32 	%f4036, %f4026, %f4035, %f3948;
	ld.shared.f32 	%f4037, [%r42+20];
	fma.rn.f32 	%f4038, %f4026, %f4037, %f3950;
	ld.shared.f32 	%f4039, [%r42+24];
	fma.rn.f32 	%f4040, %f4026, %f4039, %f3952;
	ld.shared.f32 	%f4041, [%r42+28];
	fma.rn.f32 	%f4042, %f4026, %f4041, %f3954;
	ld.shared.f32 	%f4043, [%r40+32];
	fma.rn.f32 	%f4044, %f4043, %f4027, %f3956;
	fma.rn.f32 	%f4045, %f4043, %f4029, %f3957;
	fma.rn.f32 	%f4046, %f4043, %f4031, %f3958;
	fma.rn.f32 	%f4047, %f4043, %f4033, %f3959;
	fma.rn.f32 	%f4048, %f4043, %f4035, %f3960;
	fma.rn.f32 	%f4049, %f4043, %f4037, %f3961;
	fma.rn.f32 	%f4050, %f4043, %f4039, %f3962;
	fma.rn.f32 	%f4051, %f4043, %f4041, %f3963;
	ld.shared.f32 	%f4052, [%r40+64];
	fma.rn.f32 	%f4053, %f4052, %f4027, %f3965;
	fma.rn.f32 	%f4054, %f4052, %f4029, %f3966;
	fma.rn.f32 	%f4055, %f4052, %f4031, %f3967;
	fma.rn.f32 	%f4056, %f4052, %f4033, %f3968;
	fma.rn.f32 	%f4057, %f4052, %f4035, %f3969;
	fma.rn.f32 	%f4058, %f4052, %f4037, %f3970;
	fma.rn.f32 	%f4059, %f4052, %f4039, %f3971;
	fma.rn.f32 	%f4060, %f4052, %f4041, %f3972;
	ld.shared.f32 	%f4061, [%r40+96];
	fma.rn.f32 	%f4062, %f4061, %f4027, %f3974;
	fma.rn.f32 	%f4063, %f4061, %f4029, %f3975;
	fma.rn.f32 	%f4064, %f4061, %f4031, %f3976;
	fma.rn.f32 	%f4065, %f4061, %f4033, %f3977;
	fma.rn.f32 	%f4066, %f4061, %f4035, %f3978;
	fma.rn.f32 	%f4067, %f4061, %f4037, %f3979;
	fma.rn.f32 	%f4068, %f4061, %f4039, %f3980;
	fma.rn.f32 	%f4069, %f4061, %f4041, %f3981;
	ld.shared.f32 	%f4070, [%r40+128];
	fma.rn.f32 	%f4071, %f4070, %f4027, %f3983;
	fma.rn.f32 	%f4072, %f4070, %f4029, %f3984;
	fma.rn.f32 	%f4073, %f4070, %f4031, %f3985;
	fma.rn.f32 	%f4074, %f4070, %f4033, %f3986;
	fma.rn.f32 	%f4075, %f4070, %f4035, %f3987;
	fma.rn.f32 	%f4076, %f4070, %f4037, %f3988;
	fma.rn.f32 	%f4077, %f4070, %f4039, %f3989;
	fma.rn.f32 	%f4078, %f4070, %f4041, %f3990;
	ld.shared.f32 	%f4079, [%r40+160];
	fma.rn.f32 	%f4080, %f4079, %f4027, %f3992;
	fma.rn.f32 	%f4081, %f4079, %f4029, %f3993;
	fma.rn.f32 	%f4082, %f4079, %f4031, %f3994;
	fma.rn.f32 	%f4083, %f4079, %f4033, %f3995;
	fma.rn.f32 	%f4084, %f4079, %f4035, %f3996;
	fma.rn.f32 	%f4085, %f4079, %f4037, %f3997;
	fma.rn.f32 	%f4086, %f4079, %f4039, %f3998;
	fma.rn.f32 	%f4087, %f4079, %f4041, %f3999;
	ld.shared.f32 	%f4088, [%r40+192];
	fma.rn.f32 	%f4089, %f4088, %f4027, %f4001;
	fma.rn.f32 	%f4090, %f4088, %f4029, %f4002;
	fma.rn.f32 	%f4091, %f4088, %f4031, %f4003;
	fma.rn.f32 	%f4092, %f4088, %f4033, %f4004;
	fma.rn.f32 	%f4093, %f4088, %f4035, %f4005;
	fma.rn.f32 	%f4094, %f4088, %f4037, %f4006;
	fma.rn.f32 	%f4095, %f4088, %f4039, %f4007;
	fma.rn.f32 	%f4096, %f4088, %f4041, %f4008;
	ld.shared.f32 	%f4097, [%r40+224];
	fma.rn.f32 	%f4098, %f4097, %f4027, %f4010;
	fma.rn.f32 	%f4099, %f4097, %f4029, %f4011;
	fma.rn.f32 	%f4100, %f4097, %f4031, %f4012;
	fma.rn.f32 	%f4101, %f4097, %f4033, %f4013;
	fma.rn.f32 	%f4102, %f4097, %f4035, %f4014;
	fma.rn.f32 	%f4103, %f4097, %f4037, %f4015;
	fma.rn.f32 	%f4104, %f4097, %f4039, %f4016;
	fma.rn.f32 	%f4105, %f4097, %f4041, %f4017;
	ld.shared.f32 	%f4106, [%r40+4];
	ld.shared.f32 	%f4107, [%r42+512];
	fma.rn.f32 	%f4108, %f4106, %f4107, %f4028;
	ld.shared.f32 	%f4109, [%r42+516];
	fma.rn.f32 	%f4110, %f4106, %f4109, %f4030;
	ld.shared.f32 	%f4111, [%r42+520];
	fma.rn.f32 	%f4112, %f4106, %f4111, %f4032;
	ld.shared.f32 	%f4113, [%r42+524];
	fma.rn.f32 	%f4114, %f4106, %f4113, %f4034;
	ld.shared.f32 	%f4115, [%r42+528];
	fma.rn.f32 	%f4116, %f4106, %f4115, %f4036;
	ld.shared.f32 	%f4117, [%r42+532];
	fma.rn.f32 	%f4118, %f4106, %f4117, %f4038;
	ld.shared.f32 	%f4119, [%r42+536];
	fma.rn.f32 	%f4120, %f4106, %f4119, %f4040;
	ld.shared.f32 	%f4121, [%r42+540];
	fma.rn.f32 	%f4122, %f4106, %f4121, %f4042;
	ld.shared.f32 	%f4123, [%r40+36];
	fma.rn.f32 	%f4124, %f4123, %f4107, %f4044;
	fma.rn.f32 	%f4125, %f4123, %f4109, %f4045;
	fma.rn.f32 	%f4126, %f4123, %f4111, %f4046;
	fma.rn.f32 	%f4127, %f4123, %f4113, %f4047;
	fma.rn.f32 	%f4128, %f4123, %f4115, %f4048;
	fma.rn.f32 	%f4129, %f4123, %f4117, %f4049;
	fma.rn.f32 	%f4130, %f4123, %f4119, %f4050;
	fma.rn.f32 	%f4131, %f4123, %f4121, %f4051;
	ld.shared.f32 	%f4132, [%r40+68];
	fma.rn.f32 	%f4133, %f4132, %f4107, %f4053;
	fma.rn.f32 	%f4134, %f4132, %f4109, %f4054;
	fma.rn.f32 	%f4135, %f4132, %f4111, %f4055;
	fma.rn.f32 	%f4136, %f4132, %f4113, %f4056;
	fma.rn.f32 	%f4137, %f4132, %f4115, %f4057;
	fma.rn.f32 	%f4138, %f4132, %f4117, %f4058;
	fma.rn.f32 	%f4139, %f4132, %f4119, %f4059;
	fma.rn.f32 	%f4140, %f4132, %f4121, %f4060;
	ld.shared.f32 	%f4141, [%r40+100];
	fma.rn.f32 	%f4142, %f4141, %f4107, %f4062;
	fma.rn.f32 	%f4143, %f4141, %f4109, %f4063;
	fma.rn.f32 	%f4144, %f4141, %f4111, %f4064;
	fma.rn.f32 	%f4145, %f4141, %f4113, %f4065;
	fma.rn.f32 	%f4146, %f4141, %f4115, %f4066;
	fma.rn.f32 	%f4147, %f4141, %f4117, %f4067;
	fma.rn.f32 	%f4148, %f4141, %f4119, %f4068;
	fma.rn.f32 	%f4149, %f4141, %f4121, %f4069;
	ld.shared.f32 	%f4150, [%r40+132];
	fma.rn.f32 	%f4151, %f4150, %f4107, %f4071;
	fma.rn.f32 	%f4152, %f4150, %f4109, %f4072;
	fma.rn.f32 	%f4153, %f4150, %f4111, %f4073;
	fma.rn.f32 	%f4154, %f4150, %f4113, %f4074;
	fma.rn.f32 	%f4155, %f4150, %f4115, %f4075;
	fma.rn.f32 	%f4156, %f4150, %f4117, %f4076;
	fma.rn.f32 	%f4157, %f4150, %f4119, %f4077;
	fma.rn.f32 	%f4158, %f4150, %f4121, %f4078;
	ld.shared.f32 	%f4159, [%r40+164];
	fma.rn.f32 	%f4160, %f4159, %f4107, %f4080;
	fma.rn.f32 	%f4161, %f4159, %f4109, %f4081;
	fma.rn.f32 	%f4162, %f4159, %f4111, %f4082;
	fma.rn.f32 	%f4163, %f4159, %f4113, %f4083;
	fma.rn.f32 	%f4164, %f4159, %f4115, %f4084;
	fma.rn.f32 	%f4165, %f4159, %f4117, %f4085;
	fma.rn.f32 	%f4166, %f4159, %f4119, %f4086;
	fma.rn.f32 	%f4167, %f4159, %f4121, %f4087;
	ld.shared.f32 	%f4168, [%r40+196];
	fma.rn.f32 	%f4169, %f4168, %f4107, %f4089;
	fma.rn.f32 	%f4170, %f4168, %f4109, %f4090;
	fma.rn.f32 	%f4171, %f4168, %f4111, %f4091;
	fma.rn.f32 	%f4172, %f4168, %f4113, %f4092;
	fma.rn.f32 	%f4173, %f4168, %f4115, %f4093;
	fma.rn.f32 	%f4174, %f4168, %f4117, %f4094;
	fma.rn.f32 	%f4175, %f4168, %f4119, %f4095;
	fma.rn.f32 	%f4176, %f4168, %f4121, %f4096;
	ld.shared.f32 	%f4177, [%r40+228];
	fma.rn.f32 	%f4178, %f4177, %f4107, %f4098;
	fma.rn.f32 	%f4179, %f4177, %f4109, %f4099;
	fma.rn.f32 	%f4180, %f4177, %f4111, %f4100;
	fma.rn.f32 	%f4181, %f4177, %f4113, %f4101;
	fma.rn.f32 	%f4182, %f4177, %f4115, %f4102;
	fma.rn.f32 	%f4183, %f4177, %f4117, %f4103;
	fma.rn.f32 	%f4184, %f4177, %f4119, %f4104;
	fma.rn.f32 	%f4185, %f4177, %f4121, %f4105;
	ld.shared.f32 	%f4186, [%r40+8];
	ld.shared.f32 	%f4187, [%r42+1024];
	fma.rn.f32 	%f4188, %f4186, %f4187, %f4108;
	ld.shared.f32 	%f4189, [%r42+1028];
	fma.rn.f32 	%f4190, %f4186, %f4189, %f4110;
	ld.shared.f32 	%f4191, [%r42+1032];
	fma.rn.f32 	%f4192, %f4186, %f4191, %f4112;
	ld.shared.f32 	%f4193, [%r42+1036];
	fma.rn.f32 	%f4194, %f4186, %f4193, %f4114;
	ld.shared.f32 	%f4195, [%r42+1040];
	fma.rn.f32 	%f4196, %f4186, %f4195, %f4116;
	ld.shared.f32 	%f4197, [%r42+1044];
	fma.rn.f32 	%f4198, %f4186, %f4197, %f4118;
	ld.shared.f32 	%f4199, [%r42+1048];
	fma.rn.f32 	%f4200, %f4186, %f4199, %f4120;
	ld.shared.f32 	%f4201, [%r42+1052];
	fma.rn.f32 	%f4202, %f4186, %f4201, %f4122;
	ld.shared.f32 	%f4203, [%r40+40];
	fma.rn.f32 	%f4204, %f4203, %f4187, %f4124;
	fma.rn.f32 	%f4205, %f4203, %f4189, %f4125;
	fma.rn.f32 	%f4206, %f4203, %f4191, %f4126;
	fma.rn.f32 	%f4207, %f4203, %f4193, %f4127;
	fma.rn.f32 	%f4208, %f4203, %f4195, %f4128;
	fma.rn.f32 	%f4209, %f4203, %f4197, %f4129;
	fma.rn.f32 	%f4210, %f4203, %f4199, %f4130;
	fma.rn.f32 	%f4211, %f4203, %f4201, %f4131;
	ld.shared.f32 	%f4212, [%r40+72];
	fma.rn.f32 	%f4213, %f4212, %f4187, %f4133;
	fma.rn.f32 	%f4214, %f4212, %f4189, %f4134;
	fma.rn.f32 	%f4215, %f4212, %f4191, %f4135;
	fma.rn.f32 	%f4216, %f4212, %f4193, %f4136;
	fma.rn.f32 	%f4217, %f4212, %f4195, %f4137;
	fma.rn.f32 	%f4218, %f4212, %f4197, %f4138;
	fma.rn.f32 	%f4219, %f4212, %f4199, %f4139;
	fma.rn.f32 	%f4220, %f4212, %f4201, %f4140;
	ld.shared.f32 	%f4221, [%r40+104];
	fma.rn.f32 	%f4222, %f4221, %f4187, %f4142;
	fma.rn.f32 	%f4223, %f4221, %f4189, %f4143;
	fma.rn.f32 	%f4224, %f4221, %f4191, %f4144;
	fma.rn.f32 	%f4225, %f4221, %f4193, %f4145;
	fma.rn.f32 	%f4226, %f4221, %f4195, %f4146;
	fma.rn.f32 	%f4227, %f4221, %f4197, %f4147;
	fma.rn.f32 	%f4228, %f4221, %f4199, %f4148;
	fma.rn.f32 	%f4229, %f4221, %f4201, %f4149;
	ld.shared.f32 	%f4230, [%r40+136];
	fma.rn.f32 	%f4231, %f4230, %f4187, %f4151;
	fma.rn.f32 	%f4232, %f4230, %f4189, %f4152;
	fma.rn.f32 	%f4233, %f4230, %f4191, %f4153;
	fma.rn.f32 	%f4234, %f4230, %f4193, %f4154;
	fma.rn.f32 	%f4235, %f4230, %f4195, %f4155;
	fma.rn.f32 	%f4236, %f4230, %f4197, %f4156;
	fma.rn.f32 	%f4237, %f4230, %f4199, %f4157;
	fma.rn.f32 	%f4238, %f4230, %f4201, %f4158;
	ld.shared.f32 	%f4239, [%r40+168];
	fma.rn.f32 	%f4240, %f4239, %f4187, %f4160;
	fma.rn.f32 	%f4241, %f4239, %f4189, %f4161;
	fma.rn.f32 	%f4242, %f4239, %f4191, %f4162;
	fma.rn.f32 	%f4243, %f4239, %f4193, %f4163;
	fma.rn.f32 	%f4244, %f4239, %f4195, %f4164;
	fma.rn.f32 	%f4245, %f4239, %f4197, %f4165;
	fma.rn.f32 	%f4246, %f4239, %f4199, %f4166;
	fma.rn.f32 	%f4247, %f4239, %f4201, %f4167;
	ld.shared.f32 	%f4248, [%r40+200];
	fma.rn.f32 	%f4249, %f4248, %f4187, %f4169;
	fma.rn.f32 	%f4250, %f4248, %f4189, %f4170;
	fma.rn.f32 	%f4251, %f4248, %f4191, %f4171;
	fma.rn.f32 	%f4252, %f4248, %f4193, %f4172;
	fma.rn.f32 	%f4253, %f4248, %f4195, %f4173;
	fma.rn.f32 	%f4254, %f4248, %f4197, %f4174;
	fma.rn.f32 	%f4255, %f4248, %f4199, %f4175;
	fma.rn.f32 	%f4256, %f4248, %f4201, %f4176;
	ld.shared.f32 	%f4257, [%r40+232];
	fma.rn.f32 	%f4258, %f4257, %f4187, %f4178;
	fma.rn.f32 	%f4259, %f4257, %f4189, %f4179;
	fma.rn.f32 	%f4260, %f4257, %f4191, %f4180;
	fma.rn.f32 	%f4261, %f4257, %f4193, %f4181;
	fma.rn.f32 	%f4262, %f4257, %f4195, %f4182;
	fma.rn.f32 	%f4263, %f4257, %f4197, %f4183;
	fma.rn.f32 	%f4264, %f4257, %f4199, %f4184;
	fma.rn.f32 	%f4265, %f4257, %f4201, %f4185;
	ld.shared.f32 	%f4266, [%r40+12];
	ld.shared.f32 	%f4267, [%r42+1536];
	fma.rn.f32 	%f4268, %f4266, %f4267, %f4188;
	ld.shared.f32 	%f4269, [%r42+1540];
	fma.rn.f32 	%f4270, %f4266, %f4269, %f4190;
	ld.shared.f32 	%f4271, [%r42+1544];
	fma.rn.f32 	%f4272, %f4266, %f4271, %f4192;
	ld.shared.f32 	%f4273, [%r42+1548];
	fma.rn.f32 	%f4274, %f4266, %f4273, %f4194;
	ld.shared.f32 	%f4275, [%r42+1552];
	fma.rn.f32 	%f4276, %f4266, %f4275, %f4196;
	ld.shared.f32 	%f4277, [%r42+1556];
	fma.rn.f32 	%f4278, %f4266, %f4277, %f4198;
	ld.shared.f32 	%f4279, [%r42+1560];
	fma.rn.f32 	%f4280, %f4266, %f4279, %f4200;
	ld.shared.f32 	%f4281, [%r42+1564];
	fma.rn.f32 	%f4282, %f4266, %f4281, %f4202;
	ld.shared.f32 	%f4283, [%r40+44];
	fma.rn.f32 	%f4284, %f4283, %f4267, %f4204;
	fma.rn.f32 	%f4285, %f4283, %f4269, %f4205;
	fma.rn.f32 	%f4286, %f4283, %f4271, %f4206;
	fma.rn.f32 	%f4287, %f4283, %f4273, %f4207;
	fma.rn.f32 	%f4288, %f4283, %f4275, %f4208;
	fma.rn.f32 	%f4289, %f4283, %f4277, %f4209;
	fma.rn.f32 	%f4290, %f4283, %f4279, %f4210;
	fma.rn.f32 	%f4291, %f4283, %f4281, %f4211;
	ld.shared.f32 	%f4292, [%r40+76];
	fma.rn.f32 	%f4293, %f4292, %f4267, %f4213;
	fma.rn.f32 	%f4294, %f4292, %f4269, %f4214;
	fma.rn.f32 	%f4295, %f4292, %f4271, %f4215;
	fma.rn.f32 	%f4296, %f4292, %f4273, %f4216;
	fma.rn.f32 	%f4297, %f4292, %f4275, %f4217;
	fma.rn.f32 	%f4298, %f4292, %f4277, %f4218;
	fma.rn.f32 	%f4299, %f4292, %f4279, %f4219;
	fma.rn.f32 	%f4300, %f4292, %f4281, %f4220;
	ld.shared.f32 	%f4301, [%r40+108];
	fma.rn.f32 	%f4302, %f4301, %f4267, %f4222;
	fma.rn.f32 	%f4303, %f4301, %f4269, %f4223;
	fma.rn.f32 	%f4304, %f4301, %f4271, %f4224;
	fma.rn.f32 	%f4305, %f4301, %f4273, %f4225;
	fma.rn.f32 	%f4306, %f4301, %f4275, %f4226;
	fma.rn.f32 	%f4307, %f4301, %f4277, %f4227;
	fma.rn.f32 	%f4308, %f4301, %f4279, %f4228;
	fma.rn.f32 	%f4309, %f4301, %f4281, %f4229;
	ld.shared.f32 	%f4310, [%r40+140];
	fma.rn.f32 	%f4311, %f4310, %f4267, %f4231;
	fma.rn.f32 	%f4312, %f4310, %f4269, %f4232;
	fma.rn.f32 	%f4313, %f4310, %f4271, %f4233;
	fma.rn.f32 	%f4314, %f4310, %f4273, %f4234;
	fma.rn.f32 	%f4315, %f4310, %f4275, %f4235;
	fma.rn.f32 	%f4316, %f4310, %f4277, %f4236;
	fma.rn.f32 	%f4317, %f4310, %f4279, %f4237;
	fma.rn.f32 	%f4318, %f4310, %f4281, %f4238;
	ld.shared.f32 	%f4319, [%r40+172];
	fma.rn.f32 	%f4320, %f4319, %f4267, %f4240;
	fma.rn.f32 	%f4321, %f4319, %f4269, %f4241;
	fma.rn.f32 	%f4322, %f4319, %f4271, %f4242;
	fma.rn.f32 	%f4323, %f4319, %f4273, %f4243;
	fma.rn.f32 	%f4324, %f4319, %f4275, %f4244;
	fma.rn.f32 	%f4325, %f4319, %f4277, %f4245;
	fma.rn.f32 	%f4326, %f4319, %f4279, %f4246;
	fma.rn.f32 	%f4327, %f4319, %f4281, %f4247;
	ld.shared.f32 	%f4328, [%r40+204];
	fma.rn.f32 	%f4329, %f4328, %f4267, %f4249;
	fma.rn.f32 	%f4330, %f4328, %f4269, %f4250;
	fma.rn.f32 	%f4331, %f4328, %f4271, %f4251;
	fma.rn.f32 	%f4332, %f4328, %f4273, %f4252;
	fma.rn.f32 	%f4333, %f4328, %f4275, %f4253;
	fma.rn.f32 	%f4334, %f4328, %f4277, %f4254;
	fma.rn.f32 	%f4335, %f4328, %f4279, %f4255;
	fma.rn.f32 	%f4336, %f4328, %f4281, %f4256;
	ld.shared.f32 	%f4337, [%r40+236];
	fma.rn.f32 	%f4338, %f4337, %f4267, %f4258;
	fma.rn.f32 	%f4339, %f4337, %f4269, %f4259;
	fma.rn.f32 	%f4340, %f4337, %f4271, %f4260;
	fma.rn.f32 	%f4341, %f4337, %f4273, %f4261;
	fma.rn.f32 	%f4342, %f4337, %f4275, %f4262;
	fma.rn.f32 	%f4343, %f4337, %f4277, %f4263;
	fma.rn.f32 	%f4344, %f4337, %f4279, %f4264;
	fma.rn.f32 	%f4345, %f4337, %f4281, %f4265;
	ld.shared.f32 	%f4346, [%r40+16];
	ld.shared.f32 	%f4347, [%r42+2048];
	fma.rn.f32 	%f4348, %f4346, %f4347, %f4268;
	ld.shared.f32 	%f4349, [%r42+2052];
	fma.rn.f32 	%f4350, %f4346, %f4349, %f4270;
	ld.shared.f32 	%f4351, [%r42+2056];
	fma.rn.f32 	%f4352, %f4346, %f4351, %f4272;
	ld.shared.f32 	%f4353, [%r42+2060];
	fma.rn.f32 	%f4354, %f4346, %f4353, %f4274;
	ld.shared.f32 	%f4355, [%r42+2064];
	fma.rn.f32 	%f4356, %f4346, %f4355, %f4276;
	ld.shared.f32 	%f4357, [%r42+2068];
	fma.rn.f32 	%f4358, %f4346, %f4357, %f4278;
	ld.shared.f32 	%f4359, [%r42+2072];
	fma.rn.f32 	%f4360, %f4346, %f4359, %f4280;
	ld.shared.f32 	%f4361, [%r42+2076];
	fma.rn.f32 	%f4362, %f4346, %f4361, %f4282;
	ld.shared.f32 	%f4363, [%r40+48];
	fma.rn.f32 	%f4364, %f4363, %f4347, %f4284;
	fma.rn.f32 	%f4365, %f4363, %f4349, %f4285;
	fma.rn.f32 	%f4366, %f4363, %f4351, %f4286;
	fma.rn.f32 	%f4367, %f4363, %f4353, %f4287;
	fma.rn.f32 	%f4368, %f4363, %f4355, %f4288;
	fma.rn.f32 	%f4369, %f4363, %f4357, %f4289;
	fma.rn.f32 	%f4370, %f4363, %f4359, %f4290;
	fma.rn.f32 	%f4371, %f4363, %f4361, %f4291;
	ld.shared.f32 	%f4372, [%r40+80];
	fma.rn.f32 	%f4373, %f4372, %f4347, %f4293;
	fma.rn.f32 	%f4374, %f4372, %f4349, %f4294;
	fma.rn.f32 	%f4375, %f4372, %f4351, %f4295;
	fma.rn.f32 	%f4376, %f4372, %f4353, %f4296;
	fma.rn.f32 	%f4377, %f4372, %f4355, %f4297;
	fma.rn.f32 	%f4378, %f4372, %f4357, %f4298;
	fma.rn.f32 	%f4379, %f4372, %f4359, %f4299;
	fma.rn.f32 	%f4380, %f4372, %f4361, %f4300;
	ld.shared.f32 	%f4381, [%r40+112];
	fma.rn.f32 	%f4382, %f4381, %f4347, %f4302;
	fma.rn.f32 	%f4383, %f4381, %f4349, %f4303;
	fma.rn.f32 	%f4384, %f4381, %f4351, %f4304;
	fma.rn.f32 	%f4385, %f4381, %f4353, %f4305;
	fma.rn.f32 	%f4386, %f4381, %f4355, %f4306;
	fma.rn.f32 	%f4387, %f4381, %f4357, %f4307;
	fma.rn.f32 	%f4388, %f4381, %f4359, %f4308;
	fma.rn.f32 	%f4389, %f4381, %f4361, %f4309;
	ld.shared.f32 	%f4390, [%r40+144];
	fma.rn.f32 	%f4391, %f4390, %f4347, %f4311;
	fma.rn.f32 	%f4392, %f4390, %f4349, %f4312;
	fma.rn.f32 	%f4393, %f4390, %f4351, %f4313;
	fma.rn.f32 	%f4394, %f4390, %f4353, %f4314;
	fma.rn.f32 	%f4395, %f4390, %f4355, %f4315;
	fma.rn.f32 	%f4396, %f4390, %f4357, %f4316;
	fma.rn.f32 	%f4397, %f4390, %f4359, %f4317;
	fma.rn.f32 	%f4398, %f4390, %f4361, %f4318;
	ld.shared.f32 	%f4399, [%r40+176];
	fma.rn.f32 	%f4400, %f4399, %f4347, %f4320;
	fma.rn.f32 	%f4401, %f4399, %f4349, %f4321;
	fma.rn.f32 	%f4402, %f4399, %f4351, %f4322;
	fma.rn.f32 	%f4403, %f4399, %f4353, %f4323;
	fma.rn.f32 	%f4404, %f4399, %f4355, %f4324;
	fma.rn.f32 	%f4405, %f4399, %f4357, %f4325;
	fma.rn.f32 	%f4406, %f4399, %f4359, %f4326;
	fma.rn.f32 	%f4407, %f4399, %f4361, %f4327;
	ld.shared.f32 	%f4408, [%r40+208];
	fma.rn.f32 	%f4409, %f4408, %f4347, %f4329;
	fma.rn.f32 	%f4410, %f4408, %f4349, %f4330;
	fma.rn.f32 	%f4411, %f4408, %f4351, %f4331;
	fma.rn.f32 	%f4412, %f4408, %f4353, %f4332;
	fma.rn.f32 	%f4413, %f4408, %f4355, %f4333;
	fma.rn.f32 	%f4414, %f4408, %f4357, %f4334;
	fma.rn.f32 	%f4415, %f4408, %f4359, %f4335;
	fma.rn.f32 	%f4416, %f4408, %f4361, %f4336;
	ld.shared.f32 	%f4417, [%r40+240];
	fma.rn.f32 	%f4418, %f4417, %f4347, %f4338;
	fma.rn.f32 	%f4419, %f4417, %f4349, %f4339;
	fma.rn.f32 	%f4420, %f4417, %f4351, %f4340;
	fma.rn.f32 	%f4421, %f4417, %f4353, %f4341;
	fma.rn.f32 	%f4422, %f4417, %f4355, %f4342;
	fma.rn.f32 	%f4423, %f4417, %f4357, %f4343;
	fma.rn.f32 	%f4424, %f4417, %f4359, %f4344;
	fma.rn.f32 	%f4425, %f4417, %f4361, %f4345;
	ld.shared.f32 	%f4426, [%r40+20];
	ld.shared.f32 	%f4427, [%r42+2560];
	fma.rn.f32 	%f4428, %f4426, %f4427, %f4348;
	ld.shared.f32 	%f4429, [%r42+2564];
	fma.rn.f32 	%f4430, %f4426, %f4429, %f4350;
	ld.shared.f32 	%f4431, [%r42+2568];
	fma.rn.f32 	%f4432, %f4426, %f4431, %f4352;
	ld.shared.f32 	%f4433, [%r42+2572];
	fma.rn.f32 	%f4434, %f4426, %f4433, %f4354;
	ld.shared.f32 	%f4435, [%r42+2576];
	fma.rn.f32 	%f4436, %f4426, %f4435, %f4356;
	ld.shared.f32 	%f4437, [%r42+2580];
	fma.rn.f32 	%f4438, %f4426, %f4437, %f4358;
	ld.shared.f32 	%f4439, [%r42+2584];
	fma.rn.f32 	%f4440, %f4426, %f4439, %f4360;
	ld.shared.f32 	%f4441, [%r42+2588];
	fma.rn.f32 	%f4442, %f4426, %f4441, %f4362;
	ld.shared.f32 	%f4443, [%r40+52];
	fma.rn.f32 	%f4444, %f4443, %f4427, %f4364;
	fma.rn.f32 	%f4445, %f4443, %f4429, %f4365;
	fma.rn.f32 	%f4446, %f4443, %f4431, %f4366;
	fma.rn.f32 	%f4447, %f4443, %f4433, %f4367;
	fma.rn.f32 	%f4448, %f4443, %f4435, %f4368;
	fma.rn.f32 	%f4449, %f4443, %f4437, %f4369;
	fma.rn.f32 	%f4450, %f4443, %f4439, %f4370;
	fma.rn.f32 	%f4451, %f4443, %f4441, %f4371;
	ld.shared.f32 	%f4452, [%r40+84];
	fma.rn.f32 	%f4453, %f4452, %f4427, %f4373;
	fma.rn.f32 	%f4454, %f4452, %f4429, %f4374;
	fma.rn.f32 	%f4455, %f4452, %f4431, %f4375;
	fma.rn.f32 	%f4456, %f4452, %f4433, %f4376;
	fma.rn.f32 	%f4457, %f4452, %f4435, %f4377;
	fma.rn.f32 	%f4458, %f4452, %f4437, %f4378;
	fma.rn.f32 	%f4459, %f4452, %f4439, %f4379;
	fma.rn.f32 	%f4460, %f4452, %f4441, %f4380;
	ld.shared.f32 	%f4461, [%r40+116];
	fma.rn.f32 	%f4462, %f4461, %f4427, %f4382;
	fma.rn.f32 	%f4463, %f4461, %f4429, %f4383;
	fma.rn.f32 	%f4464, %f4461, %f4431, %f4384;
	fma.rn.f32 	%f4465, %f4461, %f4433, %f4385;
	fma.rn.f32 	%f4466, %f4461, %f4435, %f4386;
	fma.rn.f32 	%f4467, %f4461, %f4437, %f4387;
	fma.rn.f32 	%f4468, %f4461, %f4439, %f4388;
	fma.rn.f32 	%f4469, %f4461, %f4441, %f4389;
	ld.shared.f32 	%f4470, [%r40+148];
	fma.rn.f32 	%f4471, %f4470, %f4427, %f4391;
	fma.rn.f32 	%f4472, %f4470, %f4429, %f4392;
	fma.rn.f32 	%f4473, %f4470, %f4431, %f4393;
	fma.rn.f32 	%f4474, %f4470, %f4433, %f4394;
	fma.rn.f32 	%f4475, %f4470, %f4435, %f4395;
	fma.rn.f32 	%f4476, %f4470, %f4437, %f4396;
	fma.rn.f32 	%f4477, %f4470, %f4439, %f4397;
	fma.rn.f32 	%f4478, %f4470, %f4441, %f4398;
	ld.shared.f32 	%f4479, [%r40+180];
	fma.rn.f32 	%f4480, %f4479, %f4427, %f4400;
	fma.rn.f32 	%f4481, %f4479, %f4429, %f4401;
	fma.rn.f32 	%f4482, %f4479, %f4431, %f4402;
	fma.rn.f32 	%f4483, %f4479, %f4433, %f4403;
	fma.rn.f32 	%f4484, %f4479, %f4435, %f4404;
	fma.rn.f32 	%f4485, %f4479, %f4437, %f4405;
	fma.rn.f32 	%f4486, %f4479, %f4439, %f4406;
	fma.rn.f32 	%f4487, %f4479, %f4441, %f4407;
	ld.shared.f32 	%f4488, [%r40+212];
	fma.rn.f32 	%f4489, %f4488, %f4427, %f4409;
	fma.rn.f32 	%f4490, %f4488, %f4429, %f4410;
	fma.rn.f32 	%f4491, %f4488, %f4431, %f4411;
	fma.rn.f32 	%f4492, %f4488, %f4433, %f4412;
	fma.rn.f32 	%f4493, %f4488, %f4435, %f4413;
	fma.rn.f32 	%f4494, %f4488, %f4437, %f4414;
	fma.rn.f32 	%f4495, %f4488, %f4439, %f4415;
	fma.rn.f32 	%f4496, %f4488, %f4441, %f4416;
	ld.shared.f32 	%f4497, [%r40+244];
	fma.rn.f32 	%f4498, %f4497, %f4427, %f4418;
	fma.rn.f32 	%f4499, %f4497, %f4429, %f4419;
	fma.rn.f32 	%f4500, %f4497, %f4431, %f4420;
	fma.rn.f32 	%f4501, %f4497, %f4433, %f4421;
	fma.rn.f32 	%f4502, %f4497, %f4435, %f4422;
	fma.rn.f32 	%f4503, %f4497, %f4437, %f4423;
	fma.rn.f32 	%f4504, %f4497, %f4439, %f4424;
	fma.rn.f32 	%f4505, %f4497, %f4441, %f4425;
	ld.shared.f32 	%f4506, [%r40+24];
	ld.shared.f32 	%f4507, [%r42+3072];
	fma.rn.f32 	%f4508, %f4506, %f4507, %f4428;
	ld.shared.f32 	%f4509, [%r42+3076];
	fma.rn.f32 	%f4510, %f4506, %f4509, %f4430;
	ld.shared.f32 	%f4511, [%r42+3080];
	fma.rn.f32 	%f4512, %f4506, %f4511, %f4432;
	ld.shared.f32 	%f4513, [%r42+3084];
	fma.rn.f32 	%f4514, %f4506, %f4513, %f4434;
	ld.shared.f32 	%f4515, [%r42+3088];
	fma.rn.f32 	%f4516, %f4506, %f4515, %f4436;
	ld.shared.f32 	%f4517, [%r42+3092];
	fma.rn.f32 	%f4518, %f4506, %f4517, %f4438;
	ld.shared.f32 	%f4519, [%r42+3096];
	fma.rn.f32 	%f4520, %f4506, %f4519, %f4440;
	ld.shared.f32 	%f4521, [%r42+3100];
	fma.rn.f32 	%f4522, %f4506, %f4521, %f4442;
	ld.shared.f32 	%f4523, [%r40+56];
	fma.rn.f32 	%f4524, %f4523, %f4507, %f4444;
	fma.rn.f32 	%f4525, %f4523, %f4509, %f4445;
	fma.rn.f32 	%f4526, %f4523, %f4511, %f4446;
	fma.rn.f32 	%f4527, %f4523, %f4513, %f4447;
	fma.rn.f32 	%f4528, %f4523, %f4515, %f4448;
	fma.rn.f32 	%f4529, %f4523, %f4517, %f4449;
	fma.rn.f32 	%f4530, %f4523, %f4519, %f4450;
	fma.rn.f32 	%f4531, %f4523, %f4521, %f4451;
	ld.shared.f32 	%f4532, [%r40+88];
	fma.rn.f32 	%f4533, %f4532, %f4507, %f4453;
	fma.rn.f32 	%f4534, %f4532, %f4509, %f4454;
	fma.rn.f32 	%f4535, %f4532, %f4511, %f4455;
	fma.rn.f32 	%f4536, %f4532, %f4513, %f4456;
	fma.rn.f32 	%f4537, %f4532, %f4515, %f4457;
	fma.rn.f32 	%f4538, %f4532, %f4517, %f4458;
	fma.rn.f32 	%f4539, %f4532, %f4519, %f4459;
	fma.rn.f32 	%f4540, %f4532, %f4521, %f4460;
	ld.shared.f32 	%f4541, [%r40+120];
	fma.rn.f32 	%f4542, %f4541, %f4507, %f4462;
	fma.rn.f32 	%f4543, %f4541, %f4509, %f4463;
	fma.rn.f32 	%f4544, %f4541, %f4511, %f4464;
	fma.rn.f32 	%f4545, %f4541, %f4513, %f4465;
	fma.rn.f32 	%f4546, %f4541, %f4515, %f4466;
	fma.rn.f32 	%f4547, %f4541, %f4517, %f4467;
	fma.rn.f32 	%f4548, %f4541, %f4519, %f4468;
	fma.rn.f32 	%f4549, %f4541, %f4521, %f4469;
	ld.shared.f32 	%f4550, [%r40+152];
	fma.rn.f32 	%f4551, %f4550, %f4507, %f4471;
	fma.rn.f32 	%f4552, %f4550, %f4509, %f4472;
	fma.rn.f32 	%f4553, %f4550, %f4511, %f4473;
	fma.rn.f32 	%f4554, %f4550, %f4513, %f4474;
	fma.rn.f32 	%f4555, %f4550, %f4515, %f4475;
	fma.rn.f32 	%f4556, %f4550, %f4517, %f4476;
	fma.rn.f32 	%f4557, %f4550, %f4519, %f4477;
	fma.rn.f32 	%f4558, %f4550, %f4521, %f4478;
	ld.shared.f32 	%f4559, [%r40+184];
	fma.rn.f32 	%f4560, %f4559, %f4507, %f4480;
	fma.rn.f32 	%f4561, %f4559, %f4509, %f4481;
	fma.rn.f32 	%f4562, %f4559, %f4511, %f4482;
	fma.rn.f32 	%f4563, %f4559, %f4513, %f4483;
	fma.rn.f32 	%f4564, %f4559, %f4515, %f4484;
	fma.rn.f32 	%f4565, %f4559, %f4517, %f4485;
	fma.rn.f32 	%f4566, %f4559, %f4519, %f4486;
	fma.rn.f32 	%f4567, %f4559, %f4521, %f4487;
	ld.shared.f32 	%f4568, [%r40+216];
	fma.rn.f32 	%f4569, %f4568, %f4507, %f4489;
	fma.rn.f32 	%f4570, %f4568, %f4509, %f4490;
	fma.rn.f32 	%f4571, %f4568, %f4511, %f4491;
	fma.rn.f32 	%f4572, %f4568, %f4513, %f4492;
	fma.rn.f32 	%f4573, %f4568, %f4515, %f4493;
	fma.rn.f32 	%f4574, %f4568, %f4517, %f4494;
	fma.rn.f32 	%f4575, %f4568, %f4519, %f4495;
	fma.rn.f32 	%f4576, %f4568, %f4521, %f4496;
	ld.shared.f32 	%f4577, [%r40+248];
	fma.rn.f32 	%f4578, %f4577, %f4507, %f4498;
	fma.rn.f32 	%f4579, %f4577, %f4509, %f4499;
	fma.rn.f32 	%f4580, %f4577, %f4511, %f4500;
	fma.rn.f32 	%f4581, %f4577, %f4513, %f4501;
	fma.rn.f32 	%f4582, %f4577, %f4515, %f4502;
	fma.rn.f32 	%f4583, %f4577, %f4517, %f4503;
	fma.rn.f32 	%f4584, %f4577, %f4519, %f4504;
	fma.rn.f32 	%f4585, %f4577, %f4521, %f4505;
	ld.shared.f32 	%f4586, [%r40+28];
	ld.shared.f32 	%f4587, [%r42+3584];
	fma.rn.f32 	%f4588, %f4586, %f4587, %f4508;
	ld.shared.f32 	%f4589, [%r42+3588];
	fma.rn.f32 	%f4590, %f4586, %f4589, %f4510;
	ld.shared.f32 	%f4591, [%r42+3592];
	fma.rn.f32 	%f4592, %f4586, %f4591, %f4512;
	ld.shared.f32 	%f4593, [%r42+3596];
	fma.rn.f32 	%f4594, %f4586, %f4593, %f4514;
	ld.shared.f32 	%f4595, [%r42+3600];
	fma.rn.f32 	%f4596, %f4586, %f4595, %f4516;
	ld.shared.f32 	%f4597, [%r42+3604];
	fma.rn.f32 	%f4598, %f4586, %f4597, %f4518;
	ld.shared.f32 	%f4599, [%r42+3608];
	fma.rn.f32 	%f4600, %f4586, %f4599, %f4520;
	ld.shared.f32 	%f4601, [%r42+3612];
	fma.rn.f32 	%f4602, %f4586, %f4601, %f4522;
	ld.shared.f32 	%f4603, [%r40+60];
	fma.rn.f32 	%f4604, %f4603, %f4587, %f4524;
	fma.rn.f32 	%f4605, %f4603, %f4589, %f4525;
	fma.rn.f32 	%f4606, %f4603, %f4591, %f4526;
	fma.rn.f32 	%f4607, %f4603, %f4593, %f4527;
	fma.rn.f32 	%f4608, %f4603, %f4595, %f4528;
	fma.rn.f32 	%f4609, %f4603, %f4597, %f4529;
	fma.rn.f32 	%f4610, %f4603, %f4599, %f4530;
	fma.rn.f32 	%f4611, %f4603, %f4601, %f4531;
	ld.shared.f32 	%f4612, [%r40+92];
	fma.rn.f32 	%f4613, %f4612, %f4587, %f4533;
	fma.rn.f32 	%f4614, %f4612, %f4589, %f4534;
	fma.rn.f32 	%f4615, %f4612, %f4591, %f4535;
	fma.rn.f32 	%f4616, %f4612, %f4593, %f4536;
	fma.rn.f32 	%f4617, %f4612, %f4595, %f4537;
	fma.rn.f32 	%f4618, %f4612, %f4597, %f4538;
	fma.rn.f32 	%f4619, %f4612, %f4599, %f4539;
	fma.rn.f32 	%f4620, %f4612, %f4601, %f4540;
	ld.shared.f32 	%f4621, [%r40+124];
	fma.rn.f32 	%f4622, %f4621, %f4587, %f4542;
	fma.rn.f32 	%f4623, %f4621, %f4589, %f4543;
	fma.rn.f32 	%f4624, %f4621, %f4591, %f4544;
	fma.rn.f32 	%f4625, %f4621, %f4593, %f4545;
	fma.rn.f32 	%f4626, %f4621, %f4595, %f4546;
	fma.rn.f32 	%f4627, %f4621, %f4597, %f4547;
	fma.rn.f32 	%f4628, %f4621, %f4599, %f4548;
	fma.rn.f32 	%f4629, %f4621, %f4601, %f4549;
	ld.shared.f32 	%f4630, [%r40+156];
	fma.rn.f32 	%f4631, %f4630, %f4587, %f4551;
	fma.rn.f32 	%f4632, %f4630, %f4589, %f4552;
	fma.rn.f32 	%f4633, %f4630, %f4591, %f4553;
	fma.rn.f32 	%f4634, %f4630, %f4593, %f4554;
	fma.rn.f32 	%f4635, %f4630, %f4595, %f4555;
	fma.rn.f32 	%f4636, %f4630, %f4597, %f4556;
	fma.rn.f32 	%f4637, %f4630, %f4599, %f4557;
	fma.rn.f32 	%f4638, %f4630, %f4601, %f4558;
	ld.shared.f32 	%f4639, [%r40+188];
	fma.rn.f32 	%f4640, %f4639, %f4587, %f4560;
	fma.rn.f32 	%f4641, %f4639, %f4589, %f4561;
	fma.rn.f32 	%f4642, %f4639, %f4591, %f4562;
	fma.rn.f32 	%f4643, %f4639, %f4593, %f4563;
	fma.rn.f32 	%f4644, %f4639, %f4595, %f4564;
	fma.rn.f32 	%f4645, %f4639, %f4597, %f4565;
	fma.rn.f32 	%f4646, %f4639, %f4599, %f4566;
	fma.rn.f32 	%f4647, %f4639, %f4601, %f4567;
	ld.shared.f32 	%f4648, [%r40+220];
	fma.rn.f32 	%f4649, %f4648, %f4587, %f4569;
	fma.rn.f32 	%f4650, %f4648, %f4589, %f4570;
	fma.rn.f32 	%f4651, %f4648, %f4591, %f4571;
	fma.rn.f32 	%f4652, %f4648, %f4593, %f4572;
	fma.rn.f32 	%f4653, %f4648, %f4595, %f4573;
	fma.rn.f32 	%f4654, %f4648, %f4597, %f4574;
	fma.rn.f32 	%f4655, %f4648, %f4599, %f4575;
	fma.rn.f32 	%f4656, %f4648, %f4601, %f4576;
	ld.shared.f32 	%f4657, [%r40+252];
	fma.rn.f32 	%f4658, %f4657, %f4587, %f4578;
	fma.rn.f32 	%f4659, %f4657, %f4589, %f4579;
	fma.rn.f32 	%f4660, %f4657, %f4591, %f4580;
	fma.rn.f32 	%f4661, %f4657, %f4593, %f4581;
	fma.rn.f32 	%f4662, %f4657, %f4595, %f4582;
	fma.rn.f32 	%f4663, %f4657, %f4597, %f4583;
	fma.rn.f32 	%f4664, %f4657, %f4599, %f4584;
	fma.rn.f32 	%f4665, %f4657, %f4601, %f4585;
	bar.sync 	0;
	ld.global.nc.v4.f32 	{%f4666, %f4667, %f4668, %f4669}, [%rd6+224];
	st.shared.v4.f32 	[%r25], {%f4666, %f4667, %f4668, %f4669};
	add.s32 	%r49, %r33, 57344;
	mul.wide.u32 	%rd22, %r49, 4;
	add.s64 	%rd23, %rd7, %rd22;
	ld.global.nc.v4.f32 	{%f4670, %f4671, %f4672, %f4673}, [%rd23];
	st.shared.v4.f32 	[%r38], {%f4670, %f4671, %f4672, %f4673};
	bar.sync 	0;
	ld.shared.f32 	%f4674, [%r40];
	ld.shared.f32 	%f4675, [%r42];
	fma.rn.f32 	%f4676, %f4674, %f4675, %f4588;
	ld.shared.f32 	%f4677, [%r42+4];
	fma.rn.f32 	%f4678, %f4674, %f4677, %f4590;
	ld.shared.f32 	%f4679, [%r42+8];
	fma.rn.f32 	%f4680, %f4674, %f4679, %f4592;
	ld.shared.f32 	%f4681, [%r42+12];
	fma.rn.f32 	%f4682, %f4674, %f4681, %f4594;
	ld.shared.f32 	%f4683, [%r42+16];
	fma.rn.f32 	%f4684, %f4674, %f4683, %f4596;
	ld.shared.f32 	%f4685, [%r42+20];
	fma.rn.f32 	%f4686, %f4674, %f4685, %f4598;
	ld.shared.f32 	%f4687, [%r42+24];
	fma.rn.f32 	%f4688, %f4674, %f4687, %f4600;
	ld.shared.f32 	%f4689, [%r42+28];
	fma.rn.f32 	%f4690, %f4674, %f4689, %f4602;
	ld.shared.f32 	%f4691, [%r40+32];
	fma.rn.f32 	%f4692, %f4691, %f4675, %f4604;
	fma.rn.f32 	%f4693, %f4691, %f4677, %f4605;
	fma.rn.f32 	%f4694, %f4691, %f4679, %f4606;
	fma.rn.f32 	%f4695, %f4691, %f4681, %f4607;
	fma.rn.f32 	%f4696, %f4691, %f4683, %f4608;
	fma.rn.f32 	%f4697, %f4691, %f4685, %f4609;
	fma.rn.f32 	%f4698, %f4691, %f4687, %f4610;
	fma.rn.f32 	%f4699, %f4691, %f4689, %f4611;
	ld.shared.f32 	%f4700, [%r40+64];
	fma.rn.f32 	%f4701, %f4700, %f4675, %f4613;
	fma.rn.f32 	%f4702, %f4700, %f4677, %f4614;
	fma.rn.f32 	%f4703, %f4700, %f4679, %f4615;
	fma.rn.f32 	%f4704, %f4700, %f4681, %f4616;
	fma.rn.f32 	%f4705, %f4700, %f4683, %f4617;
	fma.rn.f32 	%f4706, %f4700, %f4685, %f4618;
	fma.rn.f32 	%f4707, %f4700, %f4687, %f4619;
	fma.rn.f32 	%f4708, %f4700, %f4689, %f4620;
	ld.shared.f32 	%f4709, [%r40+96];
	fma.rn.f32 	%f4710, %f4709, %f4675, %f4622;
	fma.rn.f32 	%f4711, %f4709, %f4677, %f4623;
	fma.rn.f32 	%f4712, %f4709, %f4679, %f4624;
	fma.rn.f32 	%f4713, %f4709, %f4681, %f4625;
	fma.rn.f32 	%f4714, %f4709, %f4683, %f4626;
	fma.rn.f32 	%f4715, %f4709, %f4685, %f4627;
	fma.rn.f32 	%f4716, %f4709, %f4687, %f4628;
	fma.rn.f32 	%f4717, %f4709, %f4689, %f4629;
	ld.shared.f32 	%f4718, [%r40+128];
	fma.rn.f32 	%f4719, %f4718, %f4675, %f4631;
	fma.rn.f32 	%f4720, %f4718, %f4677, %f4632;
	fma.rn.f32 	%f4721, %f4718, %f4679, %f4633;
	fma.rn.f32 	%f4722, %f4718, %f4681, %f4634;
	fma.rn.f32 	%f4723, %f4718, %f4683, %f4635;
	fma.rn.f32 	%f4724, %f4718, %f4685, %f4636;
	fma.rn.f32 	%f4725, %f4718, %f4687, %f4637;
	fma.rn.f32 	%f4726, %f4718, %f4689, %f4638;
	ld.shared.f32 	%f4727, [%r40+160];
	fma.rn.f32 	%f4728, %f4727, %f4675, %f4640;
	fma.rn.f32 	%f4729, %f4727, %f4677, %f4641;
	fma.rn.f32 	%f4730, %f4727, %f4679, %f4642;
	fma.rn.f32 	%f4731, %f4727, %f4681, %f4643;
	fma.rn.f32 	%f4732, %f4727, %f4683, %f4644;
	fma.rn.f32 	%f4733, %f4727, %f4685, %f4645;
	fma.rn.f32 	%f4734, %f4727, %f4687, %f4646;
	fma.rn.f32 	%f4735, %f4727, %f4689, %f4647;
	ld.shared.f32 	%f4736, [%r40+192];
	fma.rn.f32 	%f4737, %f4736, %f4675, %f4649;
	fma.rn.f32 	%f4738, %f4736, %f4677, %f4650;
	fma.rn.f32 	%f4739, %f4736, %f4679, %f4651;
	fma.rn.f32 	%f4740, %f4736, %f4681, %f4652;
	fma.rn.f32 	%f4741, %f4736, %f4683, %f4653;
	fma.rn.f32 	%f4742, %f4736, %f4685, %f4654;
	fma.rn.f32 	%f4743, %f4736, %f4687, %f4655;
	fma.rn.f32 	%f4744, %f4736, %f4689, %f4656;
	ld.shared.f32 	%f4745, [%r40+224];
	fma.rn.f32 	%f4746, %f4745, %f4675, %f4658;
	fma.rn.f32 	%f4747, %f4745, %f4677, %f4659;
	fma.rn.f32 	%f4748, %f4745, %f4679, %f4660;
	fma.rn.f32 	%f4749, %f4745, %f4681, %f4661;
	fma.rn.f32 	%f4750, %f4745, %f4683, %f4662;
	fma.rn.f32 	%f4751, %f4745, %f4685, %f4663;
	fma.rn.f32 	%f4752, %f4745, %f4687, %f4664;
	fma.rn.f32 	%f4753, %f4745, %f4689, %f4665;
	ld.shared.f32 	%f4754, [%r40+4];
	ld.shared.f32 	%f4755, [%r42+512];
	fma.rn.f32 	%f4756, %f4754, %f4755, %f4676;
	ld.shared.f32 	%f4757, [%r42+516];
	fma.rn.f32 	%f4758, %f4754, %f4757, %f4678;
	ld.shared.f32 	%f4759, [%r42+520];
	fma.rn.f32 	%f4760, %f4754, %f4759, %f4680;
	ld.shared.f32 	%f4761, [%r42+524];
	fma.rn.f32 	%f4762, %f4754, %f4761, %f4682;
	ld.shared.f32 	%f4763, [%r42+528];
	fma.rn.f32 	%f4764, %f4754, %f4763, %f4684;
	ld.shared.f32 	%f4765, [%r42+532];
	fma.rn.f32 	%f4766, %f4754, %f4765, %f4686;
	ld.shared.f32 	%f4767, [%r42+536];
	fma.rn.f32 	%f4768, %f4754, %f4767, %f4688;
	ld.shared.f32 	%f4769, [%r42+540];
	fma.rn.f32 	%f4770, %f4754, %f4769, %f4690;
	ld.shared.f32 	%f4771, [%r40+36];
	fma.rn.f32 	%f4772, %f4771, %f4755, %f4692;
	fma.rn.f32 	%f4773, %f4771, %f4757, %f4693;
	fma.rn.f32 	%f4774, %f4771, %f4759, %f4694;
	fma.rn.f32 	%f4775, %f4771, %f4761, %f4695;
	fma.rn.f32 	%f4776, %f4771, %f4763, %f4696;
	fma.rn.f32 	%f4777, %f4771, %f4765, %f4697;
	fma.rn.f32 	%f4778, %f4771, %f4767, %f4698;
	fma.rn.f32 	%f4779, %f4771, %f4769, %f4699;
	ld.shared.f32 	%f4780, [%r40+68];
	fma.rn.f32 	%f4781, %f4780, %f4755, %f4701;
	fma.rn.f32 	%f4782, %f4780, %f4757, %f4702;
	fma.rn.f32 	%f4783, %f4780, %f4759, %f4703;
	fma.rn.f32 	%f4784, %f4780, %f4761, %f4704;
	fma.rn.f32 	%f4785, %f4780, %f4763, %f4705;
	fma.rn.f32 	%f4786, %f4780, %f4765, %f4706;
	fma.rn.f32 	%f4787, %f4780, %f4767, %f4707;
	fma.rn.f32 	%f4788, %f4780, %f4769, %f4708;
	ld.shared.f32 	%f4789, [%r40+100];
	fma.rn.f32 	%f4790, %f4789, %f4755, %f4710;
	fma.rn.f32 	%f4791, %f4789, %f4757, %f4711;
	fma.rn.f32 	%f4792, %f4789, %f4759, %f4712;
	fma.rn.f32 	%f4793, %f4789, %f4761, %f4713;
	fma.rn.f32 	%f4794, %f4789, %f4763, %f4714;
	fma.rn.f32 	%f4795, %f4789, %f4765, %f4715;
	fma.rn.f32 	%f4796, %f4789, %f4767, %f4716;
	fma.rn.f32 	%f4797, %f4789, %f4769, %f4717;
	ld.shared.f32 	%f4798, [%r40+132];
	fma.rn.f32 	%f4799, %f4798, %f4755, %f4719;
	fma.rn.f32 	%f4800, %f4798, %f4757, %f4720;
	fma.rn.f32 	%f4801, %f4798, %f4759, %f4721;
	fma.rn.f32 	%f4802, %f4798, %f4761, %f4722;
	fma.rn.f32 	%f4803, %f4798, %f4763, %f4723;
	fma.rn.f32 	%f4804, %f4798, %f4765, %f4724;
	fma.rn.f32 	%f4805, %f4798, %f4767, %f4725;
	fma.rn.f32 	%f4806, %f4798, %f4769, %f4726;
	ld.shared.f32 	%f4807, [%r40+164];
	fma.rn.f32 	%f4808, %f4807, %f4755, %f4728;
	fma.rn.f32 	%f4809, %f4807, %f4757, %f4729;
	fma.rn.f32 	%f4810, %f4807, %f4759, %f4730;
	fma.rn.f32 	%f4811, %f4807, %f4761, %f4731;
	fma.rn.f32 	%f4812, %f4807, %f4763, %f4732;
	fma.rn.f32 	%f4813, %f4807, %f4765, %f4733;
	fma.rn.f32 	%f4814, %f4807, %f4767, %f4734;
	fma.rn.f32 	%f4815, %f4807, %f4769, %f4735;
	ld.shared.f32 	%f4816, [%r40+196];
	fma.rn.f32 	%f4817, %f4816, %f4755, %f4737;
	fma.rn.f32 	%f4818, %f4816, %f4757, %f4738;
	fma.rn.f32 	%f4819, %f4816, %f4759, %f4739;
	fma.rn.f32 	%f4820, %f4816, %f4761, %f4740;
	fma.rn.f32 	%f4821, %f4816, %f4763, %f4741;
	fma.rn.f32 	%f4822, %f4816, %f4765, %f4742;
	fma.rn.f32 	%f4823, %f4816, %f4767, %f4743;
	fma.rn.f32 	%f4824, %f4816, %f4769, %f4744;
	ld.shared.f32 	%f4825, [%r40+228];
	fma.rn.f32 	%f4826, %f4825, %f4755, %f4746;
	fma.rn.f32 	%f4827, %f4825, %f4757, %f4747;
	fma.rn.f32 	%f4828, %f4825, %f4759, %f4748;
	fma.rn.f32 	%f4829, %f4825, %f4761, %f4749;
	fma.rn.f32 	%f4830, %f4825, %f4763, %f4750;
	fma.rn.f32 	%f4831, %f4825, %f4765, %f4751;
	fma.rn.f32 	%f4832, %f4825, %f4767, %f4752;
	fma.rn.f32 	%f4833, %f4825, %f4769, %f4753;
	ld.shared.f32 	%f4834, [%r40+8];
	ld.shared.f32 	%f4835, [%r42+1024];
	fma.rn.f32 	%f4836, %f4834, %f4835, %f4756;
	ld.shared.f32 	%f4837, [%r42+1028];
	fma.rn.f32 	%f4838, %f4834, %f4837, %f4758;
	ld.shared.f32 	%f4839, [%r42+1032];
	fma.rn.f32 	%f4840, %f4834, %f4839, %f4760;
	ld.shared.f32 	%f4841, [%r42+1036];
	fma.rn.f32 	%f4842, %f4834, %f4841, %f4762;
	ld.shared.f32 	%f4843, [%r42+1040];
	fma.rn.f32 	%f4844, %f4834, %f4843, %f4764;
	ld.shared.f32 	%f4845, [%r42+1044];
	fma.rn.f32 	%f4846, %f4834, %f4845, %f4766;
	ld.shared.f32 	%f4847, [%r42+1048];
	fma.rn.f32 	%f4848, %f4834, %f4847, %f4768;
	ld.shared.f32 	%f4849, [%r42+1052];
	fma.rn.f32 	%f4850, %f4834, %f4849, %f4770;
	ld.shared.f32 	%f4851, [%r40+40];
	fma.rn.f32 	%f4852, %f4851, %f4835, %f4772;
	fma.rn.f32 	%f4853, %f4851, %f4837, %f4773;
	fma.rn.f32 	%f4854, %f4851, %f4839, %f4774;
	fma.rn.f32 	%f4855, %f4851, %f4841, %f4775;
	fma.rn.f32 	%f4856, %f4851, %f4843, %f4776;
	fma.rn.f32 	%f4857, %f4851, %f4845, %f4777;
	fma.rn.f32 	%f4858, %f4851, %f4847, %f4778;
	fma.rn.f32 	%f4859, %f4851, %f4849, %f4779;
	ld.shared.f32 	%f4860, [%r40+72];
	fma.rn.f32 	%f4861, %f4860, %f4835, %f4781;
	fma.rn.f32 	%f4862, %f4860, %f4837, %f4782;
	fma.rn.f32 	%f4863, %f4860, %f4839, %f4783;
	fma.rn.f32 	%f4864, %f4860, %f4841, %f4784;
	fma.rn.f32 	%f4865, %f4860, %f4843, %f4785;
	fma.rn.f32 	%f4866, %f4860, %f4845, %f4786;
	fma.rn.f32 	%f4867, %f4860, %f4847, %f4787;
	fma.rn.f32 	%f4868, %f4860, %f4849, %f4788;
	ld.shared.f32 	%f4869, [%r40+104];
	fma.rn.f32 	%f4870, %f4869, %f4835, %f4790;
	fma.rn.f32 	%f4871, %f4869, %f4837, %f4791;
	fma.rn.f32 	%f4872, %f4869, %f4839, %f4792;
	fma.rn.f32 	%f4873, %f4869, %f4841, %f4793;
	fma.rn.f32 	%f4874, %f4869, %f4843, %f4794;
	fma.rn.f32 	%f4875, %f4869, %f4845, %f4795;
	fma.rn.f32 	%f4876, %f4869, %f4847, %f4796;
	fma.rn.f32 	%f4877, %f4869, %f4849, %f4797;
	ld.shared.f32 	%f4878, [%r40+136];
	fma.rn.f32 	%f4879, %f4878, %f4835, %f4799;
	fma.rn.f32 	%f4880, %f4878, %f4837, %f4800;
	fma.rn.f32 	%f4881, %f4878, %f4839, %f4801;
	fma.rn.f32 	%f4882, %f4878, %f4841, %f4802;
	fma.rn.f32 	%f4883, %f4878, %f4843, %f4803;
	fma.rn.f32 	%f4884, %f4878, %f4845, %f4804;
	fma.rn.f32 	%f4885, %f4878, %f4847, %f4805;
	fma.rn.f32 	%f4886, %f4878, %f4849, %f4806;
	ld.shared.f32 	%f4887, [%r40+168];
	fma.rn.f32 	%f4888, %f4887, %f4835, %f4808;
	fma.rn.f32 	%f4889, %f4887, %f4837, %f4809;
	fma.rn.f32 	%f4890, %f4887, %f4839, %f4810;
	fma.rn.f32 	%f4891, %f4887, %f4841, %f4811;
	fma.rn.f32 	%f4892, %f4887, %f4843, %f4812;
	fma.rn.f32 	%f4893, %f4887, %f4845, %f4813;
	fma.rn.f32 	%f4894, %f4887, %f4847, %f4814;
	fma.rn.f32 	%f4895, %f4887, %f4849, %f4815;
	ld.shared.f32 	%f4896, [%r40+200];
	fma.rn.f32 	%f4897, %f4896, %f4835, %f4817;
	fma.rn.f32 	%f4898, %f4896, %f4837, %f4818;
	fma.rn.f32 	%f4899, %f4896, %f4839, %f4819;
	fma.rn.f32 	%f4900, %f4896, %f4841, %f4820;
	fma.rn.f32 	%f4901, %f4896, %f4843, %f4821;
	fma.rn.f32 	%f4902, %f4896, %f4845, %f4822;
	fma.rn.f32 	%f4903, %f4896, %f4847, %f4823;
	fma.rn.f32 	%f4904, %f4896, %f4849, %f4824;
	ld.shared.f32 	%f4905, [%r40+232];
	fma.rn.f32 	%f4906, %f4905, %f4835, %f4826;
	fma.rn.f32 	%f4907, %f4905, %f4837, %f4827;
	fma.rn.f32 	%f4908, %f4905, %f4839, %f4828;
	fma.rn.f32 	%f4909, %f4905, %f4841, %f4829;
	fma.rn.f32 	%f4910, %f4905, %f4843, %f4830;
	fma.rn.f32 	%f4911, %f4905, %f4845, %f4831;
	fma.rn.f32 	%f4912, %f4905, %f4847, %f4832;
	fma.rn.f32 	%f4913, %f4905, %f4849, %f4833;
	ld.shared.f32 	%f4914, [%r40+12];
	ld.shared.f32 	%f4915, [%r42+1536];
	fma.rn.f32 	%f4916, %f4914, %f4915, %f4836;
	ld.shared.f32 	%f4917, [%r42+1540];
	fma.rn.f32 	%f4918, %f4914, %f4917, %f4838;
	ld.shared.f32 	%f4919, [%r42+1544];
	fma.rn.f32 	%f4920, %f4914, %f4919, %f4840;
	ld.shared.f32 	%f4921, [%r42+1548];
	fma.rn.f32 	%f4922, %f4914, %f4921, %f4842;
	ld.shared.f32 	%f4923, [%r42+1552];
	fma.rn.f32 	%f4924, %f4914, %f4923, %f4844;
	ld.shared.f32 	%f4925, [%r42+1556];
	fma.rn.f32 	%f4926, %f4914, %f4925, %f4846;
	ld.shared.f32 	%f4927, [%r42+1560];
	fma.rn.f32 	%f4928, %f4914, %f4927, %f4848;
	ld.shared.f32 	%f4929, [%r42+1564];
	fma.rn.f32 	%f4930, %f4914, %f4929, %f4850;
	ld.shared.f32 	%f4931, [%r40+44];
	fma.rn.f32 	%f4932, %f4931, %f4915, %f4852;
	fma.rn.f32 	%f4933, %f4931, %f4917, %f4853;
	fma.rn.f32 	%f4934, %f4931, %f4919, %f4854;
	fma.rn.f32 	%f4935, %f4931, %f4921, %f4855;
	fma.rn.f32 	%f4936, %f4931, %f4923, %f4856;
	fma.rn.f32 	%f4937, %f4931, %f4925, %f4857;
	fma.rn.f32 	%f4938, %f4931, %f4927, %f4858;
	fma.rn.f32 	%f4939, %f4931, %f4929, %f4859;
	ld.shared.f32 	%f4940, [%r40+76];
	fma.rn.f32 	%f4941, %f4940, %f4915, %f4861;
	fma.rn.f32 	%f4942, %f4940, %f4917, %f4862;
	fma.rn.f32 	%f4943, %f4940, %f4919, %f4863;
	fma.rn.f32 	%f4944, %f4940, %f4921, %f4864;
	fma.rn.f32 	%f4945, %f4940, %f4923, %f4865;
	fma.rn.f32 	%f4946, %f4940, %f4925, %f4866;
	fma.rn.f32 	%f4947, %f4940, %f4927, %f4867;
	fma.rn.f32 	%f4948, %f4940, %f4929, %f4868;
	ld.shared.f32 	%f4949, [%r40+108];
	fma.rn.f32 	%f4950, %f4949, %f4915, %f4870;
	fma.rn.f32 	%f4951, %f4949, %f4917, %f4871;
	fma.rn.f32 	%f4952, %f4949, %f4919, %f4872;
	fma.rn.f32 	%f4953, %f4949, %f4921, %f4873;
	fma.rn.f32 	%f4954, %f4949, %f4923, %f4874;
	fma.rn.f32 	%f4955, %f4949, %f4925, %f4875;
	fma.rn.f32 	%f4956, %f4949, %f4927, %f4876;
	fma.rn.f32 	%f4957, %f4949, %f4929, %f4877;
	ld.shared.f32 	%f4958, [%r40+140];
	fma.rn.f32 	%f4959, %f4958, %f4915, %f4879;
	fma.rn.f32 	%f4960, %f4958, %f4917, %f4880;
	fma.rn.f32 	%f4961, %f4958, %f4919, %f4881;
	fma.rn.f32 	%f4962, %f4958, %f4921, %f4882;
	fma.rn.f32 	%f4963, %f4958, %f4923, %f4883;
	fma.rn.f32 	%f4964, %f4958, %f4925, %f4884;
	fma.rn.f32 	%f4965, %f4958, %f4927, %f4885;
	fma.rn.f32 	%f4966, %f4958, %f4929, %f4886;
	ld.shared.f32 	%f4967, [%r40+172];
	fma.rn.f32 	%f4968, %f4967, %f4915, %f4888;
	fma.rn.f32 	%f4969, %f4967, %f4917, %f4889;
	fma.rn.f32 	%f4970, %f4967, %f4919, %f4890;
	fma.rn.f32 	%f4971, %f4967, %f4921, %f4891;
	fma.rn.f32 	%f4972, %f4967, %f4923, %f4892;
	fma.rn.f32 	%f4973, %f4967, %f4925, %f4893;
	fma.rn.f32 	%f4974, %f4967, %f4927, %f4894;
	fma.rn.f32 	%f4975, %f4967, %f4929, %f4895;
	ld.shared.f32 	%f4976, [%r40+204];
	fma.rn.f32 	%f4977, %f4976, %f4915, %f4897;
	fma.rn.f32 	%f4978, %f4976, %f4917, %f4898;
	fma.rn.f32 	%f4979, %f4976, %f4919, %f4899;
	fma.rn.f32 	%f4980, %f4976, %f4921, %f4900;
	fma.rn.f32 	%f4981, %f4976, %f4923, %f4901;
	fma.rn.f32 	%f4982, %f4976, %f4925, %f4902;
	fma.rn.f32 	%f4983, %f4976, %f4927, %f4903;
	fma.rn.f32 	%f4984, %f4976, %f4929, %f4904;
	ld.shared.f32 	%f4985, [%r40+236];
	fma.rn.f32 	%f4986, %f4985, %f4915, %f4906;
	fma.rn.f32 	%f4987, %f4985, %f4917, %f4907;
	fma.rn.f32 	%f4988, %f4985, %f4919, %f4908;
	fma.rn.f32 	%f4989, %f4985, %f4921, %f4909;
	fma.rn.f32 	%f4990, %f4985, %f4923, %f4910;
	fma.rn.f32 	%f4991, %f4985, %f4925, %f4911;
	fma.rn.f32 	%f4992, %f4985, %f4927, %f4912;
	fma.rn.f32 	%f4993, %f4985, %f4929, %f4913;
	ld.shared.f32 	%f4994, [%r40+16];
	ld.shared.f32 	%f4995, [%r42+2048];
	fma.rn.f32 	%f4996, %f4994, %f4995, %f4916;
	ld.shared.f32 	%f4997, [%r42+2052];
	fma.rn.f32 	%f4998, %f4994, %f4997, %f4918;
	ld.shared.f32 	%f4999, [%r42+2056];
	fma.rn.f32 	%f5000, %f4994, %f4999, %f4920;
	ld.shared.f32 	%f5001, [%r42+2060];
	fma.rn.f32 	%f5002, %f4994, %f5001, %f4922;
	ld.shared.f32 	%f5003, [%r42+2064];
	fma.rn.f32 	%f5004, %f4994, %f5003, %f4924;
	ld.shared.f32 	%f5005, [%r42+2068];
	fma.rn.f32 	%f5006, %f4994, %f5005, %f4926;
	ld.shared.f32 	%f5007, [%r42+2072];
	fma.rn.f32 	%f5008, %f4994, %f5007, %f4928;
	ld.shared.f32 	%f5009, [%r42+2076];
	fma.rn.f32 	%f5010, %f4994, %f5009, %f4930;
	ld.shared.f32 	%f5011, [%r40+48];
	fma.rn.f32 	%f5012, %f5011, %f4995, %f4932;
	fma.rn.f32 	%f5013, %f5011, %f4997, %f4933;
	fma.rn.f32 	%f5014, %f5011, %f4999, %f4934;
	fma.rn.f32 	%f5015, %f5011, %f5001, %f4935;
	fma.rn.f32 	%f5016, %f5011, %f5003, %f4936;
	fma.rn.f32 	%f5017, %f5011, %f5005, %f4937;
	fma.rn.f32 	%f5018, %f5011, %f5007, %f4938;
	fma.rn.f32 	%f5019, %f5011, %f5009, %f4939;
	ld.shared.f32 	%f5020, [%r40+80];
	fma.rn.f32 	%f5021, %f5020, %f4995, %f4941;
	fma.rn.f32 	%f5022, %f5020, %f4997, %f4942;
	fma.rn.f32 	%f5023, %f5020, %f4999, %f4943;
	fma.rn.f32 	%f5024, %f5020, %f5001, %f4944;
	fma.rn.f32 	%f5025, %f5020, %f5003, %f4945;
	fma.rn.f32 	%f5026, %f5020, %f5005, %f4946;
	fma.rn.f32 	%f5027, %f5020, %f5007, %f4947;
	fma.rn.f32 	%f5028, %f5020, %f5009, %f4948;
	ld.shared.f32 	%f5029, [%r40+112];
	fma.rn.f32 	%f5030, %f5029, %f4995, %f4950;
	fma.rn.f32 	%f5031, %f5029, %f4997, %f4951;
	fma.rn.f32 	%f5032, %f5029, %f4999, %f4952;
	fma.rn.f32 	%f5033, %f5029, %f5001, %f4953;
	fma.rn.f32 	%f5034, %f5029, %f5003, %f4954;
	fma.rn.f32 	%f5035, %f5029, %f5005, %f4955;
	fma.rn.f32 	%f5036, %f5029, %f5007, %f4956;
	fma.rn.f32 	%f5037, %f5029, %f5009, %f4957;
	ld.shared.f32 	%f5038, [%r40+144];
	fma.rn.f32 	%f5039, %f5038, %f4995, %f4959;
	fma.rn.f32 	%f5040, %f5038, %f4997, %f4960;
	fma.rn.f32 	%f5041, %f5038, %f4999, %f4961;
	fma.rn.f32 	%f5042, %f5038, %f5001, %f4962;
	fma.rn.f32 	%f5043, %f5038, %f5003, %f4963;
	fma.rn.f32 	%f5044, %f5038, %f5005, %f4964;
	fma.rn.f32 	%f5045, %f5038, %f5007, %f4965;
	fma.rn.f32 	%f5046, %f5038, %f5009, %f4966;
	ld.shared.f32 	%f5047, [%r40+176];
	fma.rn.f32 	%f5048, %f5047, %f4995, %f4968;
	fma.rn.f32 	%f5049, %f5047, %f4997, %f4969;
	fma.rn.f32 	%f5050, %f5047, %f4999, %f4970;
	fma.rn.f32 	%f5051, %f5047, %f5001, %f4971;
	fma.rn.f32 	%f5052, %f5047, %f5003, %f4972;
	fma.rn.f32 	%f5053, %f5047, %f5005, %f4973;
	fma.rn.f32 	%f5054, %f5047, %f5007, %f4974;
	fma.rn.f32 	%f5055, %f5047, %f5009, %f4975;
	ld.shared.f32 	%f5056, [%r40+208];
	fma.rn.f32 	%f5057, %f5056, %f4995, %f4977;
	fma.rn.f32 	%f5058, %f5056, %f4997, %f4978;
	fma.rn.f32 	%f5059, %f5056, %f4999, %f4979;
	fma.rn.f32 	%f5060, %f5056, %f5001, %f4980;
	fma.rn.f32 	%f5061, %f5056, %f5003, %f4981;
	fma.rn.f32 	%f5062, %f5056, %f5005, %f4982;
	fma.rn.f32 	%f5063, %f5056, %f5007, %f4983;
	fma.rn.f32 	%f5064, %f5056, %f5009, %f4984;
	ld.shared.f32 	%f5065, [%r40+240];
	fma.rn.f32 	%f5066, %f5065, %f4995, %f4986;
	fma.rn.f32 	%f5067, %f5065, %f4997, %f4987;
	fma.rn.f32 	%f5068, %f5065, %f4999, %f4988;
	fma.rn.f32 	%f5069, %f5065, %f5001, %f4989;
	fma.rn.f32 	%f5070, %f5065, %f5003, %f4990;
	fma.rn.f32 	%f5071, %f5065, %f5005, %f4991;
	fma.rn.f32 	%f5072, %f5065, %f5007, %f4992;
	fma.rn.f32 	%f5073, %f5065, %f5009, %f4993;
	ld.shared.f32 	%f5074, [%r40+20];
	ld.shared.f32 	%f5075, [%r42+2560];
	fma.rn.f32 	%f5076, %f5074, %f5075, %f4996;
	ld.shared.f32 	%f5077, [%r42+2564];
	fma.rn.f32 	%f5078, %f5074, %f5077, %f4998;
	ld.shared.f32 	%f5079, [%r42+2568];
	fma.rn.f32 	%f5080, %f5074, %f5079, %f5000;
	ld.shared.f32 	%f5081, [%r42+2572];
	fma.rn.f32 	%f5082, %f5074, %f5081, %f5002;
	ld.shared.f32 	%f5083, [%r42+2576];
	fma.rn.f32 	%f5084, %f5074, %f5083, %f5004;
	ld.shared.f32 	%f5085, [%r42+2580];
	fma.rn.f32 	%f5086, %f5074, %f5085, %f5006;
	ld.shared.f32 	%f5087, [%r42+2584];
	fma.rn.f32 	%f5088, %f5074, %f5087, %f5008;
	ld.shared.f32 	%f5089, [%r42+2588];
	fma.rn.f32 	%f5090, %f5074, %f5089, %f5010;
	ld.shared.f32 	%f5091, [%r40+52];
	fma.rn.f32 	%f5092, %f5091, %f5075, %f5012;
	fma.rn.f32 	%f5093, %f5091, %f5077, %f5013;
	fma.rn.f32 	%f5094, %f5091, %f5079, %f5014;
	fma.rn.f32 	%f5095, %f5091, %f5081, %f5015;
	fma.rn.f32 	%f5096, %f5091, %f5083, %f5016;
	fma.rn.f32 	%f5097, %f5091, %f5085, %f5017;
	fma.rn.f32 	%f5098, %f5091, %f5087, %f5018;
	fma.rn.f32 	%f5099, %f5091, %f5089, %f5019;
	ld.shared.f32 	%f5100, [%r40+84];
	fma.rn.f32 	%f5101, %f5100, %f5075, %f5021;
	fma.rn.f32 	%f5102, %f5100, %f5077, %f5022;
	fma.rn.f32 	%f5103, %f5100, %f5079, %f5023;
	fma.rn.f32 	%f5104, %f5100, %f5081, %f5024;
	fma.rn.f32 	%f5105, %f5100, %f5083, %f5025;
	fma.rn.f32 	%f5106, %f5100, %f5085, %f5026;
	fma.rn.f32 	%f5107, %f5100, %f5087, %f5027;
	fma.rn.f32 	%f5108, %f5100, %f5089, %f5028;
	ld.shared.f32 	%f5109, [%r40+116];
	fma.rn.f32 	%f5110, %f5109, %f5075, %f5030;
	fma.rn.f32 	%f5111, %f5109, %f5077, %f5031;
	fma.rn.f32 	%f5112, %f5109, %f5079, %f5032;
	fma.rn.f32 	%f5113, %f5109, %f5081, %f5033;
	fma.rn.f32 	%f5114, %f5109, %f5083, %f5034;
	fma.rn.f32 	%f5115, %f5109, %f5085, %f5035;
	fma.rn.f32 	%f5116, %f5109, %f5087, %f5036;
	fma.rn.f32 	%f5117, %f5109, %f5089, %f5037;
	ld.shared.f32 	%f5118, [%r40+148];
	fma.rn.f32 	%f5119, %f5118, %f5075, %f5039;
	fma.rn.f32 	%f5120, %f5118, %f5077, %f5040;
	fma.rn.f32 	%f5121, %f5118, %f5079, %f5041;
	fma.rn.f32 	%f5122, %f5118, %f5081, %f5042;
	fma.rn.f32 	%f5123, %f5118, %f5083, %f5043;
	fma.rn.f32 	%f5124, %f5118, %f5085, %f5044;
	fma.rn.f32 	%f5125, %f5118, %f5087, %f5045;
	fma.rn.f32 	%f5126, %f5118, %f5089, %f5046;
	ld.shared.f32 	%f5127, [%r40+180];
	fma.rn.f32 	%f5128, %f5127, %f5075, %f5048;
	fma.rn.f32 	%f5129, %f5127, %f5077, %f5049;
	fma.rn.f32 	%f5130, %f5127, %f5079, %f5050;
	fma.rn.f32 	%f5131, %f5127, %f5081, %f5051;
	fma.rn.f32 	%f5132, %f5127, %f5083, %f5052;
	fma.rn.f32 	%f5133, %f5127, %f5085, %f5053;
	fma.rn.f32 	%f5134, %f5127, %f5087, %f5054;
	fma.rn.f32 	%f5135, %f5127, %f5089, %f5055;
	ld.shared.f32 	%f5136, [%r40+212];
	fma.rn.f32 	%f5137, %f5136, %f5075, %f5057;
	fma.rn.f32 	%f5138, %f5136, %f5077, %f5058;
	fma.rn.f32 	%f5139, %f5136, %f5079, %f5059;
	fma.rn.f32 	%f5140, %f5136, %f5081, %f5060;
	fma.rn.f32 	%f5141, %f5136, %f5083, %f5061;
	fma.rn.f32 	%f5142, %f5136, %f5085, %f5062;
	fma.rn.f32 	%f5143, %f5136, %f5087, %f5063;
	fma.rn.f32 	%f5144, %f5136, %f5089, %f5064;
	ld.shared.f32 	%f5145, [%r40+244];
	fma.rn.f32 	%f5146, %f5145, %f5075, %f5066;
	fma.rn.f32 	%f5147, %f5145, %f5077, %f5067;
	fma.rn.f32 	%f5148, %f5145, %f5079, %f5068;
	fma.rn.f32 	%f5149, %f5145, %f5081, %f5069;
	fma.rn.f32 	%f5150, %f5145, %f5083, %f5070;
	fma.rn.f32 	%f5151, %f5145, %f5085, %f5071;
	fma.rn.f32 	%f5152, %f5145, %f5087, %f5072;
	fma.rn.f32 	%f5153, %f5145, %f5089, %f5073;
	ld.shared.f32 	%f5154, [%r40+24];
	ld.shared.f32 	%f5155, [%r42+3072];
	fma.rn.f32 	%f5156, %f5154, %f5155, %f5076;
	ld.shared.f32 	%f5157, [%r42+3076];
	fma.rn.f32 	%f5158, %f5154, %f5157, %f5078;
	ld.shared.f32 	%f5159, [%r42+3080];
	fma.rn.f32 	%f5160, %f5154, %f5159, %f5080;
	ld.shared.f32 	%f5161, [%r42+3084];
	fma.rn.f32 	%f5162, %f5154, %f5161, %f5082;
	ld.shared.f32 	%f5163, [%r42+3088];
	fma.rn.f32 	%f5164, %f5154, %f5163, %f5084;
	ld.shared.f32 	%f5165, [%r42+3092];
	fma.rn.f32 	%f5166, %f5154, %f5165, %f5086;
	ld.shared.f32 	%f5167, [%r42+3096];
	fma.rn.f32 	%f5168, %f5154, %f5167, %f5088;
	ld.shared.f32 	%f5169, [%r42+3100];
	fma.rn.f32 	%f5170, %f5154, %f5169, %f5090;
	ld.shared.f32 	%f5171, [%r40+56];
	fma.rn.f32 	%f5172, %f5171, %f5155, %f5092;
	fma.rn.f32 	%f5173, %f5171, %f5157, %f5093;
	fma.rn.f32 	%f5174, %f5171, %f5159, %f5094;
	fma.rn.f32 	%f5175, %f5171, %f5161, %f5095;
	fma.rn.f32 	%f5176, %f5171, %f5163, %f5096;
	fma.rn.f32 	%f5177, %f5171, %f5165, %f5097;
	fma.rn.f32 	%f5178, %f5171, %f5167, %f5098;
	fma.rn.f32 	%f5179, %f5171, %f5169, %f5099;
	ld.shared.f32 	%f5180, [%r40+88];
	fma.rn.f32 	%f5181, %f5180, %f5155, %f5101;
	fma.rn.f32 	%f5182, %f5180, %f5157, %f5102;
	fma.rn.f32 	%f5183, %f5180, %f5159, %f5103;
	fma.rn.f32 	%f5184, %f5180, %f5161, %f5104;
	fma.rn.f32 	%f5185, %f5180, %f5163, %f5105;
	fma.rn.f32 	%f5186, %f5180, %f5165, %f5106;
	fma.rn.f32 	%f5187, %f5180, %f5167, %f5107;
	fma.rn.f32 	%f5188, %f5180, %f5169, %f5108;
	ld.shared.f32 	%f5189, [%r40+120];
	fma.rn.f32 	%f5190, %f5189, %f5155, %f5110;
	fma.rn.f32 	%f5191, %f5189, %f5157, %f5111;
	fma.rn.f32 	%f5192, %f5189, %f5159, %f5112;
	fma.rn.f32 	%f5193, %f5189, %f5161, %f5113;
	fma.rn.f32 	%f5194, %f5189, %f5163, %f5114;
	fma.rn.f32 	%f5195, %f5189, %f5165, %f5115;
	fma.rn.f32 	%f5196, %f5189, %f5167, %f5116;
	fma.rn.f32 	%f5197, %f5189, %f5169, %f5117;
	ld.shared.f32 	%f5198, [%r40+152];
	fma.rn.f32 	%f5199, %f5198, %f5155, %f5119;
	fma.rn.f32 	%f5200, %f5198, %f5157, %f5120;
	fma.rn.f32 	%f5201, %f5198, %f5159, %f5121;
	fma.rn.f32 	%f5202, %f5198, %f5161, %f5122;
	fma.rn.f32 	%f5203, %f5198, %f5163, %f5123;
	fma.rn.f32 	%f5204, %f5198, %f5165, %f5124;
	fma.rn.f32 	%f5205, %f5198, %f5167, %f5125;
	fma.rn.f32 	%f5206, %f5198, %f5169, %f5126;
	ld.shared.f32 	%f5207, [%r40+184];
	fma.rn.f32 	%f5208, %f5207, %f5155, %f5128;
	fma.rn.f32 	%f5209, %f5207, %f5157, %f5129;
	fma.rn.f32 	%f5210, %f5207, %f5159, %f5130;
	fma.rn.f32 	%f5211, %f5207, %f5161, %f5131;
	fma.rn.f32 	%f5212, %f5207, %f5163, %f5132;
	fma.rn.f32 	%f5213, %f5207, %f5165, %f5133;
	fma.rn.f32 	%f5214, %f5207, %f5167, %f5134;
	fma.rn.f32 	%f5215, %f5207, %f5169, %f5135;
	ld.shared.f32 	%f5216, [%r40+216];
	fma.rn.f32 	%f5217, %f5216, %f5155, %f5137;
	fma.rn.f32 	%f5218, %f5216, %f5157, %f5138;
	fma.rn.f32 	%f5219, %f5216, %f5159, %f5139;
	fma.rn.f32 	%f5220, %f5216, %f5161, %f5140;
	fma.rn.f32 	%f5221, %f5216, %f5163, %f5141;
	fma.rn.f32 	%f5222, %f5216, %f5165, %f5142;
	fma.rn.f32 	%f5223, %f5216, %f5167, %f5143;
	fma.rn.f32 	%f5224, %f5216, %f5169, %f5144;
	ld.shared.f32 	%f5225, [%r40+248];
	fma.rn.f32 	%f5226, %f5225, %f5155, %f5146;
	fma.rn.f32 	%f5227, %f5225, %f5157, %f5147;
	fma.rn.f32 	%f5228, %f5225, %f5159, %f5148;
	fma.rn.f32 	%f5229, %f5225, %f5161, %f5149;
	fma.rn.f32 	%f5230, %f5225, %f5163, %f5150;
	fma.rn.f32 	%f5231, %f5225, %f5165, %f5151;
	fma.rn.f32 	%f5232, %f5225, %f5167, %f5152;
	fma.rn.f32 	%f5233, %f5225, %f5169, %f5153;
	ld.shared.f32 	%f5234, [%r40+28];
	ld.shared.f32 	%f5235, [%r42+3584];
	fma.rn.f32 	%f5313, %f5234, %f5235, %f5156;
	ld.shared.f32 	%f5236, [%r42+3588];
	fma.rn.f32 	%f5312, %f5234, %f5236, %f5158;
	ld.shared.f32 	%f5237, [%r42+3592];
	fma.rn.f32 	%f5311, %f5234, %f5237, %f5160;
	ld.shared.f32 	%f5238, [%r42+3596];
	fma.rn.f32 	%f5310, %f5234, %f5238, %f5162;
	ld.shared.f32 	%f5239, [%r42+3600];
	fma.rn.f32 	%f5309, %f5234, %f5239, %f5164;
	ld.shared.f32 	%f5240, [%r42+3604];
	fma.rn.f32 	%f5308, %f5234, %f5240, %f5166;
	ld.shared.f32 	%f5241, [%r42+3608];
	fma.rn.f32 	%f5307, %f5234, %f5241, %f5168;
	ld.shared.f32 	%f5242, [%r42+3612];
	fma.rn.f32 	%f5306, %f5234, %f5242, %f5170;
	ld.shared.f32 	%f5243, [%r40+60];
	fma.rn.f32 	%f5305, %f5243, %f5235, %f5172;
	fma.rn.f32 	%f5304, %f5243, %f5236, %f5173;
	fma.rn.f32 	%f5303, %f5243, %f5237, %f5174;
	fma.rn.f32 	%f5302, %f5243, %f5238, %f5175;
	fma.rn.f32 	%f5301, %f5243, %f5239, %f5176;
	fma.rn.f32 	%f5300, %f5243, %f5240, %f5177;
	fma.rn.f32 	%f5299, %f5243, %f5241, %f5178;
	fma.rn.f32 	%f5298, %f5243, %f5242, %f5179;
	ld.shared.f32 	%f5244, [%r40+92];
	fma.rn.f32 	%f5297, %f5244, %f5235, %f5181;
	fma.rn.f32 	%f5296, %f5244, %f5236, %f5182;
	fma.rn.f32 	%f5295, %f5244, %f5237, %f5183;
	fma.rn.f32 	%f5294, %f5244, %f5238, %f5184;
	fma.rn.f32 	%f5293, %f5244, %f5239, %f5185;
	fma.rn.f32 	%f5292, %f5244, %f5240, %f5186;
	fma.rn.f32 	%f5291, %f5244, %f5241, %f5187;
	fma.rn.f32 	%f5290, %f5244, %f5242, %f5188;
	ld.shared.f32 	%f5245, [%r40+124];
	fma.rn.f32 	%f5289, %f5245, %f5235, %f5190;
	fma.rn.f32 	%f5288, %f5245, %f5236, %f5191;
	fma.rn.f32 	%f5287, %f5245, %f5237, %f5192;
	fma.rn.f32 	%f5286, %f5245, %f5238, %f5193;
	fma.rn.f32 	%f5285, %f5245, %f5239, %f5194;
	fma.rn.f32 	%f5284, %f5245, %f5240, %f5195;
	fma.rn.f32 	%f5283, %f5245, %f5241, %f5196;
	fma.rn.f32 	%f5282, %f5245, %f5242, %f5197;
	ld.shared.f32 	%f5246, [%r40+156];
	fma.rn.f32 	%f5281, %f5246, %f5235, %f5199;
	fma.rn.f32 	%f5280, %f5246, %f5236, %f5200;
	fma.rn.f32 	%f5279, %f5246, %f5237, %f5201;
	fma.rn.f32 	%f5278, %f5246, %f5238, %f5202;
	fma.rn.f32 	%f5277, %f5246, %f5239, %f5203;
	fma.rn.f32 	%f5276, %f5246, %f5240, %f5204;
	fma.rn.f32 	%f5275, %f5246, %f5241, %f5205;
	fma.rn.f32 	%f5274, %f5246, %f5242, %f5206;
	ld.shared.f32 	%f5247, [%r40+188];
	fma.rn.f32 	%f5273, %f5247, %f5235, %f5208;
	fma.rn.f32 	%f5272, %f5247, %f5236, %f5209;
	fma.rn.f32 	%f5271, %f5247, %f5237, %f5210;
	fma.rn.f32 	%f5270, %f5247, %f5238, %f5211;
	fma.rn.f32 	%f5269, %f5247, %f5239, %f5212;
	fma.rn.f32 	%f5268, %f5247, %f5240, %f5213;
	fma.rn.f32 	%f5267, %f5247, %f5241, %f5214;
	fma.rn.f32 	%f5266, %f5247, %f5242, %f5215;
	ld.shared.f32 	%f5248, [%r40+220];
	fma.rn.f32 	%f5265, %f5248, %f5235, %f5217;
	fma.rn.f32 	%f5264, %f5248, %f5236, %f5218;
	fma.rn.f32 	%f5263, %f5248, %f5237, %f5219;
	fma.rn.f32 	%f5262, %f5248, %f5238, %f5220;
	fma.rn.f32 	%f5261, %f5248, %f5239, %f5221;
	fma.rn.f32 	%f5260, %f5248, %f5240, %f5222;
	fma.rn.f32 	%f5259, %f5248, %f5241, %f5223;
	fma.rn.f32 	%f5258, %f5248, %f5242, %f5224;
	ld.shared.f32 	%f5249, [%r40+252];
	fma.rn.f32 	%f5257, %f5249, %f5235, %f5226;
	fma.rn.f32 	%f5256, %f5249, %f5236, %f5227;
	fma.rn.f32 	%f5255, %f5249, %f5237, %f5228;
	fma.rn.f32 	%f5254, %f5249, %f5238, %f5229;
	fma.rn.f32 	%f5253, %f5249, %f5239, %f5230;
	fma.rn.f32 	%f5252, %f5249, %f5240, %f5231;
	fma.rn.f32 	%f5251, %f5249, %f5241, %f5232;
	fma.rn.f32 	%f5250, %f5249, %f5242, %f5233;
	bar.sync 	0;
	add.s32 	%r54, %r54, 8;
	setp.ne.s32 	%p1, %r54, 128;
	@%p1 bra 	$L__BB2_1;
	ld.param.u64 	%rd29, [_Z23sgemm_block_tile_kernelILi1024ELi1024ELi1024EEvPfS0_S0__param_2];
	cvta.to.global.u64 	%rd24, %rd29;
	add.s32 	%r50, %r4, %r5;
	shl.b32 	%r51, %r2, 13;
	add.s32 	%r52, %r3, %r51;
	add.s32 	%r53, %r50, %r52;
	mul.wide.s32 	%rd25, %r53, 4;
	add.s64 	%rd26, %rd24, %rd25;
	st.global.v4.f32 	[%rd26], {%f5313, %f5312, %f5311, %f5310};
	st.global.v4.f32 	[%rd26+16], {%f5309, %f5308, %f5307, %f5306};
	st.global.v2.f32 	[%rd26+32], {%f5305, %f5304};
	st.global.f32 	[%rd26+40], %f5303;
	st.global.v4.f32 	[%rd26+4096], {%f5305, %f5304, %f5303, %f5302};
	st.global.v4.f32 	[%rd26+4112], {%f5301, %f5300, %f5299, %f5298};
	st.global.v2.f32 	[%rd26+4128], {%f5297, %f5296};
	st.global.f32 	[%rd26+4136], %f5295;
	st.global.v4.f32 	[%rd26+8192], {%f5297, %f5296, %f5295, %f5294};
	st.global.v4.f32 	[%rd26+8208], {%f5293, %f5292, %f5291, %f5290};
	st.global.v2.f32 	[%rd26+8224], {%f5289, %f5288};
	st.global.f32 	[%rd26+8232], %f5287;
	st.global.v4.f32 	[%rd26+12288], {%f5289, %f5288, %f5287, %f5286};
	st.global.v4.f32 	[%rd26+12304], {%f5285, %f5284, %f5283, %f5282};
	st.global.v2.f32 	[%rd26+12320], {%f5281, %f5280};
	st.global.f32 	[%rd26+12328], %f5279;
	st.global.v4.f32 	[%rd26+16384], {%f5281, %f5280, %f5279, %f5278};
	st.global.v4.f32 	[%rd26+16400], {%f5277, %f5276, %f5275, %f5274};
	st.global.v2.f32 	[%rd26+16416], {%f5273, %f5272};
	st.global.f32 	[%rd26+16424], %f5271;
	st.global.v4.f32 	[%rd26+20480], {%f5273, %f5272, %f5271, %f5270};
	st.global.v4.f32 	[%rd26+20496], {%f5269, %f5268, %f5267, %f5266};
	st.global.v2.f32 	[%rd26+20512], {%f5265, %f5264};
	st.global.f32 	[%rd26+20520], %f5263;
	st.global.v4.f32 	[%rd26+24576], {%f5265, %f5264, %f5263, %f5262};
	st.global.v4.f32 	[%rd26+24592], {%f5261, %f5260, %f5259, %f5258};
	st.global.v2.f32 	[%rd26+24608], {%f5257, %f5256};
	st.global.f32 	[%rd26+24616], %f5255;
	st.global.v4.f32 	[%rd26+28672], {%f5257, %f5256, %f5255, %f5254};
	st.global.v4.f32 	[%rd26+28688], {%f5253, %f5252, %f5251, %f5250};
	ret;

}


// ===== COMPILED SASS (sm_100) =====

	.target	sm_100

	.elftype	@"ET_EXEC"


//--------------------- .note.nv.tkinfo           --------------------------
	.section	.note.nv.tkinfo,"",@"SHT_NOTE"
	.sectionflags	@"SHF_NOTE_NV_TKINFO"
	.tkinfo
        /*0018*/ 	.word	0x00000002
        /*0030*/ 	.string	""
        /*0030*/ 	.string	"ptxas"
        /*0030*/ 	.string	"Cuda compilation tools, release 13.0, V13.0.88"
        /*0030*/ 	.string	"Build cuda_13.0.r13.0/compiler.36424714_0"
        /*0030*/ 	.string	"-arch sm_100 -m 64 "



//--------------------- .note.nv.cuinfo           --------------------------
	.section	.note.nv.cuinfo,"",@"SHT_NOTE"
	.sectionflags	@"SHF_NOTE_NV_CUINFO"
        /*0018*/ 	.short	0x0002
        /*001a*/ 	.short	0x0064
        /*001c*/ 	.short	0x0082
	.zero		2


//--------------------- .nv.info                  --------------------------
	.section	.nv.info,"",@"SHT_CUDA_INFO"
	.align	4


	//----- nvinfo : EIATTR_REGCOUNT
	.align		4
        /*0000*/ 	.byte	0x04, 0x2f
        /*0002*/ 	.short	(.L_1 - .L_0)
	.align		4
.L_0:
        /*0004*/ 	.word	index@(_Z23sgemm_block_tile_kernelILi32ELi32ELi32EEvPfS0_S0_)
        /*0008*/ 	.word	0x00000080


	//----- nvinfo : EIATTR_FRAME_SIZE
	.align		4
.L_1:
        /*000c*/ 	.byte	0x04, 0x11
        /*000e*/ 	.short	(.L_3 - .L_2)
	.align		4
.L_2:
        /*0010*/ 	.word	index@(_Z23sgemm_block_tile_kernelILi32ELi32ELi32EEvPfS0_S0_)
        /*0014*/ 	.word	0x00000000


	//----- nvinfo : EIATTR_REGCOUNT
	.align		4
.L_3:
        /*0018*/ 	.byte	0x04, 0x2f
        /*001a*/ 	.short	(.L_5 - .L_4)
	.align		4
.L_4:
        /*001c*/ 	.word	index@(_Z23sgemm_block_tile_kernelILi128ELi128ELi128EEvPfS0_S0_)
        /*0020*/ 	.word	0x000000a4


	//----- nvinfo : EIATTR_FRAME_SIZE
	.align		4
.L_5:
        /*0024*/ 	.byte	0x04, 0x11
        /*0026*/ 	.short	(.L_7 - .L_6)
	.align		4
.L_6:
        /*0028*/ 	.word	index@(_Z23sgemm_block_tile_kernelILi128ELi128ELi128EEvPfS0_S0_)
        /*002c*/ 	.word	0x00000000


	//----- nvinfo : EIATTR_REGCOUNT
	.align		4
.L_7:
        /*0030*/ 	.byte	0x04, 0x2f
        /*0032*/ 	.short	(.L_9 - .L_8)
	.align		4
.L_8:
        /*0034*/ 	.word	index@(_Z23sgemm_block_tile_kernelILi1024ELi1024ELi1024EEvPfS0_S0_)
        /*0038*/ 	.word	0x000000a4


	//----- nvinfo : EIATTR_FRAME_SIZE
	.align		4
.L_9:
        /*003c*/ 	.byte	0x04, 0x11
        /*003e*/ 	.short	(.L_11 - .L_10)
	.align		4
.L_10:
        /*0040*/ 	.word	index@(_Z23sgemm_block_tile_kernelILi1024ELi1024ELi1024EEvPfS0_S0_)
        /*0044*/ 	.word	0x00000000


	//----- nvinfo : EIATTR_MIN_STACK_SIZE
	.align		4
.L_11:
        /*0048*/ 	.byte	0x04, 0x12
        /*004a*/ 	.short	(.L_13 - .L_12)
	.align		4
.L_12:
        /*004c*/ 	.word	index@(_Z23sgemm_block_tile_kernelILi1024ELi1024ELi1024EEvPfS0_S0_)
        /*0050*/ 	.word	0x00000000


	//----- nvinfo : EIATTR_MIN_STACK_SIZE
	.align		4
.L_13:
        /*0054*/ 	.byte	0x04, 0x12
        /*0056*/ 	.short	(.L_15 - .L_14)
	.align		4
.L_14:
        /*0058*/ 	.word	index@(_Z23sgemm_block_tile_kernelILi128ELi128ELi128EEvPfS0_S0_)
        /*005c*/ 	.word	0x00000000


	//----- nvinfo : EIATTR_MIN_STACK_SIZE
	.align		4
.L_15:
        /*0060*/ 	.byte	0x04, 0x12
        /*0062*/ 	.short	(.L_17 - .L_16)
	.align		4
.L_16:
        /*0064*/ 	.word	index@(_Z23sgemm_block_tile_kernelILi32ELi32ELi32EEvPfS0_S0_)
        /*0068*/ 	.word	0x00000000
.L_17:


//--------------------- .nv.compat                --------------------------
	.section	.nv.compat,"",@"SHT_CUDA_COMPAT_INFO"
	.align	4
        /*0000*/ 	.byte	0x02, 0x09, 0x00, 0x00, 0x02, 0x02, 0x01, 0x00, 0x02, 0x05, 0x05, 0x00, 0x03, 0x07, 0x01, 0x01
        /*0010*/ 	.byte	0x02, 0x03, 0x00, 0x00, 0x02, 0x06, 0x01, 0x00, 0x04, 0x0b, 0x08, 0x00, 0x09, 0x00, 0x00, 0x00
        /*0020*/ 	.byte	0x00, 0x00, 0x00, 0x00


//--------------------- .nv.info._Z23sgemm_block_tile_kernelILi1024ELi1024ELi1024EEvPfS0_S0_ --------------------------
	.section	.nv.info._Z23sgemm_block_tile_kernelILi1024ELi1024ELi1024EEvPfS0_S0_,"",@"SHT_CUDA_INFO"
	.sectionflags	@""
	.align	4


	//----- nvinfo : EIATTR_CUDA_API_VERSION
	.align		4
        /*0000*/ 	.byte	0x04, 0x37
        /*0002*/ 	.short	(.L_19 - .L_18)
.L_18:
        /*0004*/ 	.word	0x00000082


	//----- nvinfo : EIATTR_KPARAM_INFO
	.align		4
.L_19:
        /*0008*/ 	.byte	0x04, 0x17
        /*000a*/ 	.short	(.L_21 - .L_20)
.L_20:
        /*000c*/ 	.word	0x00000000
        /*0010*/ 	.short	0x0002
        /*0012*/ 	.short	0x0010
        /*0014*/ 	.byte	0x00, 0xf5, 0x21, 0x00


	//----- nvinfo : EIATTR_KPARAM_INFO
	.align		4
.L_21:
        /*0018*/ 	.byte	0x04, 0x17
        /*001a*/ 	.short	(.L_23 - .L_22)
.L_22:
        /*001c*/ 	.word	0x00000000
        /*0020*/ 	.short	0x0001
        /*0022*/ 	.short	0x0008
        /*0024*/ 	.byte	0x00, 0xf5, 0x21, 0x00


	//----- nvinfo : EIATTR_KPARAM_INFO
	.align		4
.L_23:
        /*0028*/ 	.byte	0x04, 0x17
        /*002a*/ 	.short	(.L_25 - .L_24)
.L_24:
        /*002c*/ 	.word	0x00000000
        /*0030*/ 	.short	0x0000
        /*0032*/ 	.short	0x0000
        /*0034*/ 	.byte	0x00, 0xf5, 0x21, 0x00


	//----- nvinfo : EIATTR_SPARSE_MMA_MASK
	.align		4
.L_25:
        /*0038*/ 	.byte	0x03, 0x50
        /*003a*/ 	.short	0x0000


	//----- nvinfo : EIATTR_MAXREG_COUNT
	.align		4
        /*003c*/ 	.byte	0x03, 0x1b
        /*003e*/ 	.short	0x00ff


	//----- nvinfo : EIATTR_NUM_BARRIERS
	.align		4
        /*0040*/ 	.byte	0x02, 0x4c
        /*0042*/ 	.byte	0x01
	.zero		1


	//----- nvinfo : EIATTR_MERCURY_ISA_VERSION
	.align		4
        /*0044*/ 	.byte	0x03, 0x5f
        /*0046*/ 	.short	0x0101


	//----- nvinfo : EIATTR_VRC_CTA_INIT_COUNT
	.align		4
        /*0048*/ 	.byte	0x02, 0x4a
	.zero		1
	.zero		1


	//----- nvinfo : EIATTR_EXIT_INSTR_OFFSETS
	.align		4
        /*004c*/ 	.byte	0x04, 0x1c
        /*004e*/ 	.short	(.L_27 - .L_26)


	//   ....[0]....
.L_26:
        /*0050*/ 	.word	0x00011ab0


	//----- nvinfo : EIATTR_CBANK_PARAM_SIZE
	.align		4
.L_27:
        /*0054*/ 	.byte	0x03, 0x19
        /*0056*/ 	.short	0x0018


	//----- nvinfo : EIATTR_PARAM_CBANK
	.align		4
        /*0058*/ 	.byte	0x04, 0x0a
        /*005a*/ 	.short	(.L_29 - .L_28)
	.align		4
.L_28:
        /*005c*/ 	.word	index@(.nv.constant0._Z23sgemm_block_tile_kernelILi1024ELi1024ELi1024EEvPfS0_S0_)
        /*0060*/ 	.short	0x0380
        /*0062*/ 	.short	0x0018


	//----- nvinfo : EIATTR_SW_WAR
	.align		4
.L_29:
        /*0064*/ 	.byte	0x04, 0x36
        /*0066*/ 	.short	(.L_31 - .L_30)
.L_30:
        /*0068*/ 	.word	0x00000008
.L_31:


//--------------------- .nv.info._Z23sgemm_block_tile_kernelILi128ELi128ELi128EEvPfS0_S0_ --------------------------
	.section	.nv.info._Z23sgemm_block_tile_kernelILi128ELi128ELi128EEvPfS0_S0_,"",@"SHT_CUDA_INFO"
	.sectionflags	@""
	.align	4


	//----- nvinfo : EIATTR_CUDA_API_VERSION
	.align		4
        /*0000*/ 	.byte	0x04, 0x37
        /*0002*/ 	.short	(.L_33 - .L_32)
.L_32:
        /*0004*/ 	.word	0x00000082


	//----- nvinfo : EIATTR_KPARAM_INFO
	.align		4
.L_33:
        /*0008*/ 	.byte	0x04, 0x17
        /*000a*/ 	.short	(.L_35 - .L_34)
.L_34:
        /*000c*/ 	.word	0x00000000
        /*0010*/ 	.short	0x0002
        /*0012*/ 	.short	0x0010
        /*0014*/ 	.byte	0x00, 0xf5, 0x21, 0x00


	//----- nvinfo : EIATTR_KPARAM_INFO
	.align		4
.L_35:
        /*0018*/ 	.byte	0x04, 0x17
        /*001a*/ 	.short	(.L_37 - .L_36)
.L_36:
        /*001c*/ 	.word	0x00000000
        /*0020*/ 	.short	0x0001
        /*0022*/ 	.short	0x0008
        /*0024*/ 	.byte	0x00, 0xf5, 0x21, 0x00


	//----- nvinfo : EIATTR_KPARAM_INFO
	.align		4
.L_37:
        /*0028*/ 	.byte	0x04, 0x17
        /*002a*/ 	.short	(.L_39 - .L_38)
.L_38:
        /*002c*/ 	.word	0x00000000
        /*0030*/ 	.short	0x0000
        /*0032*/ 	.short	0x0000
        /*0034*/ 	.byte	0x00, 0xf5, 0x21, 0x00


	//----- nvinfo : EIATTR_SPARSE_MMA_MASK
	.align		4
.L_39:
        /*0038*/ 	.byte	0x03, 0x50
        /*003a*/ 	.short	0x0000


	//----- nvinfo : EIATTR_MAXREG_COUNT
	.align		4
        /*003c*/ 	.byte	0x03, 0x1b
        /*003e*/ 	.short	0x00ff


	//----- nvinfo : EIATTR_NUM_BARRIERS
	.align		4
        /*0040*/ 	.byte	0x02, 0x4c
        /*0042*/ 	.byte	0x01
	.zero		1


	//----- nvinfo : EIATTR_MERCURY_ISA_VERSION
	.align		4
        /*0044*/ 	.byte	0x03, 0x5f
        /*0046*/ 	.short	0x0101


	//----- nvinfo : EIATTR_VRC_CTA_INIT_COUNT
	.align		4
        /*0048*/ 	.byte	0x02, 0x4a
	.zero		1
	.zero		1


	//----- nvinfo : EIATTR_EXIT_INSTR_OFFSETS
	.align		4
        /*004c*/ 	.byte	0x04, 0x1c
        /*004e*/ 	.short	(.L_41 - .L_40)


	//   ....[0]....
.L_40:
        /*0050*/ 	.word	0x00011b90


	//----- nvinfo : EIATTR_CBANK_PARAM_SIZE
	.align		4
.L_41:
        /*0054*/ 	.byte	0x03, 0x19
        /*0056*/ 	.short	0x0018


	//----- nvinfo : EIATTR_PARAM_CBANK
	.align		4
        /*0058*/ 	.byte	0x04, 0x0a
        /*005a*/ 	.short	(.L_43 - .L_42)
	.align		4
.L_42:
        /*005c*/ 	.word	index@(.nv.constant0._Z23sgemm_block_tile_kernelILi128ELi128ELi128EEvPfS0_S0_)
        /*0060*/ 	.short	0x0380
        /*0062*/ 	.short	0x0018


	//----- nvinfo : EIATTR_SW_WAR
	.align		4
.L_43:
        /*0064*/ 	.byte	0x04, 0x36
        /*0066*/ 	.short	(.L_45 - .L_44)
.L_44:
        /*0068*/ 	.word	0x00000008
.L_45:


//--------------------- .nv.info._Z23sgemm_block_tile_kernelILi32ELi32ELi32EEvPfS0_S0_ --------------------------
	.section	.nv.info._Z23sgemm_block_tile_kernelILi32ELi32ELi32EEvPfS0_S0_,"",@"SHT_CUDA_INFO"
	.sectionflags	@""
	.align	4


	//----- nvinfo : EIATTR_CUDA_API_VERSION
	.align		4
        /*0000*/ 	.byte	0x04, 0x37
        /*0002*/ 	.short	(.L_47 - .L_46)
.L_46:
        /*0004*/ 	.word	0x00000082


	//----- nvinfo : EIATTR_KPARAM_INFO
	.align		4
.L_47:
        /*0008*/ 	.byte	0x04, 0x17
        /*000a*/ 	.short	(.L_49 - .L_48)
.L_48:
        /*000c*/ 	.word	0x00000000
        /*0010*/ 	.short	0x0002
        /*0012*/ 	.short	0x0010
        /*0014*/ 	.byte	0x00, 0xf5, 0x21, 0x00


	//----- nvinfo : EIATTR_KPARAM_INFO
	.align		4
.L_49:
        /*0018*/ 	.byte	0x04, 0x17
        /*001a*/ 	.short	(.L_51 - .L_50)
.L_50:
        /*001c*/ 	.word	0x00000000
        /*0020*/ 	.short	0x0001
        /*0022*/ 	.short	0x0008
        /*0024*/ 	.byte	0x00, 0xf5, 0x21, 0x00


	//----- nvinfo : EIATTR_KPARAM_INFO
	.align		4
.L_51:
        /*0028*/ 	.byte	0x04, 0x17
        /*002a*/ 	.short	(.L_53 - .L_52)
.L_52:
        /*002c*/ 	.word	0x00000000
        /*0030*/ 	.short	0x0000
        /*0032*/ 	.short	0x0000
        /*0034*/ 	.byte	0x00, 0xf5, 0x21, 0x00


	//----- nvinfo : EIATTR_SPARSE_MMA_MASK
	.align		4
.L_53:
        /*0038*/ 	.byte	0x03, 0x50
        /*003a*/ 	.short	0x0000


	//----- nvinfo : EIATTR_MAXREG_COUNT
	.align		4
        /*003c*/ 	.byte	0x03, 0x1b
        /*003e*/ 	.short	0x00ff


	//----- nvinfo : EIATTR_NUM_BARRIERS
	.align		4
        /*0040*/ 	.byte	0x02, 0x4c
        /*0042*/ 	.byte	0x01
	.zero		1


	//----- nvinfo : EIATTR_MERCURY_ISA_VERSION
	.align		4
        /*0044*/ 	.byte	0x03, 0x5f
        /*0046*/ 	.short	0x0101


	//----- nvinfo : EIATTR_VRC_CTA_INIT_COUNT
	.align		4
        /*0048*/ 	.byte	0x02, 0x4a
	.zero		1
	.zero		1


	//----- nvinfo : EIATTR_EXIT_INSTR_OFFSETS
	.align		4
        /*004c*/ 	.byte	0x04, 0x1c
        /*004e*/ 	.short	(.L_55 - .L_54)


	//   ....[0]....
.L_54:
        /*0050*/ 	.word	0x00008ed0


	//----- nvinfo : EIATTR_CBANK_PARAM_SIZE
	.align		4
.L_55:
        /*0054*/ 	.byte	0x03, 0x19
        /*0056*/ 	.short	0x0018


	//----- nvinfo : EIATTR_PARAM_CBANK
	.align		4
        /*0058*/ 	.byte	0x04, 0x0a
        /*005a*/ 	.short	(.L_57 - .L_56)
	.align		4
.L_56:
        /*005c*/ 	.word	index@(.nv.constant0._Z23sgemm_block_tile_kernelILi32ELi32ELi32EEvPfS0_S0_)
        /*0060*/ 	.short	0x0380
        /*0062*/ 	.short	0x0018


	//----- nvinfo : EIATTR_SW_WAR
	.align		4
.L_57:
        /*0064*/ 	.byte	0x04, 0x36
        /*0066*/ 	.short	(.L_59 - .L_58)
.L_58:
        /*0068*/ 	.word	0x00000008
.L_59:


//--------------------- .nv.callgraph             --------------------------
	.section	.nv.callgraph,"",@"SHT_CUDA_CALLGRAPH"
	.align	4
	.sectionentsize	8
	.align		4
        /*0000*/ 	.word	0x00000000
	.align		4
        /*0004*/ 	.word	0xffffffff
	.align		4
        /*0008*/ 	.word	0x00000000
	.align		4
        /*000c*/ 	.word	0xfffffffe
	.align		4
        /*0010*/ 	.word	0x00000000
	.align		4
        /*0014*/ 	.word	0xfffffffd
	.align		4
        /*0018*/ 	.word	0x00000000
	.align		4
        /*001c*/ 	.word	0xfffffffc


//--------------------- .text._Z23sgemm_block_tile_kernelILi1024ELi1024ELi1024EEvPfS0_S0_ --------------------------
	.section	.text._Z23sgemm_block_tile_kernelILi1024ELi1024ELi1024EEvPfS0_S0_,"ax",@progbits
	.align	128
        .global         _Z23sgemm_block_tile_kernelILi1024ELi1024ELi1024EEvPfS0_S0_
        .type           _Z23sgemm_block_tile_kernelILi1024ELi1024ELi1024EEvPfS0_S0_,@function
        .size           _Z23sgemm_block_tile_kernelILi1024ELi1024ELi1024EEvPfS0_S0_,(.L_x_5 - _Z23sgemm_block_tile_kernelILi1024ELi1024ELi1024EEvPfS0_S0_)
        .other          _Z23sgemm_block_tile_kernelILi1024ELi1024ELi1024EEvPfS0_S0_,@"STO_CUDA_ENTRY STV_DEFAULT"
_Z23sgemm_block_tile_kernelILi1024ELi1024ELi1024EEvPfS0_S0_:
.text._Z23sgemm_block_tile_kernelILi1024ELi1024ELi1024EEvPfS0_S0_:
[----:B------:R-:W-:Y:S01]  /*0000*/  LDC R1, c[0x0][0x37c] ;  /* 0x0000df00ff017b82 */ /* 0x000fe20000000800 */
[----:B------:R-:W0:Y:S01]  /*0010*/  S2R R0, SR_TID.Y ;  /* 0x0000000000007919 */ /* 0x000e220000002200 */
[----:B------:R-:W0:Y:S01]  /*0020*/  LDCU UR4, c[0x0][0x360] ;  /* 0x00006c00ff0477ac */ /* 0x000e220008000800 */
[----:B------:R-:W-:Y:S01]  /*0030*/  HFMA2 R2, -RZ, RZ, 0, 0 ;  /* 0x00000000ff027431 */ /* 0x000fe200000001ff */
[----:B------:R-:W-:Y:S01]  /*0040*/  CS2R R70, SRZ ;  /* 0x0000000000467805 */ /* 0x000fe2000001ff00 */
[----:B------:R-:W0:Y:S01]  /*0050*/  S2R R3, SR_TID.X ;  /* 0x0000000000037919 */ /* 0x000e220000002100 */
[----:B------:R-:W-:Y:S02]  /*0060*/  CS2R R68, SRZ ;  /* 0x0000000000447805 */ /* 0x000fe4000001ff00 */
[----:B------:R-:W-:Y:S02]  /*0070*/  CS2R R66, SRZ ;  /* 0x0000000000427805 */ /* 0x000fe4000001ff00 */
[----:B------:R-:W-:-:S02]  /*0080*/  CS2R R64, SRZ ;  /* 0x0000000000407805 */ /* 0x000fc4000001ff00 */
[----:B------:R-:W-:Y:S02]  /*0090*/  CS2R R62, SRZ ;  /* 0x00000000003e7805 */ /* 0x000fe4000001ff00 */
[----:B------:R-:W-:Y:S02]  /*00a0*/  CS2R R60, SRZ ;  /* 0x00000000003c7805 */ /* 0x000fe4000001ff00 */
[----:B------:R-:W-:Y:S02]  /*00b0*/  CS2R R58, SRZ ;  /* 0x00000000003a7805 */ /* 0x000fe4000001ff00 */
        /* <DEDUP_REMOVED lines=24> */
[----:B------:R-:W-:Y:S01]  /*0240*/  CS2R R8, SRZ ;  /* 0x0000000000087805 */ /* 0x000fe2000001ff00 */
[----:B0-----:R-:W-:Y:S01]  /*0250*/  IMAD R6, R0, UR4, R3 ;  /* 0x0000000400067c24 */ /* 0x001fe2000f8e0203 */
[----:B------:R-:W0:Y:S04]  /*0260*/  LDCU.64 UR8, c[0x0][0x358] ;  /* 0x00006b00ff0877ac */ /* 0x000e280008000a00 */
[----:B------:R-:W-:-:S07]  /*0270*/  SHF.R.U32.HI R7, RZ, 0x1, R6 ;  /* 0x00000001ff077819 */ /* 0x000fce0000011606 */
.L_x_0:
[----:B------:R-:W1:Y:S01]  /*0280*/  S2R R100, SR_CTAID.X ;  /* 0x0000000000647919 */ /* 0x000e620000002500 */
[----:B------:R-:W2:Y:S01]  /*0290*/  S2UR UR4, SR_CTAID.Y ;  /* 0x00000000000479c3 */ /* 0x000ea20000002600 */
[----:B------:R-:W-:Y:S02]  /*02a0*/  SHF.L.U32 R5, R6, 0x2, RZ ;  /* 0x0000000206057819 */ /* 0x000fe400000006ff */
[----:B------:R-:W-:Y:S02]  /*02b0*/  SHF.R.U32.HI R72, RZ, 0x5, R6 ;  /* 0x00000005ff487819 */ /* 0x000fe40000011606 */
[----:B------:R-:W-:-:S03]  /*02c0*/  LOP3.LUT R73, R5, 0x4, RZ, 0xc0, !PT ;  /* 0x0000000405497812 */ /* 0x000fc600078ec0ff */
[----:B------:R-:W3:Y:S08]  /*02d0*/  LDC.64 R130, c[0x0][0x380] ;  /* 0x0000e000ff827b82 */ /* 0x000ef00000000a00 */
[----:B------:R-:W4:Y:S01]  /*02e0*/  LDC.64 R126, c[0x0][0x388] ;  /* 0x0000e200ff7e7b82 */ /* 0x000f220000000a00 */
[----:B--2---:R-:W-:-:S06]  /*02f0*/  USHF.L.U32 UR4, UR4, 0x11, URZ ;  /* 0x0000001104047899 */ /* 0x004fcc00080006ff */
[----:B------:R-:W-:Y:S02]  /*0300*/  LEA R4, R7, UR4, 0xa ;  /* 0x0000000407047c11 */ /* 0x000fe4000f8e50ff */
[----:B-1----:R-:W-:Y:S02]  /*0310*/  SHF.L.U32 R100, R100, 0x7, RZ ;  /* 0x0000000764647819 */ /* 0x002fe400000006ff */
[----:B------:R-:W-:Y:S02]  /*0320*/  IADD3 R73, PT, PT, R4, R73, RZ ;  /* 0x0000004904497210 */ /* 0x000fe40007ffe0ff */
[----:B------:R-:W-:Y:S02]  /*0330*/  LOP3.LUT R5, R100, 0x7c, R5, 0xf8, !PT ;  /* 0x0000007c64057812 */ /* 0x000fe400078ef805 */
[----:B------:R-:W-:Y:S02]  /*0340*/  LEA R73, R2, R73, 0x3 ;  /* 0x0000004902497211 */ /* 0x000fe400078e18ff */
[----:B------:R-:W-:-:S03]  /*0350*/  LEA R5, R72, R5, 0xa ;  /* 0x0000000548057211 */ /* 0x000fc600078e50ff */
[----:B---3--:R-:W-:Y:S01]  /*0360*/  IMAD.WIDE R130, R73, 0x4, R130 ;  /* 0x0000000449827825 */ /* 0x008fe200078e0282 */
[----:B------:R-:W-:-:S04]  /*0370*/  LEA R101, R2, R5, 0xd ;  /* 0x0000000502657211 */ /* 0x000fc800078e68ff */
[----:B0-----:R-:W2:Y:S01]  /*0380*/  LDG.E.128.CONSTANT R104, desc[UR8][R130.64] ;  /* 0x0000000882687981 */ /* 0x001ea2000c1e9d00 */
[----:B----4-:R-:W-:-:S06]  /*0390*/  IMAD.WIDE.U32 R108, R101, 0x4, R126 ;  /* 0x00000004656c7825 */ /* 0x010fcc00078e007e */
[----:B------:R-:W3:Y:S01]  /*03a0*/  LDG.E.128.CONSTANT R108, desc[UR8][R108.64] ;  /* 0x000000086c6c7981 */ /* 0x000ee2000c1e9d00 */
[----:B------:R-:W0:Y:S01]  /*03b0*/  S2UR UR7, SR_CgaCtaId ;  /* 0x00000000000779c3 */ /* 0x000e220000008800 */
[----:B------:R-:W-:Y:S02]  /*03c0*/  UMOV UR5, 0x400 ;  /* 0x0000040000057882 */ /* 0x000fe40000000000 */
[----:B------:R-:W-:Y:S01]  /*03d0*/  UIADD3 UR6, UPT, UPT, UR5, 0x1000, URZ ;  /* 0x0000100005067890 */ /* 0x000fe2000fffe0ff */
[----:B------:R-:W-:-:S04]  /*03e0*/  SHF.L.U32 R4, R6, 0x4, RZ ;  /* 0x0000000406047819 */ /* 0x000fc800000006ff */
[C---:B------:R-:W-:Y:S02]  /*03f0*/  LOP3.LUT R5, R4.reuse, 0x10, RZ, 0xc0, !PT ;  /* 0x0000001004057812 */ /* 0x040fe400078ec0ff */
[----:B------:R-:W-:Y:S01]  /*0400*/  LOP3.LUT R4, R4, 0x1f0, RZ, 0xc0, !PT ;  /* 0x000001f004047812 */ /* 0x000fe200078ec0ff */
[----:B0-----:R-:W-:Y:S02]  /*0410*/  ULEA UR5, UR7, UR5, 0x18 ;  /* 0x0000000507057291 */ /* 0x001fe4000f8ec0ff */
[----:B------:R-:W-:-:S04]  /*0420*/  ULEA UR6, UR7, UR6, 0x18 ;  /* 0x0000000607067291 */ /* 0x000fc8000f8ec0ff */
[----:B------:R-:W-:Y:S02]  /*0430*/  LEA R102, R7, UR5, 0x5 ;  /* 0x0000000507667c11 */ /* 0x000fe4000f8e28ff */
[----:B------:R-:W-:Y:S02]  /*0440*/  LEA R103, R72, UR6, 0x9 ;  /* 0x0000000648677c11 */ /* 0x000fe4000f8e48ff */
[----:B------:R-:W-:Y:S02]  /*0450*/  IADD3 R102, PT, PT, R102, R5, RZ ;  /* 0x0000000566667210 */ /* 0x000fe40007ffe0ff */
[----:B------:R-:W-:Y:S02]  /*0460*/  IADD3 R103, PT, PT, R103, R4, RZ ;  /* 0x0000000467677210 */ /* 0x000fe40007ffe0ff */
[----:B------:R-:W-:Y:S02]  /*0470*/  LEA R5, R0, UR5, 0x8 ;  /* 0x0000000500057c11 */ /* 0x000fe4000f8e40ff */
[----:B------:R-:W-:Y:S01]  /*0480*/  LEA R4, R3, UR6, 0x5 ;  /* 0x0000000603047c11 */ /* 0x000fe2000f8e28ff */
[----:B--2---:R-:W-:Y:S04]  /*0490*/  STS.128 [R102], R104 ;  /* 0x0000006866007388 */ /* 0x004fe80000000c00 */
[----:B---3--:R-:W-:Y:S01]  /*04a0*/  STS.128 [R103], R108 ;  /* 0x0000006c67007388 */ /* 0x008fe20000000c00 */
[----:B------:R-:W-:Y:S06]  /*04b0*/  BAR.SYNC.DEFER_BLOCKING 0x0 ;  /* 0x0000000000007b1d */ /* 0x000fec0000010000 */
[----:B------:R-:W-:Y:S04]  /*04c0*/  LDS.128 R72, [R5] ;  /* 0x0000000005487984 */ /* 0x000fe80000000c00 */
[----:B------:R-:W0:Y:S04]  /*04d0*/  LDS.128 R76, [R4] ;  /* 0x00000000044c7984 */ /* 0x000e280000000c00 */
[----:B------:R-:W1:Y:S04]  /*04e0*/  LDS.128 R80, [R4+0x10] ;  /* 0x0000100004507984 */ /* 0x000e680000000c00 */
[----:B------:R-:W2:Y:S04]  /*04f0*/  LDS.128 R84, [R5+0x20] ;  /* 0x0000200005547984 */ /* 0x000ea80000000c00 */
[----:B------:R-:W3:Y:S04]  /*0500*/  LDS.128 R88, [R4+0x200] ;  /* 0x0002000004587984 */ /* 0x000ee80000000c00 */
[----:B------:R-:W4:Y:S04]  /*0510*/  LDS.128 R92, [R4+0x210] ;  /* 0x00021000045c7984 */ /* 0x000f280000000c00 */
[----:B------:R-:W5:Y:S01]  /*0520*/  LDS.128 R96, [R5+0x40] ;  /* 0x0000400005607984 */ /* 0x000f620000000c00 */
[C---:B0-----:R-:W-:Y:S01]  /*0530*/  FFMA R104, R72.reuse, R79, R11 ;  /* 0x0000004f48687223 */ /* 0x041fe2000000000b */
[C---:B------:R-:W-:Y:S01]  /*0540*/  FFMA R119, R72.reuse, R76, R8 ;  /* 0x0000004c48777223 */ /* 0x040fe20000000008 */
[C---:B------:R-:W-:Y:S01]  /*0550*/  FFMA R112, R72.reuse, R77, R9 ;  /* 0x0000004d48707223 */ /* 0x040fe20000000009 */
[C---:B------:R-:W-:Y:S01]  /*0560*/  FFMA R117, R72.reuse, R78, R10 ;  /* 0x0000004e48757223 */ /* 0x040fe2000000000a */
[C---:B-1----:R-:W-:Y:S01]  /*0570*/  FFMA R109, R72.reuse, R80, R12 ;  /* 0x00000050486d7223 */ /* 0x042fe2000000000c */
[C---:B------:R-:W-:Y:S01]  /*0580*/  FFMA R105, R72.reuse, R82, R14 ;  /* 0x0000005248697223 */ /* 0x040fe2000000000e */
[C---:B------:R-:W-:Y:S01]  /*0590*/  FFMA R12, R72.reuse, R81, R13 ;  /* 0x00000051480c7223 */ /* 0x040fe2000000000d */
[----:B------:R-:W-:Y:S01]  /*05a0*/  FFMA R14, R72, R83, R15 ;  /* 0x00000053480e7223 */ /* 0x000fe2000000000f */
[----:B--2---:R-:W-:Y:S01]  /*05b0*/  FFMA R108, R84, R77, R17 ;  /* 0x0000004d546c7223 */ /* 0x004fe20000000011 */
[----:B------:R-:W0:Y:S01]  /*05c0*/  LDS.128 R8, [R5+0x60] ;  /* 0x0000600005087984 */ /* 0x000e220000000c00 */
[-C--:B------:R-:W-:Y:S01]  /*05d0*/  FFMA R17, R80, R84.reuse, R20 ;  /* 0x0000005450117223 */ /* 0x080fe20000000014 */
[----:B------:R-:W-:Y:S01]  /*05e0*/  FFMA R123, R76, R84, R16 ;  /* 0x000000544c7b7223 */ /* 0x000fe20000000010 */
[C---:B---3--:R-:W-:Y:S01]  /*05f0*/  FFMA R111, R73.reuse, R91, R104 ;  /* 0x0000005b496f7223 */ /* 0x048fe20000000068 */
[----:B------:R-:W-:Y:S01]  /*0600*/  FFMA R119, R88, R73, R119 ;  /* 0x0000004958777223 */ /* 0x000fe20000000077 */
[C---:B------:R-:W-:Y:S01]  /*0610*/  FFMA R115, R73.reuse, R89, R112 ;  /* 0x0000005949737223 */ /* 0x040fe20000000070 */
[C---:B------:R-:W-:Y:S01]  /*0620*/  FFMA R117, R73.reuse, R90, R117 ;  /* 0x0000005a49757223 */ /* 0x040fe20000000075 */
[----:B----4-:R-:W-:Y:S01]  /*0630*/  FFMA R109, R92, R73, R109 ;  /* 0x000000495c6d7223 */ /* 0x010fe2000000006d */
[C---:B------:R-:W-:Y:S01]  /*0640*/  FFMA R107, R73.reuse, R93, R12 ;  /* 0x0000005d496b7223 */ /* 0x040fe2000000000c */
[C---:B------:R-:W-:Y:S01]  /*0650*/  FFMA R105, R73.reuse, R94, R105 ;  /* 0x0000005e49697223 */ /* 0x040fe20000000069 */
[----:B------:R-:W-:Y:S01]  /*0660*/  FFMA R104, R73, R95, R14 ;  /* 0x0000005f49687223 */ /* 0x000fe2000000000e */
[----:B------:R-:W-:Y:S01]  /*0670*/  FFMA R16, R84, R79, R19 ;  /* 0x0000004f54107223 */ /* 0x000fe20000000013 */
[----:B------:R-:W-:Y:S01]  /*0680*/  FFMA R73, R92, R85, R17 ;  /* 0x000000555c497223 */ /* 0x000fe20000000011 */
[----:B------:R-:W1:Y:S01]  /*0690*/  LDS.128 R12, [R5+0x80] ;  /* 0x00008000050c7984 */ /* 0x000e620000000c00 */
[----:B-----5:R-:W-:Y:S01]  /*06a0*/  FFMA R17, R76, R96, R24 ;  /* 0x000000604c117223 */ /* 0x020fe20000000018 */
[-C--:B------:R-:W-:Y:S01]  /*06b0*/  FFMA R19, R96, R78.reuse, R26 ;  /* 0x0000004e60137223 */ /* 0x080fe2000000001a */
[C---:B------:R-:W-:Y:S01]  /*06c0*/  FFMA R121, R84.reuse, R78, R18 ;  /* 0x0000004e54797223 */ /* 0x040fe20000000012 */
[C---:B------:R-:W-:Y:S01]  /*06d0*/  FFMA R72, R84.reuse, R81, R21 ;  /* 0x0000005154487223 */ /* 0x040fe20000000015 */
[C---:B------:R-:W-:Y:S01]  /*06e0*/  FFMA R113, R84.reuse, R82, R22 ;  /* 0x0000005254717223 */ /* 0x040fe20000000016 */
[----:B------:R-:W-:Y:S01]  /*06f0*/  FFMA R106, R84, R83, R23 ;  /* 0x00000053546a7223 */ /* 0x000fe20000000017 */
[----:B------:R-:W-:Y:S01]  /*0700*/  FFMA R84, R91, R85, R16 ;  /* 0x000000555b547223 */ /* 0x000fe20000000010 */
[-C--:B------:R-:W-:Y:S01]  /*0710*/  FFMA R118, R88, R97.reuse, R17 ;  /* 0x0000006158767223 */ /* 0x080fe20000000011 */
[----:B------:R-:W-:-:S02]  /*0720*/  FFMA R116, R90, R97, R19 ;  /* 0x000000615a747223 */ /* 0x000fc40000000013 */
[----:B------:R-:W2:Y:S01]  /*0730*/  LDS.128 R16, [R5+0xa0] ;  /* 0x0000a00005107984 */ /* 0x000ea20000000c00 */
[----:B------:R-:W-:Y:S01]  /*0740*/  FFMA R20, R96, R81, R29 ;  /* 0x0000005160147223 */ /* 0x000fe2000000001d */
[-C--:B------:R-:W-:Y:S01]  /*0750*/  FFMA R123, R88, R85.reuse, R123 ;  /* 0x00000055587b7223 */ /* 0x080fe2000000007b */
[-C--:B------:R-:W-:Y:S01]  /*0760*/  FFMA R108, R89, R85.reuse, R108 ;  /* 0x00000055596c7223 */ /* 0x080fe2000000006c */
[-C--:B------:R-:W-:Y:S01]  /*0770*/  FFMA R121, R90, R85.reuse, R121 ;  /* 0x000000555a797223 */ /* 0x080fe20000000079 */
[-C--:B------:R-:W-:Y:S01]  /*0780*/  FFMA R72, R93, R85.reuse, R72 ;  /* 0x000000555d487223 */ /* 0x080fe20000000048 */
[-C--:B------:R-:W-:Y:S01]  /*0790*/  FFMA R113, R94, R85.reuse, R113 ;  /* 0x000000555e717223 */ /* 0x080fe20000000071 */
[----:B------:R-:W-:Y:S01]  /*07a0*/  FFMA R106, R95, R85, R106 ;  /* 0x000000555f6a7223 */ /* 0x000fe2000000006a */
[C---:B------:R-:W-:Y:S01]  /*07b0*/  FFMA R114, R96.reuse, R77, R25 ;  /* 0x0000004d60727223 */ /* 0x040fe20000000019 */
[----:B------:R-:W-:Y:S01]  /*07c0*/  FFMA R110, R96, R79, R27 ;  /* 0x0000004f606e7223 */ /* 0x000fe2000000001b */
[----:B------:R-:W-:Y:S01]  /*07d0*/  FFMA R85, R80, R96, R28 ;  /* 0x0000006050557223 */ /* 0x000fe2000000001c */
[C---:B------:R-:W-:Y:S01]  /*07e0*/  FFMA R125, R96.reuse, R82, R30 ;  /* 0x00000052607d7223 */ /* 0x040fe2000000001e */
[----:B------:R-:W-:Y:S01]  /*07f0*/  FFMA R112, R96, R83, R31 ;  /* 0x0000005360707223 */ /* 0x000fe2000000001f */
[----:B------:R-:W-:Y:S01]  /*0800*/  FFMA R96, R93, R97, R20 ;  /* 0x000000615d607223 */ /* 0x000fe20000000014 */
[----:B0-----:R-:W-:Y:S01]  /*0810*/  FFMA R21, R76, R8, R32 ;  /* 0x000000084c157223 */ /* 0x001fe20000000020 */
[C---:B------:R-:W-:Y:S01]  /*0820*/  FFMA R20, R8.reuse, R77, R33 ;  /* 0x0000004d08147223 */ /* 0x040fe20000000021 */
[C---:B------:R-:W-:Y:S01]  /*0830*/  FFMA R23, R8.reuse, R78, R34 ;  /* 0x0000004e08177223 */ /* 0x040fe20000000022 */
[----:B------:R-:W-:Y:S01]  /*0840*/  FFMA R22, R8, R79, R35 ;  /* 0x0000004f08167223 */ /* 0x000fe20000000023 */
[----:B------:R-:W-:Y:S01]  /*0850*/  FFMA R25, R80, R8, R36 ;  /* 0x0000000850197223 */ /* 0x000fe20000000024 */
[C---:B------:R-:W-:Y:S01]  /*0860*/  FFMA R120, R8.reuse, R81, R37 ;  /* 0x0000005108787223 */ /* 0x040fe20000000025 */
[C---:B------:R-:W-:Y:S01]  /*0870*/  FFMA R27, R8.reuse, R82, R38 ;  /* 0x00000052081b7223 */ /* 0x040fe20000000026 */
[----:B------:R-:W-:Y:S01]  /*0880*/  FFMA R124, R8, R83, R39 ;  /* 0x00000053087c7223 */ /* 0x000fe20000000027 */
[-C--:B------:R-:W-:Y:S01]  /*0890*/  FFMA R114, R89, R97.reuse, R114 ;  /* 0x0000006159727223 */ /* 0x080fe20000000072 */
[-C--:B------:R-:W-:Y:S01]  /*08a0*/  FFMA R110, R91, R97.reuse, R110 ;  /* 0x000000615b6e7223 */ /* 0x080fe2000000006e */
[-C--:B------:R-:W-:Y:S01]  /*08b0*/  FFMA R85, R92, R97.reuse, R85 ;  /* 0x000000615c557223 */ /* 0x080fe20000000055 */
[-C--:B------:R-:W-:Y:S01]  /*08c0*/  FFMA R125, R94, R97.reuse, R125 ;  /* 0x000000615e7d7223 */ /* 0x080fe2000000007d */
[----:B------:R-:W-:Y:S01]  /*08d0*/  FFMA R112, R95, R97, R112 ;  /* 0x000000615f707223 */ /* 0x000fe20000000070 */
[-C--:B------:R-:W-:Y:S01]  /*08e0*/  FFMA R37, R88, R9.reuse, R21 ;  /* 0x0000000958257223 */ /* 0x080fe20000000015 */
[-C--:B------:R-:W-:Y:S01]  /*08f0*/  FFMA R39, R89, R9.reuse, R20 ;  /* 0x0000000959277223 */ /* 0x080fe20000000014 */
[-C--:B------:R-:W-:Y:S01]  /*0900*/  FFMA R36, R90, R9.reuse, R23 ;  /* 0x000000095a247223 */ /* 0x080fe20000000017 */
[-C--:B------:R-:W-:Y:S01]  /*0910*/  FFMA R97, R91, R9.reuse, R22 ;  /* 0x000000095b617223 */ /* 0x080fe20000000016 */
[-C--:B------:R-:W-:Y:S01]  /*0920*/  FFMA R8, R92, R9.reuse, R25 ;  /* 0x000000095c087223 */ /* 0x080fe20000000019 */
[-C--:B------:R-:W-:Y:S01]  /*0930*/  FFMA R120, R93, R9.reuse, R120 ;  /* 0x000000095d787223 */ /* 0x080fe20000000078 */
[-C--:B------:R-:W-:Y:S01]  /*0940*/  FFMA R122, R94, R9.reuse, R27 ;  /* 0x000000095e7a7223 */ /* 0x080fe2000000001b */
[----:B------:R-:W-:Y:S01]  /*0950*/  FFMA R124, R95, R9, R124 ;  /* 0x000000095f7c7223 */ /* 0x000fe2000000007c */
[----:B-1----:R-:W-:Y:S01]  /*0960*/  FFMA R9, R76, R12, R40 ;  /* 0x0000000c4c097223 */ /* 0x002fe20000000028 */
[C---:B------:R-:W-:Y:S01]  /*0970*/  FFMA R24, R12.reuse, R77, R41 ;  /* 0x0000004d0c187223 */ /* 0x040fe20000000029 */
[C---:B------:R-:W-:Y:S01]  /*0980*/  FFMA R26, R12.reuse, R79, R43 ;  /* 0x0000004f0c1a7223 */ /* 0x040fe2000000002b */
[----:B------:R-:W-:Y:S01]  /*0990*/  FFMA R129, R12, R78, R42 ;  /* 0x0000004e0c817223 */ /* 0x000fe2000000002a */
[----:B------:R-:W0:Y:S01]  /*09a0*/  LDS.128 R20, [R5+0xc0] ;  /* 0x0000c00005147984 */ /* 0x000e220000000c00 */
        /* <DEDUP_REMOVED lines=12> */
[C---:B--2---:R-:W-:Y:S01]  /*0a70*/  FFMA R28, R16.reuse, R77, R49 ;  /* 0x0000004d101c7223 */ /* 0x044fe20000000031 */
[C---:B------:R-:W-:Y:S01]  /*0a80*/  FFMA R13, R16.reuse, R78, R50 ;  /* 0x0000004e100d7223 */ /* 0x040fe20000000032 */
[C---:B------:R-:W-:Y:S01]  /*0a90*/  FFMA R30, R16.reuse, R79, R51 ;  /* 0x0000004f101e7223 */ /* 0x040fe20000000033 */
[----:B------:R-:W1:Y:S01]  /*0aa0*/  LDS.128 R24, [R5+0xe0] ;  /* 0x0000e00005187984 */ /* 0x000e620000000c00 */
[C---:B------:R-:W-:Y:S01]  /*0ab0*/  FFMA R42, R16.reuse, R83, R55 ;  /* 0x00000053102a7223 */ /* 0x040fe20000000037 */
[----:B------:R-:W-:Y:S01]  /*0ac0*/  FFMA R32, R16, R81, R53 ;  /* 0x0000005110207223 */ /* 0x000fe20000000035 */
[-C--:B------:R-:W-:Y:S01]  /*0ad0*/  FFMA R55, R90, R17.reuse, R13 ;  /* 0x000000115a377223 */ /* 0x080fe2000000000d */
[-C--:B------:R-:W-:Y:S01]  /*0ae0*/  FFMA R53, R89, R17.reuse, R28 ;  /* 0x0000001159357223 */ /* 0x080fe2000000001c */
[----:B------:R-:W-:-:S02]  /*0af0*/  FFMA R13, R91, R17, R30 ;  /* 0x000000115b0d7223 */ /* 0x000fc4000000001e */
[----:B------:R-:W2:Y:S01]  /*0b00*/  LDS.128 R28, [R4+0x400] ;  /* 0x00040000041c7984 */ /* 0x000ea20000000c00 */
[-C--:B------:R-:W-:Y:S01]  /*0b10*/  FFMA R133, R76, R16.reuse, R48 ;  /* 0x000000104c857223 */ /* 0x080fe20000000030 */
[----:B------:R-:W-:Y:S01]  /*0b20*/  FFMA R49, R80, R16, R52 ;  /* 0x0000001050317223 */ /* 0x000fe20000000034 */
[----:B------:R-:W-:Y:S01]  /*0b30*/  FFMA R51, R16, R82, R54 ;  /* 0x0000005210337223 */ /* 0x000fe20000000036 */
[-C--:B------:R-:W-:Y:S01]  /*0b40*/  FFMA R16, R93, R17.reuse, R32 ;  /* 0x000000115d107223 */ /* 0x080fe20000000020 */
[-C--:B------:R-:W-:Y:S01]  /*0b50*/  FFMA R133, R88, R17.reuse, R133 ;  /* 0x0000001158857223 */ /* 0x080fe20000000085 */
[-C--:B------:R-:W-:Y:S01]  /*0b60*/  FFMA R49, R92, R17.reuse, R49 ;  /* 0x000000115c317223 */ /* 0x080fe20000000031 */
[-C--:B------:R-:W-:Y:S01]  /*0b70*/  FFMA R51, R94, R17.reuse, R51 ;  /* 0x000000115e337223 */ /* 0x080fe20000000033 */
[----:B------:R-:W-:Y:S01]  /*0b80*/  FFMA R42, R95, R17, R42 ;  /* 0x000000115f2a7223 */ /* 0x000fe2000000002a */
[C---:B0-----:R-:W-:Y:S01]  /*0b90*/  FFMA R32, R20.reuse, R81, R61 ;  /* 0x0000005114207223 */ /* 0x041fe2000000003d */
[C---:B------:R-:W-:Y:S01]  /*0ba0*/  FFMA R38, R20.reuse, R77, R57 ;  /* 0x0000004d14267223 */ /* 0x040fe20000000039 */
[----:B------:R-:W-:Y:S01]  /*0bb0*/  FFMA R34, R20, R79, R59 ;  /* 0x0000004f14227223 */ /* 0x000fe2000000003b */
[----:B------:R-:W-:Y:S01]  /*0bc0*/  FFMA R137, R76, R20, R56 ;  /* 0x000000144c897223 */ /* 0x000fe20000000038 */
[----:B------:R-:W-:Y:S01]  /*0bd0*/  FFMA R17, R20, R78, R58 ;  /* 0x0000004e14117223 */ /* 0x000fe2000000003a */
[----:B------:R-:W-:Y:S01]  /*0be0*/  FFMA R57, R80, R20, R60 ;  /* 0x0000001450397223 */ /* 0x000fe2000000003c */
[C---:B------:R-:W-:Y:S01]  /*0bf0*/  FFMA R59, R20.reuse, R82, R62 ;  /* 0x00000052143b7223 */ /* 0x040fe2000000003e */
[----:B------:R-:W-:Y:S01]  /*0c00*/  FFMA R44, R20, R83, R63 ;  /* 0x00000053142c7223 */ /* 0x000fe2000000003f */
[-C--:B------:R-:W-:Y:S01]  /*0c10*/  FFMA R20, R93, R21.reuse, R32 ;  /* 0x000000155d147223 */ /* 0x080fe20000000020 */
[-C--:B------:R-:W-:Y:S01]  /*0c20*/  FFMA R135, R89, R21.reuse, R38 ;  /* 0x0000001559877223 */ /* 0x080fe20000000026 */
[-C--:B------:R-:W-:Y:S01]  /*0c30*/  FFMA R61, R90, R21.reuse, R17 ;  /* 0x000000155a3d7223 */ /* 0x080fe20000000011 */
[----:B------:R-:W-:Y:S01]  /*0c40*/  FFMA R17, R91, R21, R34 ;  /* 0x000000155b117223 */ /* 0x000fe20000000022 */
[C---:B-1----:R-:W-:Y:S01]  /*0c50*/  FFMA R32, R24.reuse, R77, R65 ;  /* 0x0000004d18207223 */ /* 0x042fe20000000041 */
[C---:B------:R-:W-:Y:S01]  /*0c60*/  FFMA R38, R24.reuse, R79, R67 ;  /* 0x0000004f18267223 */ /* 0x040fe20000000043 */
[----:B------:R-:W-:-:S02]  /*0c70*/  FFMA R65, R24, R78, R66 ;  /* 0x0000004e18417223 */ /* 0x000fc40000000042 */
[-C--:B------:R-:W-:Y:S01]  /*0c80*/  FFMA R89, R89, R25.reuse, R32 ;  /* 0x0000001959597223 */ /* 0x080fe20000000020 */
[----:B------:R-:W-:Y:S01]  /*0c90*/  FFMA R91, R91, R25, R38 ;  /* 0x000000195b5b7223 */ /* 0x000fe20000000026 */
[----:B------:R-:W0:Y:S01]  /*0ca0*/  LDS.128 R32, [R4+0x410] ;  /* 0x0004100004207984 */ /* 0x000e220000000c00 */
[-C--:B--2---:R-:W-:Y:S01]  /*0cb0*/  FFMA R50, R28, R10.reuse, R37 ;  /* 0x0000000a1c327223 */ /* 0x084fe20000000025 */
[-C--:B------:R-:W-:Y:S01]  /*0cc0*/  FFMA R62, R29, R10.reuse, R39 ;  /* 0x0000000a1d3e7223 */ /* 0x080fe20000000027 */
[----:B------:R-:W-:Y:S02]  /*0cd0*/  FFMA R78, R30, R10, R36 ;  /* 0x0000000a1e4e7223 */ /* 0x000fe40000000024 */
[----:B------:R-:W1:Y:S01]  /*0ce0*/  LDS.128 R36, [R4+0x600] ;  /* 0x0006000004247984 */ /* 0x000e620000000c00 */
[-C--:B------:R-:W-:Y:S01]  /*0cf0*/  FFMA R137, R88, R21.reuse, R137 ;  /* 0x0000001558897223 */ /* 0x080fe20000000089 */
[-C--:B------:R-:W-:Y:S01]  /*0d00*/  FFMA R57, R92, R21.reuse, R57 ;  /* 0x000000155c397223 */ /* 0x080fe20000000039 */
[-C--:B------:R-:W-:Y:S01]  /*0d10*/  FFMA R59, R94, R21.reuse, R59 ;  /* 0x000000155e3b7223 */ /* 0x080fe2000000003b */
[----:B------:R-:W-:Y:S01]  /*0d20*/  FFMA R44, R95, R21, R44 ;  /* 0x000000155f2c7223 */ /* 0x000fe2000000002c */
[-C--:B------:R-:W-:Y:S01]  /*0d30*/  FFMA R21, R76, R24.reuse, R64 ;  /* 0x000000184c157223 */ /* 0x080fe20000000040 */
        /* <DEDUP_REMOVED lines=11> */
[C---:B------:R-:W-:Y:S01]  /*0df0*/  FFMA R48, R28.reuse, R86, R123 ;  /* 0x000000561c307223 */ /* 0x040fe2000000007b */
[C---:B------:R-:W-:Y:S01]  /*0e00*/  FFMA R118, R28.reuse, R98, R118 ;  /* 0x000000621c767223 */ /* 0x040fe20000000076 */
[C---:B------:R-:W-:Y:S01]  /*0e10*/  FFMA R54, R28.reuse, R14, R45 ;  /* 0x0000000e1c367223 */ /* 0x040fe2000000002d */
[C---:B------:R-:W-:Y:S01]  /*0e20*/  FFMA R56, R28.reuse, R18, R133 ;  /* 0x000000121c387223 */ /* 0x040fe20000000085 */
[C---:B------:R-:W-:Y:S01]  /*0e30*/  FFMA R52, R28.reuse, R22, R137 ;  /* 0x000000161c347223 */ /* 0x040fe20000000089 */
        /* <DEDUP_REMOVED lines=8> */
[----:B------:R-:W-:Y:S01]  /*0ec0*/  FFMA R76, R74, R30, R117 ;  /* 0x0000001e4a4c7223 */ /* 0x000fe20000000075 */
        /* <DEDUP_REMOVED lines=12> */
[C---:B------:R-:W-:Y:S01]  /*0f90*/  FFMA R128, R31.reuse, R22, R17 ;  /* 0x000000161f807223 */ /* 0x040fe20000000011 */
[----:B------:R-:W-:-:S02]  /*0fa0*/  FFMA R136, R31, R26, R91 ;  /* 0x0000001a1f887223 */ /* 0x000fc4000000005b */
[----:B------:R-:W2:Y:S01]  /*0fb0*/  LDS.128 R28, [R4+0x610] ;  /* 0x00061000041c7984 */ /* 0x000ea20000000c00 */
[----:B0-----:R-:W-:Y:S01]  /*0fc0*/  FFMA R138, R74, R33, R107 ;  /* 0x000000214a8a7223 */ /* 0x001fe2000000006b */
[-C--:B------:R-:W-:Y:S01]  /*0fd0*/  FFMA R17, R32, R14.reuse, R41 ;  /* 0x0000000e20117223 */ /* 0x080fe20000000029 */
[CC--:B------:R-:W-:Y:S01]  /*0fe0*/  FFMA R12, R33.reuse, R14.reuse, R12 ;  /* 0x0000000e210c7223 */ /* 0x0c0fe2000000000c */
[----:B------:R-:W-:Y:S01]  /*0ff0*/  FFMA R25, R34, R14, R43 ;  /* 0x0000000e22197223 */ /* 0x000fe2000000002b */
        /* <DEDUP_REMOVED lines=23> */
[C---:B------:R-:W-:Y:S01]  /*1170*/  FFMA R124, R35.reuse, R10, R124 ;  /* 0x0000000a237c7223 */ /* 0x040fe2000000007c */
[C---:B------:R-:W-:Y:S01]  /*1180*/  FFMA R14, R35.reuse, R14, R40 ;  /* 0x0000000e230e7223 */ /* 0x040fe20000000028 */
[C---:B------:R-:W-:Y:S01]  /*1190*/  FFMA R18, R35.reuse, R18, R42 ;  /* 0x0000001223127223 */ /* 0x040fe2000000002a */
[C---:B------:R-:W-:Y:S01]  /*11a0*/  FFMA R22, R35.reuse, R22, R44 ;  /* 0x0000001623167223 */ /* 0x040fe2000000002c */
[----:B------:R-:W-:Y:S01]  /*11b0*/  FFMA R26, R35, R26, R46 ;  /* 0x0000001a231a7223 */ /* 0x000fe2000000002e */
[C---:B-1----:R-:W-:Y:S01]  /*11c0*/  FFMA R119, R36.reuse, R75, R119 ;  /* 0x0000004b24777223 */ /* 0x042fe20000000077 */
        /* <DEDUP_REMOVED lines=31> */
[----:B------:R-:W-:Y:S04]  /*13c0*/  LDS.128 R32, [R5+0x10] ;  /* 0x0000100005207984 */ /* 0x000fe80000000c00 */
[----:B------:R-:W0:Y:S04]  /*13d0*/  LDS.128 R40, [R4+0x800] ;  /* 0x0008000004287984 */ /* 0x000e280000000c00 */
[----:B------:R-:W1:Y:S04]  /*13e0*/  LDS.128 R36, [R4+0x810] ;  /* 0x0008100004247984 */ /* 0x000e680000000c00 */
[----:B------:R-:W3:Y:S01]  /*13f0*/  LDS.128 R44, [R5+0x30] ;  /* 0x00003000052c7984 */ /* 0x000ee20000000c00 */
[-C--:B--2---:R-:W-:Y:S01]  /*1400*/  FFMA R57, R28, R23.reuse, R57 ;  /* 0x000000171c397223 */ /* 0x084fe20000000039 */
[-C--:B------:R-:W-:Y:S01]  /*1410*/  FFMA R56, R29, R23.reuse, R20 ;  /* 0x000000171d387223 */ /* 0x080fe20000000014 */
[-C--:B------:R-:W-:Y:S01]  /*1420*/  FFMA R59, R30, R23.reuse, R59 ;  /* 0x000000171e3b7223 */ /* 0x080fe2000000003b */
[----:B------:R-:W-:Y:S01]  /*1430*/  FFMA R58, R31, R23, R22 ;  /* 0x000000171f3a7223 */ /* 0x000fe20000000016 */
[----:B------:R-:W-:Y:S01]  /*1440*/  IADD3 R23, PT, PT, R101, 0x2000, RZ ;  /* 0x0000200065177810 */ /* 0x000fe20007ffe0ff */
[----:B------:R-:W-:Y:S01]  /*1450*/  FFMA R109, R28, R75, R109 ;  /* 0x0000004b1c6d7223 */ /* 0x000fe2000000006d */
[C---:B------:R-:W-:Y:S01]  /*1460*/  FFMA R138, R75.reuse, R29, R138 ;  /* 0x0000001d4b8a7223 */ /* 0x040fe2000000008a */
[C---:B------:R-:W-:Y:S01]  /*1470*/  FFMA R105, R75.reuse, R30, R105 ;  /* 0x0000001e4b697223 */ /* 0x040fe20000000069 */
[----:B------:R-:W-:Y:S01]  /*1480*/  FFMA R104, R75, R31, R104 ;  /* 0x0000001f4b687223 */ /* 0x000fe20000000068 */
[----:B------:R-:W-:-:S04]  /*1490*/  IMAD.WIDE.U32 R22, R23, 0x4, R126 ;  /* 0x0000000417167825 */ /* 0x000fc800078e007e */
        /* <DEDUP_REMOVED lines=32> */
[----:B---3--:R-:W-:Y:S01]  /*16a0*/  FFMA R32, R40, R44, R21 ;  /* 0x0000002c28207223 */ /* 0x008fe20000000015 */
[----:B------:R-:W2:Y:S04]  /*16b0*/  LDG.E.128.CONSTANT R28, desc[UR8][R130.64+0x20] ;  /* 0x00002008821c7981 */ /* 0x000ea8000c1e9d00 */
[----:B------:R-:W3:Y:S04]  /*16c0*/  LDG.E.128.CONSTANT R20, desc[UR8][R22.64] ;  /* 0x0000000816147981 */ /* 0x000ee8000c1e9d00 */
[----:B------:R-:W0:Y:S04]  /*16d0*/  LDS.128 R8, [R5+0x50] ;  /* 0x0000500005087984 */ /* 0x000e280000000c00 */
[----:B------:R-:W1:Y:S04]  /*16e0*/  LDS.128 R24, [R5+0x70] ;  /* 0x0000700005187984 */ /* 0x000e680000000c00 */
[----:B------:R-:W4:Y:S04]  /*16f0*/  LDS.128 R16, [R5+0x90] ;  /* 0x0000900005107984 */ /* 0x000f280000000c00 */
[----:B------:R-:W5:Y:S01]  /*1700*/  LDS.128 R12, [R5+0xb0] ;  /* 0x0000b000050c7984 */ /* 0x000f620000000c00 */
[C---:B------:R-:W-:Y:S01]  /*1710*/  FFMA R68, R44.reuse, R41, R97 ;  /* 0x000000292c447223 */ /* 0x040fe20000000061 */
[C---:B------:R-:W-:Y:S01]  /*1720*/  FFMA R121, R44.reuse, R42, R121 ;  /* 0x0000002a2c797223 */ /* 0x040fe20000000079 */
[----:B------:R-:W-:Y:S01]  /*1730*/  FFMA R84, R44, R43, R84 ;  /* 0x0000002b2c547223 */ /* 0x000fe20000000054 */
[----:B------:R-:W-:Y:S01]  /*1740*/  FFMA R73, R36, R44, R73 ;  /* 0x0000002c24497223 */ /* 0x000fe20000000049 */
[C---:B------:R-:W-:Y:S01]  /*1750*/  FFMA R72, R44.reuse, R37, R72 ;  /* 0x000000252c487223 */ /* 0x040fe20000000048 */
[C---:B------:R-:W-:Y:S01]  /*1760*/  FFMA R113, R44.reuse, R38, R113 ;  /* 0x000000262c717223 */ /* 0x040fe20000000071 */
        /* <DEDUP_REMOVED lines=9> */
[----:B-1----:R-:W-:Y:S01]  /*1800*/  FFMA R8, R40, R24, R55 ;  /* 0x0000001828087223 */ /* 0x002fe20000000037 */
[C---:B------:R-:W-:Y:S01]  /*1810*/  FFMA R76, R24.reuse, R41, R71 ;  /* 0x00000029184c7223 */ /* 0x040fe20000000047 */
[C---:B------:R-:W-:Y:S01]  /*1820*/  FFMA R78, R24.reuse, R42, R111 ;  /* 0x0000002a184e7223 */ /* 0x040fe2000000006f */
[----:B------:R-:W-:Y:S01]  /*1830*/  FFMA R88, R24, R43, R88 ;  /* 0x0000002b18587223 */ /* 0x000fe20000000058 */
[----:B------:R-:W-:Y:S01]  /*1840*/  FFMA R75, R36, R24, R75 ;  /* 0x00000018244b7223 */ /* 0x000fe2000000004b */
[C---:B------:R-:W-:Y:S01]  /*1850*/  FFMA R120, R24.reuse, R37, R120 ;  /* 0x0000002518787223 */ /* 0x040fe20000000078 */
[C---:B------:R-:W-:Y:S01]  /*1860*/  FFMA R87, R24.reuse, R38, R87 ;  /* 0x0000002618577223 */ /* 0x040fe20000000057 */
[----:B------:R-:W-:Y:S01]  /*1870*/  FFMA R124, R24, R39, R124 ;  /* 0x00000027187c7223 */ /* 0x000fe2000000007c */
[----:B----4-:R-:W-:Y:S01]  /*1880*/  FFMA R24, R40, R16, R61 ;  /* 0x0000001028187223 */ /* 0x010fe2000000003d */
[C---:B------:R-:W-:Y:S01]  /*1890*/  FFMA R86, R16.reuse, R41, R79 ;  /* 0x0000002910567223 */ /* 0x040fe2000000004f */
[C---:B------:R-:W-:Y:S01]  /*18a0*/  FFMA R94, R16.reuse, R42, R115 ;  /* 0x0000002a105e7223 */ /* 0x040fe20000000073 */
[----:B------:R-:W-:Y:S01]  /*18b0*/  FFMA R90, R16, R43, R90 ;  /* 0x0000002b105a7223 */ /* 0x000fe2000000005a */
[----:B------:R-:W-:Y:S01]  /*18c0*/  FFMA R99, R36, R16, R99 ;  /* 0x0000001024637223 */ /* 0x000fe20000000063 */
[C---:B------:R-:W-:Y:S01]  /*18d0*/  FFMA R80, R16.reuse, R37, R48 ;  /* 0x0000002510507223 */ /* 0x040fe20000000030 */
[----:B------:R-:W-:Y:S01]  /*18e0*/  FFMA R129, R16, R38, R129 ;  /* 0x0000002610817223 */ /* 0x000fe20000000081 */
[-C--:B-----5:R-:W-:Y:S01]  /*18f0*/  FFMA R98, R40, R12.reuse, R63 ;  /* 0x0000000c28627223 */ /* 0x0a0fe2000000003f */
[----:B------:R-:W-:Y:S01]  /*1900*/  FFMA R16, R16, R39, R50 ;  /* 0x0000002710107223 */ /* 0x000fe20000000032 */
[----:B------:R-:W-:Y:S01]  /*1910*/  FFMA R61, R36, R12, R49 ;  /* 0x0000000c243d7223 */ /* 0x000fe20000000031 */
[----:B------:R-:W-:-:S02]  /*1920*/  FFMA R63, R12, R38, R51 ;  /* 0x000000260c3f7223 */ /* 0x000fc40000000033 */
[----:B------:R-:W0:Y:S01]  /*1930*/  LDS.128 R48, [R5+0xd0] ;  /* 0x0000d00005307984 */ /* 0x000e220000000c00 */
[C---:B------:R-:W-:Y:S01]  /*1940*/  FFMA R116, R12.reuse, R43, R92 ;  /* 0x0000002b0c747223 */ /* 0x040fe2000000005c */
[C---:B------:R-:W-:Y:S01]  /*1950*/  FFMA R108, R12.reuse, R41, R81 ;  /* 0x000000290c6c7223 */ /* 0x040fe20000000051 */
[C---:B------:R-:W-:Y:S01]  /*1960*/  FFMA R114, R12.reuse, R42, R117 ;  /* 0x0000002a0c727223 */ /* 0x040fe20000000075 */
[C---:B------:R-:W-:Y:S01]  /*1970*/  FFMA R92, R12.reuse, R37, R52 ;  /* 0x000000250c5c7223 */ /* 0x040fe20000000034 */
[----:B------:R-:W-:Y:S02]  /*1980*/  FFMA R12, R12, R39, R54 ;  /* 0x000000270c0c7223 */ /* 0x000fe40000000036 */
[----:B------:R-:W1:Y:S01]  /*1990*/  LDS.128 R52, [R5+0xf0] ;  /* 0x0000f00005347984 */ /* 0x000e620000000c00 */
[----:B0-----:R-:W-:Y:S01]  /*19a0*/  FFMA R118, R40, R48, R65 ;  /* 0x0000003028767223 */ /* 0x001fe20000000041 */
[C---:B------:R-:W-:Y:S01]  /*19b0*/  FFMA R132, R48.reuse, R41, R83 ;  /* 0x0000002930847223 */ /* 0x040fe20000000053 */
[C---:B------:R-:W-:Y:S01]  /*19c0*/  FFMA R134, R48.reuse, R42, R93 ;  /* 0x0000002a30867223 */ /* 0x040fe2000000005d */
[----:B------:R-:W-:Y:S01]  /*19d0*/  FFMA R128, R48, R43, R128 ;  /* 0x0000002b30807223 */ /* 0x000fe20000000080 */
[----:B------:R-:W-:Y:S01]  /*19e0*/  FFMA R65, R36, R48, R57 ;  /* 0x0000003024417223 */ /* 0x000fe20000000039 */
[C---:B------:R-:W-:Y:S01]  /*19f0*/  FFMA R122, R48.reuse, R37, R56 ;  /* 0x00000025307a7223 */ /* 0x040fe20000000038 */
[C---:B------:R-:W-:Y:S01]  /*1a00*/  FFMA R69, R48.reuse, R38, R59 ;  /* 0x0000002630457223 */ /* 0x040fe2000000003b */
[----:B------:R-:W-:-:S02]  /*1a10*/  FFMA R48, R48, R39, R58 ;  /* 0x0000002730307223 */ /* 0x000fc4000000003a */
[----:B------:R-:W0:Y:S01]  /*1a20*/  LDS.128 R56, [R4+0xa00] ;  /* 0x000a000004387984 */ /* 0x000e220000000c00 */
[----:B-1----:R-:W-:Y:S01]  /*1a30*/  FFMA R40, R40, R52, R67 ;  /* 0x0000003428287223 */ /* 0x002fe20000000043 */
[----:B------:R-:W-:Y:S01]  /*1a40*/  FFMA R42, R52, R42, R95 ;  /* 0x0000002a342a7223 */ /* 0x000fe2000000005f */
[----:B------:R-:W-:Y:S01]  /*1a50*/  FFMA R77, R36, R52, R77 ;  /* 0x00000034244d7223 */ /* 0x000fe2000000004d */
[C---:B------:R-:W-:Y:S01]  /*1a60*/  FFMA R62, R52.reuse, R37, R62 ;  /* 0x00000025343e7223 */ /* 0x040fe2000000003e */
[C---:B------:R-:W-:Y:S01]  /*1a70*/  FFMA R89, R52.reuse, R38, R89 ;  /* 0x0000002634597223 */ /* 0x040fe20000000059 */
[C---:B------:R-:W-:Y:S01]  /*1a80*/  FFMA R64, R52.reuse, R39, R64 ;  /* 0x0000002734407223 */ /* 0x040fe20000000040 */
[C---:B------:R-:W-:Y:S01]  /*1a90*/  FFMA R140, R52.reuse, R41, R91 ;  /* 0x00000029348c7223 */ /* 0x040fe2000000005b */
[----:B------:R-:W-:Y:S01]  /*1aa0*/  FFMA R136, R52, R43, R136 ;  /* 0x0000002b34887223 */ /* 0x000fe20000000088 */
[----:B------:R-:W1:Y:S01]  /*1ab0*/  LDS.128 R36, [R4+0xa10] ;  /* 0x000a100004247984 */ /* 0x000e620000000c00 */
[-C--:B0-----:R-:W-:Y:S01]  /*1ac0*/  FFMA R93, R56, R53.reuse, R40 ;  /* 0x00000035385d7223 */ /* 0x081fe20000000028 */
[----:B------:R-:W-:-:S02]  /*1ad0*/  FFMA R145, R58, R53, R42 ;  /* 0x000000353a917223 */ /* 0x000fc4000000002a */
[----:B------:R-:W0:Y:S01]  /*1ae0*/  LDS.128 R40, [R4+0xc00] ;  /* 0x000c000004287984 */ /* 0x000e220000000c00 */
        /* <DEDUP_REMOVED lines=94> */
[----:B------:R-:W0:Y:S04]  /*20d0*/  LDS.128 R56, [R4+0xc10] ;  /* 0x000c100004387984 */ /* 0x000e280000000c00 */
[----:B------:R-:W1:Y:S04]  /*20e0*/  LDS.128 R36, [R4+0xe00] ;  /* 0x000e000004247984 */ /* 0x000e680000000c00 */
[----:B------:R-:W4:Y:S01]  /*20f0*/  LDS.128 R40, [R4+0xe10] ;  /* 0x000e100004287984 */ /* 0x000f220000000c00 */
[----:B------:R-:W-:Y:S06]  /*2100*/  BAR.SYNC.DEFER_BLOCKING 0x0 ;  /* 0x0000000000007b1d */ /* 0x000fec0000010000 */
[----:B--2---:R-:W-:Y:S04]  /*2110*/  STS.128 [R102], R28 ;  /* 0x0000001c66007388 */ /* 0x004fe80000000c00 */
[----:B---3--:R-:W-:Y:S01]  /*2120*/  STS.128 [R103], R20 ;  /* 0x0000001467007388 */ /* 0x008fe20000000c00 */
[----:B------:R-:W-:Y:S01]  /*2130*/  BAR.SYNC.DEFER_BLOCKING 0x0 ;  /* 0x0000000000007b1d */ /* 0x000fe20000010000 */
[-C--:B0-----:R-:W-:Y:S01]  /*2140*/  FFMA R85, R56, R10.reuse, R85 ;  /* 0x0000000a38557223 */ /* 0x081fe20000000055 */
[-C--:B------:R-:W-:Y:S01]  /*2150*/  FFMA R96, R57, R10.reuse, R96 ;  /* 0x0000000a39607223 */ /* 0x080fe20000000060 */
[-C--:B------:R-:W-:Y:S01]  /*2160*/  FFMA R125, R58, R10.reuse, R125 ;  /* 0x0000000a3a7d7223 */ /* 0x080fe2000000007d */
[----:B------:R-:W-:Y:S01]  /*2170*/  FFMA R112, R59, R10, R112 ;  /* 0x0000000a3b707223 */ /* 0x000fe20000000070 */
[-C--:B------:R-:W-:Y:S01]  /*2180*/  FFMA R13, R56, R14.reuse, R61 ;  /* 0x0000000e380d7223 */ /* 0x080fe2000000003d */
[-C--:B------:R-:W-:Y:S01]  /*2190*/  FFMA R92, R57, R14.reuse, R92 ;  /* 0x0000000e395c7223 */ /* 0x080fe2000000005c */
[-C--:B------:R-:W-:Y:S01]  /*21a0*/  FFMA R17, R58, R14.reuse, R63 ;  /* 0x0000000e3a117223 */ /* 0x080fe2000000003f */
[----:B------:R-:W-:Y:S01]  /*21b0*/  FFMA R12, R59, R14, R12 ;  /* 0x0000000e3b0c7223 */ /* 0x000fe2000000000c */
[----:B-1----:R-:W-:Y:S01]  /*21c0*/  FFMA R70, R35, R37, R70 ;  /* 0x0000002523467223 */ /* 0x002fe20000000046 */
        /* <DEDUP_REMOVED lines=13> */
[-C--:B----4-:R-:W-:Y:S01]  /*22a0*/  FFMA R85, R40, R11.reuse, R85 ;  /* 0x0000000b28557223 */ /* 0x090fe20000000055 */
[-C--:B------:R-:W-:Y:S01]  /*22b0*/  FFMA R96, R41, R11.reuse, R96 ;  /* 0x0000000b29607223 */ /* 0x080fe20000000060 */
[-C--:B------:R-:W-:Y:S01]  /*22c0*/  FFMA R125, R42, R11.reuse, R125 ;  /* 0x0000000b2a7d7223 */ /* 0x080fe2000000007d */
[----:B------:R-:W-:Y:S01]  /*22d0*/  FFMA R112, R43, R11, R112 ;  /* 0x0000000b2b707223 */ /* 0x000fe20000000070 */
[----:B------:R-:W-:Y:S01]  /*22e0*/  LDS.128 R60, [R4] ;  /* 0x00000000043c7984 */ /* 0x000fe20000000c00 */
[----:B------:R-:W-:-:S03]  /*22f0*/  FFMA R73, R56, R46, R73 ;  /* 0x0000002e38497223 */ /* 0x000fc60000000049 */
[----:B------:R-:W0:Y:S01]  /*2300*/  LDS.128 R28, [R5+0x20] ;  /* 0x00002000051c7984 */ /* 0x000e220000000c00 */
[----:B------:R-:W-:-:S03]  /*2310*/  FFMA R72, R57, R46, R72 ;  /* 0x0000002e39487223 */ /* 0x000fc60000000048 */
[----:B------:R-:W1:Y:S01]  /*2320*/  LDS.128 R8, [R5+0x40] ;  /* 0x0000400005087984 */ /* 0x000e620000000c00 */
[-C--:B------:R-:W-:Y:S01]  /*2330*/  FFMA R113, R58, R46.reuse, R113 ;  /* 0x0000002e3a717223 */ /* 0x080fe20000000071 */
[----:B------:R-:W-:Y:S01]  /*2340*/  FFMA R106, R59, R46, R106 ;  /* 0x0000002e3b6a7223 */ /* 0x000fe2000000006a */
[-C--:B------:R-:W-:Y:S01]  /*2350*/  FFMA R75, R56, R26.reuse, R75 ;  /* 0x0000001a384b7223 */ /* 0x080fe2000000004b */
[-C--:B------:R-:W-:Y:S01]  /*2360*/  FFMA R120, R57, R26.reuse, R120 ;  /* 0x0000001a39787223 */ /* 0x080fe20000000078 */
[-C--:B------:R-:W-:Y:S01]  /*2370*/  FFMA R87, R58, R26.reuse, R87 ;  /* 0x0000001a3a577223 */ /* 0x080fe20000000057 */
[C---:B------:R-:W-:Y:S01]  /*2380*/  FFMA R124, R59.reuse, R26, R124 ;  /* 0x0000001a3b7c7223 */ /* 0x040fe2000000007c */
[----:B------:R-:W-:Y:S01]  /*2390*/  FFMA R16, R59, R18, R16 ;  /* 0x000000123b107223 */ /* 0x000fe20000000010 */
[----:B------:R-:W-:Y:S01]  /*23a0*/  FFMA R109, R56, R34, R109 ;  /* 0x00000022386d7223 */ /* 0x000fe2000000006d */
[C---:B------:R-:W-:Y:S01]  /*23b0*/  FFMA R142, R34.reuse, R57, R161 ;  /* 0x00000039228e7223 */ /* 0x040fe200000000a1 */
[C---:B------:R-:W-:Y:S01]  /*23c0*/  FFMA R105, R34.reuse, R58, R105 ;  /* 0x0000003a22697223 */ /* 0x040fe20000000069 */
[----:B------:R-:W-:Y:S01]  /*23d0*/  FFMA R104, R34, R59, R104 ;  /* 0x0000003b22687223 */ /* 0x000fe20000000068 */
[-C--:B------:R-:W-:Y:S01]  /*23e0*/  FFMA R99, R56, R18.reuse, R99 ;  /* 0x0000001238637223 */ /* 0x080fe20000000063 */
[CC--:B------:R-:W-:Y:S01]  /*23f0*/  FFMA R80, R57.reuse, R18.reuse, R80 ;  /* 0x0000001239507223 */ /* 0x0c0fe20000000050 */
[----:B------:R-:W-:Y:S01]  /*2400*/  FFMA R129, R58, R18, R129 ;  /* 0x000000123a817223 */ /* 0x000fe20000000081 */
[-C--:B------:R-:W-:Y:S01]  /*2410*/  FFMA R65, R56, R50.reuse, R65 ;  /* 0x0000003238417223 */ /* 0x080fe20000000041 */
[-C--:B------:R-:W-:Y:S01]  /*2420*/  FFMA R122, R57, R50.reuse, R122 ;  /* 0x00000032397a7223 */ /* 0x080fe2000000007a */
[-C--:B------:R-:W-:Y:S01]  /*2430*/  FFMA R69, R58, R50.reuse, R69 ;  /* 0x000000323a457223 */ /* 0x080fe20000000045 */
[C---:B------:R-:W-:Y:S01]  /*2440*/  FFMA R48, R59.reuse, R50, R48 ;  /* 0x000000323b307223 */ /* 0x040fe20000000030 */
[-C--:B------:R-:W-:Y:S01]  /*2450*/  FFMA R77, R56, R54.reuse, R77 ;  /* 0x00000036384d7223 */ /* 0x080fe2000000004d */
[-C--:B------:R-:W-:Y:S01]  /*2460*/  FFMA R89, R58, R54.reuse, R89 ;  /* 0x000000363a597223 */ /* 0x080fe20000000059 */
[----:B------:R-:W-:Y:S01]  /*2470*/  FFMA R64, R59, R54, R64 ;  /* 0x000000363b407223 */ /* 0x000fe20000000040 */
[----:B------:R-:W-:Y:S01]  /*2480*/  LDS.128 R20, [R4+0x10] ;  /* 0x0000100004147984 */ /* 0x000fe20000000c00 */
[C---:B------:R-:W-:Y:S01]  /*2490*/  FFMA R49, R36.reuse, R27, R32 ;  /* 0x0000001b24317223 */ /* 0x040fe20000000020 */
[----:B------:R-:W-:-:S02]  /*24a0*/  FFMA R53, R36, R19, R44 ;  /* 0x0000001324357223 */ /* 0x000fc4000000002c */
[----:B------:R-:W2:Y:S01]  /*24b0*/  LDS.128 R56, [R5] ;  /* 0x0000000005387984 */ /* 0x000ea20000000c00 */
[C---:B------:R-:W-:Y:S01]  /*24c0*/  FFMA R133, R38.reuse, R47, R121 ;  /* 0x0000002f26857223 */ /* 0x040fe20000000079 */
        /* <DEDUP_REMOVED lines=11> */
[----:B------:R-:W-:Y:S01]  /*2580*/  FFMA R67, R36, R15, R52 ;  /* 0x0000000f24437223 */ /* 0x000fe20000000034 */
        /* <DEDUP_REMOVED lines=8> */
[----:B------:R-:W3:Y:S01]  /*2610*/  LDS.128 R24, [R5+0x60] ;  /* 0x0000600005187984 */ /* 0x000ee20000000c00 */
[-C--:B------:R-:W-:Y:S01]  /*2620*/  FFMA R47, R40, R15.reuse, R13 ;  /* 0x0000000f282f7223 */ /* 0x080fe2000000000d */
[-C--:B------:R-:W-:Y:S01]  /*2630*/  FFMA R92, R41, R15.reuse, R92 ;  /* 0x0000000f295c7223 */ /* 0x080fe2000000005c */
[-C--:B------:R-:W-:Y:S01]  /*2640*/  FFMA R137, R42, R15.reuse, R17 ;  /* 0x0000000f2a897223 */ /* 0x080fe20000000011 */
[----:B------:R-:W-:Y:S01]  /*2650*/  FFMA R46, R43, R15, R12 ;  /* 0x0000000f2b2e7223 */ /* 0x000fe2000000000c */
[----:B------:R-:W-:Y:S01]  /*2660*/  FFMA R50, R41, R55, R14 ;  /* 0x0000003729327223 */ /* 0x000fe2000000000e */
[----:B------:R-:W-:Y:S04]  /*2670*/  LDS.128 R16, [R5+0xa0] ;  /* 0x0000a00005107984 */ /* 0x000fe80000000c00 */
[----:B------:R-:W4:Y:S01]  /*2680*/  LDS.128 R12, [R5+0x80] ;  /* 0x00008000050c7984 */ /* 0x000f220000000c00 */
[C---:B------:R-:W-:Y:S01]  /*2690*/  FFMA R119, R36.reuse, R35, R119 ;  /* 0x0000002324777223 */ /* 0x040fe20000000077 */
[----:B------:R-:W-:Y:S01]  /*26a0*/  FFMA R79, R36, R55, R66 ;  /* 0x00000037244f7223 */ /* 0x000fe20000000042 */
[C---:B------:R-:W-:Y:S01]  /*26b0*/  FFMA R135, R35.reuse, R38, R90 ;  /* 0x0000002623877223 */ /* 0x040fe2000000005a */
[C---:B------:R-:W-:Y:S01]  /*26c0*/  FFMA R115, R38.reuse, R51, R114 ;  /* 0x0000003326737223 */ /* 0x040fe20000000072 */
[----:B------:R-:W-:Y:S01]  /*26d0*/  FFMA R117, R38, R55, R138 ;  /* 0x0000003726757223 */ /* 0x000fe2000000008a */
[----:B------:R-:W-:Y:S01]  /*26e0*/  FFMA R116, R35, R39, R116 ;  /* 0x0000002723747223 */ /* 0x000fe20000000074 */
[C---:B------:R-:W-:Y:S01]  /*26f0*/  FFMA R136, R39.reuse, R51, R136 ;  /* 0x0000003327887223 */ /* 0x040fe20000000088 */
[----:B------:R-:W-:Y:S01]  /*2700*/  FFMA R140, R39, R55, R140 ;  /* 0x00000037278c7223 */ /* 0x000fe2000000008c */
[----:B------:R-:W-:Y:S01]  /*2710*/  FFMA R109, R40, R35, R109 ;  /* 0x00000023286d7223 */ /* 0x000fe2000000006d */
[C---:B------:R-:W-:Y:S01]  /*2720*/  FFMA R142, R35.reuse, R41, R142 ;  /* 0x00000029238e7223 */ /* 0x040fe2000000008e */
[C---:B------:R-:W-:Y:S01]  /*2730*/  FFMA R105, R35.reuse, R42, R105 ;  /* 0x0000002a23697223 */ /* 0x040fe20000000069 */
[----:B------:R-:W-:Y:S01]  /*2740*/  FFMA R104, R35, R43, R104 ;  /* 0x0000002b23687223 */ /* 0x000fe20000000068 */
[----:B0-----:R-:W-:Y:S01]  /*2750*/  FFMA R54, R60, R28, R33 ;  /* 0x0000001c3c367223 */ /* 0x001fe20000000021 */
[----:B-1----:R-:W-:Y:S01]  /*2760*/  FFMA R68, R8, R62, R37 ;  /* 0x0000003e08447223 */ /* 0x002fe20000000025 */
[----:B------:R-:W0:Y:S04]  /*2770*/  LDS.128 R32, [R5+0xc0] ;  /* 0x0000c00005207984 */ /* 0x000e280000000c00 */
[----:B------:R-:W1:Y:S01]  /*2780*/  LDS.128 R36, [R5+0xe0] ;  /* 0x0000e00005247984 */ /* 0x000e620000000c00 */
[C---:B--2---:R-:W-:Y:S01]  /*2790*/  FFMA R119, R56.reuse, R60, R119 ;  /* 0x0000003c38777223 */ /* 0x044fe20000000077 */
        /* <DEDUP_REMOVED lines=15> */
[C---:B------:R-:W-:Y:S01]  /*2890*/  FFMA R66, R8.reuse, R61, R81 ;  /* 0x0000003d08427223 */ /* 0x040fe20000000051 */
[----:B------:R-:W-:Y:S01]  /*28a0*/  FFMA R118, R8, R63, R118 ;  /* 0x0000003f08767223 */ /* 0x000fe20000000076 */
[----:B------:R-:W-:Y:S01]  /*28b0*/  FFMA R85, R20, R8, R85 ;  /* 0x0000000814557223 */ /* 0x000fe20000000055 */
[C---:B------:R-:W-:Y:S01]  /*28c0*/  FFMA R96, R8.reuse, R21, R96 ;  /* 0x0000001508607223 */ /* 0x040fe20000000060 */
[C---:B------:R-:W-:Y:S01]  /*28d0*/  FFMA R125, R8.reuse, R22, R125 ;  /* 0x00000016087d7223 */ /* 0x040fe2000000007d */
[----:B------:R-:W-:Y:S01]  /*28e0*/  FFMA R112, R8, R23, R112 ;  /* 0x0000001708707223 */ /* 0x000fe20000000070 */
[----:B---3--:R-:W-:Y:S01]  /*28f0*/  FFMA R8, R60, R24, R49 ;  /* 0x000000183c087223 */ /* 0x008fe20000000031 */
        /* <DEDUP_REMOVED lines=18> */
[----:B------:R-:W-:Y:S01]  /*2a20*/  FFMA R49, R20, R16, R47 ;  /* 0x0000001014317223 */ /* 0x000fe2000000002f */
[C---:B------:R-:W-:Y:S01]  /*2a30*/  FFMA R92, R16.reuse, R21, R92 ;  /* 0x00000015105c7223 */ /* 0x040fe2000000005c */
        /* <DEDUP_REMOVED lines=8> */
[-C--:B------:R-:W-:Y:S01]  /*2ac0*/  FFMA R12, R12, R23.reuse, R44 ;  /* 0x000000170c0c7223 */ /* 0x080fe2000000002c */
[----:B------:R-:W-:Y:S01]  /*2ad0*/  FFMA R16, R16, R23, R46 ;  /* 0x0000001710107223 */ /* 0x000fe2000000002e */
[----:B------:R-:W2:Y:S04]  /*2ae0*/  LDS.128 R40, [R4+0x200] ;  /* 0x0002000004287984 */ /* 0x000ea80000000c00 */
[----:B------:R-:W3:Y:S01]  /*2af0*/  LDS.128 R44, [R4+0x210] ;  /* 0x00021000042c7984 */ /* 0x000ee20000000c00 */
[----:B0-----:R-:W-:Y:S01]  /*2b00*/  FFMA R65, R20, R32, R65 ;  /* 0x0000002014417223 */ /* 0x001fe20000000041 */
[C---:B------:R-:W-:Y:S01]  /*2b10*/  FFMA R122, R32.reuse, R21, R122 ;  /* 0x00000015207a7223 */ /* 0x040fe2000000007a */
[C---:B------:R-:W-:Y:S01]  /*2b20*/  FFMA R69, R32.reuse, R22, R69 ;  /* 0x0000001620457223 */ /* 0x040fe20000000045 */
[----:B------:R-:W-:Y:S01]  /*2b30*/  FFMA R48, R32, R23, R48 ;  /* 0x0000001720307223 */ /* 0x000fe20000000030 */
[----:B-1----:R-:W-:Y:S01]  /*2b40*/  FFMA R77, R20, R36, R77 ;  /* 0x00000024144d7223 */ /* 0x002fe2000000004d */
[C---:B------:R-:W-:Y:S01]  /*2b50*/  FFMA R50, R36.reuse, R21, R50 ;  /* 0x0000001524327223 */ /* 0x040fe20000000032 */
[C---:B------:R-:W-:Y:S01]  /*2b60*/  FFMA R89, R36.reuse, R22, R89 ;  /* 0x0000001624597223 */ /* 0x040fe20000000059 */
[----:B------:R-:W-:-:S02]  /*2b70*/  FFMA R64, R36, R23, R64 ;  /* 0x0000001724407223 */ /* 0x000fc40000000040 */
[----:B------:R-:W0:Y:S01]  /*2b80*/  LDS.128 R20, [R4+0x400] ;  /* 0x0004000004147984 */ /* 0x000e220000000c00 */
        /* <DEDUP_REMOVED lines=40> */
[C---:B---3--:R-:W-:Y:S01]  /*2e10*/  FFMA R109, R44.reuse, R57, R109 ;  /* 0x000000392c6d7223 */ /* 0x048fe2000000006d */
        /* <DEDUP_REMOVED lines=31> */
[----:B------:R-:W1:Y:S04]  /*3010*/  LDS.128 R40, [R4+0x410] ;  /* 0x0004100004287984 */ /* 0x000e680000000c00 */
[----:B------:R-:W2:Y:S01]  /*3020*/  LDS.128 R44, [R4+0x600] ;  /* 0x00060000042c7984 */ /* 0x000ea20000000c00 */
        /* <DEDUP_REMOVED lines=32> */
[----:B------:R-:W0:Y:S01]  /*3230*/  LDS.128 R20, [R4+0x610] ;  /* 0x0006100004147984 */ /* 0x000e220000000c00 */
[-C--:B-1----:R-:W-:Y:S01]  /*3240*/  FFMA R99, R40, R14.reuse, R99 ;  /* 0x0000000e28637223 */ /* 0x082fe20000000063 */
[-C--:B------:R-:W-:Y:S01]  /*3250*/  FFMA R80, R41, R14.reuse, R80 ;  /* 0x0000000e29507223 */ /* 0x080fe20000000050 */
[-C--:B------:R-:W-:Y:S01]  /*3260*/  FFMA R129, R42, R14.reuse, R129 ;  /* 0x0000000e2a817223 */ /* 0x080fe20000000081 */
[----:B------:R-:W-:Y:S01]  /*3270*/  FFMA R12, R43, R14, R12 ;  /* 0x0000000e2b0c7223 */ /* 0x000fe2000000000c */
[-C--:B------:R-:W-:Y:S01]  /*3280*/  FFMA R65, R40, R34.reuse, R65 ;  /* 0x0000002228417223 */ /* 0x080fe20000000041 */
[-C--:B------:R-:W-:Y:S01]  /*3290*/  FFMA R122, R41, R34.reuse, R122 ;  /* 0x00000022297a7223 */ /* 0x080fe2000000007a */
        /* <DEDUP_REMOVED lines=34> */
[----:B------:R-:W-:Y:S01]  /*34c0*/  FFMA R34, R43, R34, R48 ;  /* 0x000000222b227223 */ /* 0x000fe20000000030 */
[C---:B------:R-:W-:Y:S01]  /*34d0*/  FFMA R14, R41.reuse, R38, R50 ;  /* 0x00000026290e7223 */ /* 0x040fe20000000032 */
[----:B------:R-:W-:Y:S04]  /*34e0*/  LDS.128 R44, [R4+0x810] ;  /* 0x00081000042c7984 */ /* 0x000fe80000000c00 */
[----:B------:R-:W1:Y:S04]  /*34f0*/  LDS.128 R52, [R5+0x30] ;  /* 0x0000300005347984 */ /* 0x000e680000000c00 */
[----:B------:R-:W2:Y:S01]  /*3500*/  LDS.128 R48, [R4+0x800] ;  /* 0x0008000004307984 */ /* 0x000ea20000000c00 */
[-C--:B------:R-:W-:Y:S01]  /*3510*/  FFMA R92, R41, R18.reuse, R92 ;  /* 0x00000012295c7223 */ /* 0x080fe2000000005c */
[-C--:B------:R-:W-:Y:S01]  /*3520*/  FFMA R137, R42, R18.reuse, R137 ;  /* 0x000000122a897223 */ /* 0x080fe20000000089 */
[----:B------:R-:W-:Y:S01]  /*3530*/  FFMA R16, R43, R18, R16 ;  /* 0x000000122b107223 */ /* 0x000fe20000000010 */
[-C--:B0-----:R-:W-:Y:S01]  /*3540*/  FFMA R99, R20, R15.reuse, R99 ;  /* 0x0000000f14637223 */ /* 0x081fe20000000063 */
[-C--:B------:R-:W-:Y:S01]  /*3550*/  FFMA R80, R21, R15.reuse, R80 ;  /* 0x0000000f15507223 */ /* 0x080fe20000000050 */
[-C--:B------:R-:W-:Y:S01]  /*3560*/  FFMA R129, R22, R15.reuse, R129 ;  /* 0x0000000f16817223 */ /* 0x080fe20000000081 */
[----:B------:R-:W-:Y:S01]  /*3570*/  FFMA R18, R23, R15, R12 ;  /* 0x0000000f17127223 */ /* 0x000fe2000000000c */
[-C--:B------:R-:W-:Y:S01]  /*3580*/  FFMA R73, R40, R30.reuse, R73 ;  /* 0x0000001e28497223 */ /* 0x080fe20000000049 */
[-C--:B------:R-:W-:Y:S01]  /*3590*/  FFMA R72, R41, R30.reuse, R72 ;  /* 0x0000001e29487223 */ /* 0x080fe20000000048 */
[----:B------:R-:W-:Y:S01]  /*35a0*/  IADD3 R15, PT, PT, R101, 0x4000, RZ ;  /* 0x00004000650f7810 */ /* 0x000fe20007ffe0ff */
[-C--:B------:R-:W-:Y:S01]  /*35b0*/  FFMA R113, R42, R30.reuse, R113 ;  /* 0x0000001e2a717223 */ /* 0x080fe20000000071 */
[C---:B------:R-:W-:Y:S01]  /*35c0*/  FFMA R106, R43.reuse, R30, R106 ;  /* 0x0000001e2b6a7223 */ /* 0x040fe2000000006a */
[C---:B------:R-:W-:Y:S01]  /*35d0*/  FFMA R75, R40.reuse, R26, R75 ;  /* 0x0000001a284b7223 */ /* 0x040fe2000000004b */
[-C--:B------:R-:W-:Y:S01]  /*35e0*/  FFMA R77, R40, R38.reuse, R77 ;  /* 0x00000026284d7223 */ /* 0x080fe2000000004d */
[-C--:B------:R-:W-:Y:S01]  /*35f0*/  FFMA R89, R42, R38.reuse, R89 ;  /* 0x000000262a597223 */ /* 0x080fe20000000059 */
[----:B------:R-:W-:Y:S01]  /*3600*/  FFMA R64, R43, R38, R64 ;  /* 0x000000262b407223 */ /* 0x000fe20000000040 */
[-C--:B------:R-:W-:Y:S01]  /*3610*/  FFMA R73, R20, R31.reuse, R73 ;  /* 0x0000001f14497223 */ /* 0x080fe20000000049 */
[C---:B------:R-:W-:Y:S01]  /*3620*/  FFMA R72, R21.reuse, R31, R72 ;  /* 0x0000001f15487223 */ /* 0x040fe20000000048 */
[----:B------:R-:W-:Y:S01]  /*3630*/  FFMA R28, R21, R39, R14 ;  /* 0x00000027151c7223 */ /* 0x000fe2000000000e */
[----:B------:R-:W-:-:S04]  /*3640*/  IMAD.WIDE.U32 R14, R15, 0x4, R126 ;  /* 0x000000040f0e7825 */ /* 0x000fc800078e007e */
[-C--:B------:R-:W-:Y:S01]  /*3650*/  FFMA R113, R22, R31.reuse, R113 ;  /* 0x0000001f16717223 */ /* 0x080fe20000000071 */
[C---:B------:R-:W-:Y:S01]  /*3660*/  FFMA R106, R23.reuse, R31, R106 ;  /* 0x0000001f176a7223 */ /* 0x040fe2000000006a */
[-C--:B------:R-:W-:Y:S01]  /*3670*/  FFMA R77, R20, R39.reuse, R77 ;  /* 0x00000027144d7223 */ /* 0x080fe2000000004d */
[-C--:B------:R-:W-:Y:S01]  /*3680*/  FFMA R89, R22, R39.reuse, R89 ;  /* 0x0000002716597223 */ /* 0x080fe20000000059 */
[----:B------:R-:W-:Y:S01]  /*3690*/  FFMA R30, R23, R39, R64 ;  /* 0x00000027171e7223 */ /* 0x000fe20000000040 */
[----:B------:R-:W-:Y:S01]  /*36a0*/  FFMA R31, R20, R27, R75 ;  /* 0x0000001b141f7223 */ /* 0x000fe2000000004b */
[-C--:B-1----:R-:W-:Y:S01]  /*36b0*/  FFMA R39, R44, R52.reuse, R73 ;  /* 0x000000342c277223 */ /* 0x082fe20000000049 */
[----:B------:R-:W-:Y:S02]  /*36c0*/  FFMA R56, R52, R45, R72 ;  /* 0x0000002d34387223 */ /* 0x000fe40000000048 */
[----:B------:R-:W3:Y:S01]  /*36d0*/  LDG.E.128.CONSTANT R72, desc[UR8][R130.64+0x40] ;  /* 0x0000400882487981 */ /* 0x000ee2000c1e9d00 */
[----:B--2---:R-:W-:-:S03]  /*36e0*/  FFMA R38, R48, R52, R13 ;  /* 0x0000003430267223 */ /* 0x004fc6000000000d */
[----:B------:R-:W2:Y:S01]  /*36f0*/  LDG.E.128.CONSTANT R12, desc[UR8][R14.64] ;  /* 0x000000080e0c7981 */ /* 0x000ea2000c1e9d00 */
        /* <DEDUP_REMOVED lines=9> */
[C---:B------:R-:W-:Y:S01]  /*3790*/  FFMA R105, R58.reuse, R42, R105 ;  /* 0x0000002a3a697223 */ /* 0x040fe20000000069 */
[----:B------:R-:W-:Y:S01]  /*37a0*/  FFMA R104, R58, R43, R104 ;  /* 0x0000002b3a687223 */ /* 0x000fe20000000068 */
[-C--:B------:R-:W-:Y:S01]  /*37b0*/  FFMA R120, R21, R27.reuse, R120 ;  /* 0x0000001b15787223 */ /* 0x080fe20000000078 */
[----:B------:R-:W0:Y:S01]  /*37c0*/  LDS.128 R40, [R5+0x10] ;  /* 0x0000100005287984 */ /* 0x000e220000000c00 */
[-C--:B------:R-:W-:Y:S01]  /*37d0*/  FFMA R87, R22, R27.reuse, R87 ;  /* 0x0000001b16577223 */ /* 0x080fe20000000057 */
[----:B------:R-:W-:Y:S01]  /*37e0*/  FFMA R124, R23, R27, R124 ;  /* 0x0000001b177c7223 */ /* 0x000fe2000000007c */
[-C--:B------:R-:W-:Y:S01]  /*37f0*/  FFMA R85, R20, R11.reuse, R85 ;  /* 0x0000000b14557223 */ /* 0x080fe20000000055 */
[-C--:B------:R-:W-:Y:S01]  /*3800*/  FFMA R96, R21, R11.reuse, R96 ;  /* 0x0000000b15607223 */ /* 0x080fe20000000060 */
[-C--:B------:R-:W-:Y:S01]  /*3810*/  FFMA R125, R22, R11.reuse, R125 ;  /* 0x0000000b167d7223 */ /* 0x080fe2000000007d */
[----:B------:R-:W-:Y:S01]  /*3820*/  FFMA R112, R23, R11, R112 ;  /* 0x0000000b17707223 */ /* 0x000fe20000000070 */
[C---:B------:R-:W-:Y:S01]  /*3830*/  FFMA R27, R20.reuse, R19, R9 ;  /* 0x00000013141b7223 */ /* 0x040fe20000000009 */
[----:B------:R-:W-:Y:S01]  /*3840*/  FFMA R109, R20, R59, R109 ;  /* 0x0000003b146d7223 */ /* 0x000fe2000000006d */
[C---:B------:R-:W-:Y:S01]  /*3850*/  FFMA R134, R59.reuse, R21, R134 ;  /* 0x000000153b867223 */ /* 0x040fe20000000086 */
[C---:B------:R-:W-:Y:S01]  /*3860*/  FFMA R105, R59.reuse, R22, R105 ;  /* 0x000000163b697223 */ /* 0x040fe20000000069 */
[----:B------:R-:W-:Y:S01]  /*3870*/  FFMA R104, R59, R23, R104 ;  /* 0x000000173b687223 */ /* 0x000fe20000000068 */
[----:B------:R-:W1:Y:S01]  /*3880*/  LDS.128 R8, [R5+0x50] ;  /* 0x0000500005087984 */ /* 0x000e620000000c00 */
[C---:B------:R-:W-:Y:S01]  /*3890*/  FFMA R123, R22.reuse, R35, R69 ;  /* 0x00000023167b7223 */ /* 0x040fe20000000045 */
[-C--:B------:R-:W-:Y:S01]  /*38a0*/  FFMA R92, R21, R19.reuse, R92 ;  /* 0x00000013155c7223 */ /* 0x080fe2000000005c */
[-C--:B------:R-:W-:Y:S01]  /*38b0*/  FFMA R137, R22, R19.reuse, R137 ;  /* 0x0000001316897223 */ /* 0x080fe20000000089 */
[----:B------:R-:W-:Y:S01]  /*38c0*/  FFMA R16, R23, R19, R16 ;  /* 0x0000001317107223 */ /* 0x000fe20000000010 */
[-C--:B------:R-:W-:Y:S01]  /*38d0*/  FFMA R59, R20, R35.reuse, R65 ;  /* 0x00000023143b7223 */ /* 0x080fe20000000041 */
[-C--:B------:R-:W-:Y:S01]  /*38e0*/  FFMA R122, R21, R35.reuse, R122 ;  /* 0x00000023157a7223 */ /* 0x080fe2000000007a */
[----:B------:R-:W-:Y:S01]  /*38f0*/  FFMA R34, R23, R35, R34 ;  /* 0x0000002317227223 */ /* 0x000fe20000000022 */
[----:B------:R-:W4:Y:S04]  /*3900*/  LDS.128 R68, [R5+0x70] ;  /* 0x0000700005447984 */ /* 0x000f280000000c00 */
[----:B------:R-:W5:Y:S04]  /*3910*/  LDS.128 R64, [R5+0x90] ;  /* 0x0000900005407984 */ /* 0x000f680000000c00 */
[----:B------:R-:W5:Y:S01]  /*3920*/  LDS.128 R20, [R5+0xb0] ;  /* 0x0000b00005147984 */ /* 0x000f620000000c00 */
[C---:B------:R-:W-:Y:S01]  /*3930*/  FFMA R133, R52.reuse, R50, R133 ;  /* 0x0000003234857223 */ /* 0x040fe20000000085 */
[C---:B------:R-:W-:Y:S01]  /*3940*/  FFMA R84, R52.reuse, R51, R84 ;  /* 0x0000003334547223 */ /* 0x040fe20000000054 */
[C---:B------:R-:W-:Y:S01]  /*3950*/  FFMA R113, R52.reuse, R46, R113 ;  /* 0x0000002e34717223 */ /* 0x040fe20000000071 */
        /* <DEDUP_REMOVED lines=9> */
[-C--:B------:R-:W-:Y:S01]  /*39f0*/  FFMA R40, R52, R49.reuse, R97 ;  /* 0x0000003134287223 */ /* 0x080fe20000000061 */
        /* <DEDUP_REMOVED lines=14> */
[C---:B------:R-:W-:Y:S01]  /*3ae0*/  FFMA R87, R68.reuse, R46, R87 ;  /* 0x0000002e44577223 */ /* 0x040fe20000000057 */
[----:B------:R-:W-:Y:S01]  /*3af0*/  FFMA R124, R68, R47, R124 ;  /* 0x0000002f447c7223 */ /* 0x000fe2000000007c */
[----:B-----5:R-:W-:Y:S01]  /*3b00*/  FFMA R68, R48, R64, R29 ;  /* 0x0000004030447223 */ /* 0x020fe2000000001d */
        /* <DEDUP_REMOVED lines=14> */
[----:B------:R-:W-:Y:S01]  /*3bf0*/  FFMA R20, R20, R47, R16 ;  /* 0x0000002f14147223 */ /* 0x000fe20000000010 */
[----:B------:R-:W-:Y:S04]  /*3c00*/  LDS.128 R24, [R5+0xf0] ;  /* 0x0000f00005187984 */ /* 0x000fe80000000c00 */
[----:B------:R-:W0:Y:S02]  /*3c10*/  LDS.128 R16, [R5+0xd0] ;  /* 0x0000d00005107984 */ /* 0x000e240000000c00 */
        /* <DEDUP_REMOVED lines=16> */
[----:B------:R-:W-:Y:S02]  /*3d20*/  FFMA R24, R24, R47, R30 ;  /* 0x0000002f18187223 */ /* 0x000fe4000000001e */
[----:B------:R-:W1:Y:S01]  /*3d30*/  LDS.128 R28, [R4+0xa10] ;  /* 0x000a1000041c7984 */ /* 0x000e620000000c00 */
        /* <DEDUP_REMOVED lines=66> */
[----:B------:R-:W4:Y:S01]  /*4160*/  LDS.128 R28, [R4+0xe00] ;  /* 0x000e0000041c7984 */ /* 0x000f220000000c00 */
        /* <DEDUP_REMOVED lines=33> */
[----:B------:R-:W-:Y:S01]  /*4380*/  BAR.SYNC.DEFER_BLOCKING 0x0 ;  /* 0x0000000000007b1d */ /* 0x000fe20000010000 */
[----:B-1----:R-:W-:-:S05]  /*4390*/  FFMA R85, R36, R10, R85 ;  /* 0x0000000a24557223 */ /* 0x002fca0000000055 */
[----:B---3--:R1:W-:Y:S04]  /*43a0*/  STS.128 [R102], R72 ;  /* 0x0000004866007388 */ /* 0x0083e80000000c00 */
[----:B--2---:R-:W-:Y:S01]  /*43b0*/  STS.128 [R103], R12 ;  /* 0x0000000c67007388 */ /* 0x004fe20000000c00 */
[----:B------:R-:W-:Y:S01]  /*43c0*/  BAR.SYNC.DEFER_BLOCKING 0x0 ;  /* 0x0000000000007b1d */ /* 0x000fe20000010000 */
        /* <DEDUP_REMOVED lines=31> */
[C---:B----4-:R-:W-:Y:S01]  /*45c0*/  FFMA R21, R28.reuse, R11, R46 ;  /* 0x0000000b1c157223 */ /* 0x050fe2000000002e */
        /* <DEDUP_REMOVED lines=23> */
[----:B------:R-:W-:Y:S01]  /*4740*/  LDS.128 R36, [R5] ;  /* 0x0000000005247984 */ /* 0x000fe20000000c00 */
[----:B------:R-:W-:Y:S01]  /*4750*/  FFMA R116, R43, R31, R116 ;  /* 0x0000001f2b747223 */ /* 0x000fe20000000074 */
[C---:B------:R-:W-:Y:S01]  /*4760*/  FFMA R84, R31.reuse, R55, R84 ;  /* 0x000000371f547223 */ /* 0x040fe20000000054 */
[C---:B------:R-:W-:Y:S01]  /*4770*/  FFMA R118, R31.reuse, R11, R118 ;  /* 0x0000000b1f767223 */ /* 0x040fe20000000076 */
[----:B------:R-:W2:Y:S01]  /*4780*/  LDS.128 R44, [R4] ;  /* 0x00000000042c7984 */ /* 0x000ea20000000c00 */
[C---:B------:R-:W-:Y:S01]  /*4790*/  FFMA R128, R31.reuse, R71, R128 ;  /* 0x000000471f807223 */ /* 0x040fe20000000080 */
[C---:B------:R-:W-:Y:S01]  /*47a0*/  FFMA R132, R31.reuse, R67, R132 ;  /* 0x000000431f847223 */ /* 0x040fe20000000084 */
[C---:B------:R-:W-:Y:S01]  /*47b0*/  FFMA R134, R31.reuse, R23, R134 ;  /* 0x000000171f867223 */ /* 0x040fe20000000086 */
[C---:B------:R-:W-:Y:S01]  /*47c0*/  FFMA R136, R31.reuse, R19, R136 ;  /* 0x000000131f887223 */ /* 0x040fe20000000088 */
[----:B------:R-:W-:Y:S01]  /*47d0*/  FFMA R140, R31, R27, R140 ;  /* 0x0000001b1f8c7223 */ /* 0x000fe2000000008c */
[----:B------:R-:W3:Y:S01]  /*47e0*/  LDS.128 R12, [R4+0x10] ;  /* 0x00001000040c7984 */ /* 0x000ee20000000c00 */
[-C--:B0-----:R-:W-:Y:S01]  /*47f0*/  FFMA R85, R32, R11.reuse, R85 ;  /* 0x0000000b20557223 */ /* 0x081fe20000000055 */
[-C--:B------:R-:W-:Y:S01]  /*4800*/  FFMA R96, R33, R11.reuse, R96 ;  /* 0x0000000b21607223 */ /* 0x080fe20000000060 */
[-C--:B------:R-:W-:Y:S01]  /*4810*/  FFMA R125, R34, R11.reuse, R125 ;  /* 0x0000000b227d7223 */ /* 0x080fe2000000007d */
[----:B------:R-:W0:Y:S01]  /*4820*/  LDS.128 R28, [R5+0x20] ;  /* 0x00002000051c7984 */ /* 0x000e220000000c00 */
[----:B------:R-:W-:-:S03]  /*4830*/  FFMA R112, R35, R11, R112 ;  /* 0x0000000b23707223 */ /* 0x000fc60000000070 */
[----:B------:R-:W4:Y:S01]  /*4840*/  LDS.128 R8, [R5+0x40] ;  /* 0x0000400005087984 */ /* 0x000f220000000c00 */
[C---:B------:R-:W-:Y:S01]  /*4850*/  FFMA R109, R32.reuse, R43, R109 ;  /* 0x0000002b206d7223 */ /* 0x040fe2000000006d */
[C---:B------:R-:W-:Y:S01]  /*4860*/  FFMA R142, R43.reuse, R33, R142 ;  /* 0x000000212b8e7223 */ /* 0x040fe2000000008e */
[C---:B------:R-:W-:Y:S01]  /*4870*/  FFMA R105, R43.reuse, R34, R105 ;  /* 0x000000222b697223 */ /* 0x040fe20000000069 */
[----:B------:R-:W-:Y:S01]  /*4880*/  FFMA R104, R43, R35, R104 ;  /* 0x000000232b687223 */ /* 0x000fe20000000068 */
[-C--:B-1----:R-:W-:Y:S01]  /*4890*/  FFMA R73, R32, R55.reuse, R41 ;  /* 0x0000003720497223 */ /* 0x082fe20000000029 */
        /* <DEDUP_REMOVED lines=11> */
[----:B------:R-:W1:Y:S01]  /*4950*/  LDS.128 R40, [R5+0x60] ;  /* 0x0000600005287984 */ /* 0x000e620000000c00 */
        /* <DEDUP_REMOVED lines=12> */
[C---:B--2---:R-:W-:Y:S01]  /*4a20*/  FFMA R119, R36.reuse, R44, R119 ;  /* 0x0000002c24777223 */ /* 0x044fe20000000077 */
[----:B------:R-:W2:Y:S01]  /*4a30*/  LDS.128 R32, [R5+0x80] ;  /* 0x0000800005207984 */ /* 0x000ea20000000c00 */
[C---:B------:R-:W-:Y:S01]  /*4a40*/  FFMA R58, R36.reuse, R45, R62 ;  /* 0x0000002d243a7223 */ /* 0x040fe2000000003e */
[C---:B------:R-:W-:Y:S01]  /*4a50*/  FFMA R66, R36.reuse, R46, R121 ;  /* 0x0000002e24427223 */ /* 0x040fe20000000079 */
[C---:B------:R-:W-:Y:S01]  /*4a60*/  FFMA R116, R36.reuse, R47, R116 ;  /* 0x0000002f24747223 */ /* 0x040fe20000000074 */
[C---:B---3--:R-:W-:Y:S01]  /*4a70*/  FFMA R109, R36.reuse, R12, R109 ;  /* 0x0000000c246d7223 */ /* 0x048fe2000000006d */
[C---:B------:R-:W-:Y:S01]  /*4a80*/  FFMA R142, R36.reuse, R13, R142 ;  /* 0x0000000d248e7223 */ /* 0x040fe2000000008e */
[C---:B------:R-:W-:Y:S01]  /*4a90*/  FFMA R105, R36.reuse, R14, R105 ;  /* 0x0000000e24697223 */ /* 0x040fe20000000069 */
[----:B------:R-:W-:Y:S01]  /*4aa0*/  FFMA R104, R36, R15, R104 ;  /* 0x0000000f24687223 */ /* 0x000fe20000000068 */
[----:B------:R-:W3:Y:S01]  /*4ab0*/  LDS.128 R60, [R5+0xa0] ;  /* 0x0000a000053c7984 */ /* 0x000ee20000000c00 */
        /* <DEDUP_REMOVED lines=8> */
[----:B------:R-:W0:Y:S01]  /*4b40*/  LDS.128 R16, [R5+0xc0] ;  /* 0x0000c00005107984 */ /* 0x000e220000000c00 */
[----:B----4-:R-:W-:-:S03]  /*4b50*/  FFMA R28, R44, R8, R21 ;  /* 0x000000082c1c7223 */ /* 0x010fc60000000015 */
[----:B------:R-:W4:Y:S01]  /*4b60*/  LDS.128 R20, [R5+0xe0] ;  /* 0x0000e00005147984 */ /* 0x000f220000000c00 */
        /* <DEDUP_REMOVED lines=15> */
[----:B------:R-:W1:Y:S01]  /*4c60*/  LDS.128 R24, [R4+0x200] ;  /* 0x0002000004187984 */ /* 0x000e620000000c00 */
[----:B--2---:R-:W-:Y:S01]  /*4c70*/  FFMA R40, R44, R32, R49 ;  /* 0x000000202c287223 */ /* 0x004fe20000000031 */
[C---:B------:R-:W-:Y:S01]  /*4c80*/  FFMA R78, R32.reuse, R45, R79 ;  /* 0x0000002d204e7223 */ /* 0x040fe2000000004f */
        /* <DEDUP_REMOVED lines=30> */
[----:B------:R-:W0:Y:S04]  /*4e70*/  LDS.128 R44, [R4+0x210] ;  /* 0x00021000042c7984 */ /* 0x000e280000000c00 */
[----:B------:R-:W2:Y:S01]  /*4e80*/  LDS.128 R12, [R4+0x400] ;  /* 0x00040000040c7984 */ /* 0x000ea20000000c00 */
        /* <DEDUP_REMOVED lines=32> */
[----:B------:R-:W1:Y:S01]  /*5090*/  LDS.128 R24, [R4+0x410] ;  /* 0x0004100004187984 */ /* 0x000e620000000c00 */
[C---:B0-----:R-:W-:Y:S01]  /*50a0*/  FFMA R109, R44.reuse, R37, R109 ;  /* 0x000000252c6d7223 */ /* 0x041fe2000000006d */
        /* <DEDUP_REMOVED lines=64> */
[----:B------:R-:W2:Y:S01]  /*54b0*/  LDS.128 R12, [R4+0x610] ;  /* 0x00061000040c7984 */ /* 0x000ea20000000c00 */
[----:B-1----:R-:W-:Y:S01]  /*54c0*/  FFMA R109, R24, R38, R109 ;  /* 0x00000026186d7223 */ /* 0x002fe2000000006d */
[C---:B------:R-:W-:Y:S01]  /*54d0*/  FFMA R134, R38.reuse, R25, R153 ;  /* 0x0000001926867223 */ /* 0x040fe20000000099 */
[C---:B------:R-:W-:Y:S01]  /*54e0*/  FFMA R105, R38.reuse, R26, R105 ;  /* 0x0000001a26697223 */ /* 0x040fe20000000069 */
[----:B------:R-:W-:Y:S01]  /*54f0*/  FFMA R104, R38, R27, R104 ;  /* 0x0000001b26687223 */ /* 0x000fe20000000068 */
[-C--:B------:R-:W-:Y:S01]  /*5500*/  FFMA R67, R24, R62.reuse, R67 ;  /* 0x0000003e18437223 */ /* 0x080fe20000000043 */
[CC--:B------:R-:W-:Y:S01]  /*5510*/  FFMA R92, R25.reuse, R62.reuse, R92 ;  /* 0x0000003e195c7223 */ /* 0x0c0fe2000000005c */
[----:B------:R-:W-:Y:S01]  /*5520*/  FFMA R137, R26, R62, R137 ;  /* 0x0000003e1a897223 */ /* 0x000fe20000000089 */
[-C--:B------:R-:W-:Y:S01]  /*5530*/  FFMA R59, R24, R18.reuse, R59 ;  /* 0x00000012183b7223 */ /* 0x080fe2000000003b */
[CC--:B------:R-:W-:Y:S01]  /*5540*/  FFMA R122, R25.reuse, R18.reuse, R122 ;  /* 0x00000012197a7223 */ /* 0x0c0fe2000000007a */
[----:B------:R-:W-:Y:S01]  /*5550*/  FFMA R123, R26, R18, R123 ;  /* 0x000000121a7b7223 */ /* 0x000fe2000000007b */
[C---:B------:R-:W-:Y:S01]  /*5560*/  FFMA R65, R24.reuse, R22, R77 ;  /* 0x0000001618417223 */ /* 0x040fe2000000004d */
        /* <DEDUP_REMOVED lines=14> */
[CC--:B------:R-:W-:Y:S01]  /*5650*/  FFMA R129, R26.reuse, R34.reuse, R129 ;  /* 0x000000221a817223 */ /* 0x0c0fe20000000081 */
[C---:B------:R-:W-:Y:S01]  /*5660*/  FFMA R64, R27.reuse, R34, R64 ;  /* 0x000000221b407223 */ /* 0x040fe20000000040 */
[C---:B------:R-:W-:Y:S01]  /*5670*/  FFMA R62, R27.reuse, R62, R48 ;  /* 0x0000003e1b3e7223 */ /* 0x040fe20000000030 */
[----:B------:R-:W-:Y:S01]  /*5680*/  FFMA R18, R27, R18, R50 ;  /* 0x000000121b127223 */ /* 0x000fe20000000032 */
[-C--:B------:R-:W-:Y:S01]  /*5690*/  FFMA R52, R25, R22.reuse, R52 ;  /* 0x0000001619347223 */ /* 0x080fe20000000034 */
[-C--:B------:R-:W-:Y:S01]  /*56a0*/  FFMA R89, R26, R22.reuse, R89 ;  /* 0x000000161a597223 */ /* 0x080fe20000000059 */
[----:B------:R-:W-:Y:S01]  /*56b0*/  FFMA R54, R27, R22, R54 ;  /* 0x000000161b367223 */ /* 0x000fe20000000036 */
[----:B------:R-:W-:Y:S01]  /*56c0*/  LDS.128 R48, [R4+0x800] ;  /* 0x0008000004307984 */ /* 0x000fe20000000c00 */
        /* <DEDUP_REMOVED lines=32> */
[C---:B--2---:R-:W-:Y:S01]  /*58d0*/  FFMA R109, R12.reuse, R39, R109 ;  /* 0x000000270c6d7223 */ /* 0x044fe2000000006d */
[C---:B------:R-:W-:Y:S01]  /*58e0*/  FFMA R134, R39.reuse, R13, R134 ;  /* 0x0000000d27867223 */ /* 0x040fe20000000086 */
[C---:B------:R-:W-:Y:S01]  /*58f0*/  FFMA R105, R39.reuse, R14, R105 ;  /* 0x0000000e27697223 */ /* 0x040fe20000000069 */
[----:B------:R-:W-:Y:S01]  /*5900*/  FFMA R104, R39, R15, R104 ;  /* 0x0000000f27687223 */ /* 0x000fe20000000068 */
[----:B------:R-:W0:Y:S04]  /*5910*/  LDS.128 R24, [R5+0x10] ;  /* 0x0000100005187984 */ /* 0x000e280000000c00 */
[----:B------:R-:W1:Y:S04]  /*5920*/  LDS.128 R44, [R4+0x810] ;  /* 0x00081000042c7984 */ /* 0x000e680000000c00 */
[----:B------:R-:W2:Y:S01]  /*5930*/  LDS.128 R36, [R5+0x30] ;  /* 0x0000300005247984 */ /* 0x000ea20000000c00 */
[-C--:B------:R-:W-:Y:S01]  /*5940*/  FFMA R85, R12, R11.reuse, R85 ;  /* 0x0000000b0c557223 */ /* 0x080fe20000000055 */
[-C--:B------:R-:W-:Y:S01]  /*5950*/  FFMA R96, R13, R11.reuse, R96 ;  /* 0x0000000b0d607223 */ /* 0x080fe20000000060 */
[-C--:B------:R-:W-:Y:S01]  /*5960*/  FFMA R125, R14, R11.reuse, R125 ;  /* 0x0000000b0e7d7223 */ /* 0x080fe2000000007d */
[----:B------:R-:W-:Y:S01]  /*5970*/  FFMA R112, R15, R11, R112 ;  /* 0x0000000b0f707223 */ /* 0x000fe20000000070 */
[----:B------:R-:W-:Y:S01]  /*5980*/  IADD3 R11, PT, PT, R101, 0x6000, RZ ;  /* 0x00006000650b7810 */ /* 0x000fe20007ffe0ff */
[-C--:B------:R-:W-:Y:S01]  /*5990*/  FFMA R73, R12, R31.reuse, R73 ;  /* 0x0000001f0c497223 */ /* 0x080fe20000000049 */
[-C--:B------:R-:W-:Y:S01]  /*59a0*/  FFMA R56, R13, R31.reuse, R56 ;  /* 0x0000001f0d387223 */ /* 0x080fe20000000038 */
[-C--:B------:R-:W-:Y:S01]  /*59b0*/  FFMA R113, R14, R31.reuse, R113 ;  /* 0x0000001f0e717223 */ /* 0x080fe20000000071 */
        /* <DEDUP_REMOVED lines=14> */
[----:B------:R-:W3:Y:S04]  /*5aa0*/  LDS.128 R40, [R5+0x50] ;  /* 0x0000500005287984 */ /* 0x000ee80000000c00 */
[----:B------:R-:W4:Y:S01]  /*5ab0*/  LDS.128 R68, [R5+0x70] ;  /* 0x0000700005447984 */ /* 0x000f220000000c00 */
        /* <DEDUP_REMOVED lines=9> */
[-C--:B------:R-:W-:Y:S01]  /*5b50*/  FFMA R63, R44, R36.reuse, R73 ;  /* 0x000000242c3f7223 */ /* 0x080fe20000000049 */
[----:B------:R-:W-:Y:S01]  /*5b60*/  FFMA R24, R48, R36, R9 ;  /* 0x0000002430187223 */ /* 0x000fe20000000009 */
[----:B------:R-:W2:Y:S04]  /*5b70*/  LDG.E.128.CONSTANT R72, desc[UR8][R130.64+0x60] ;  /* 0x0000600882487981 */ /* 0x000ea8000c1e9d00 */
[----:B------:R-:W5:Y:S01]  /*5b80*/  LDG.E.128.CONSTANT R8, desc[UR8][R10.64] ;  /* 0x000000080a087981 */ /* 0x000f62000c1e9d00 */
[----:B------:R-:W-:-:S03]  /*5b90*/  FFMA R35, R12, R23, R65 ;  /* 0x000000170c237223 */ /* 0x000fc60000000041 */
[----:B------:R-:W0:Y:S01]  /*5ba0*/  LDS.128 R64, [R5+0x90] ;  /* 0x0000900005407984 */ /* 0x000e220000000c00 */
[C---:B------:R-:W-:Y:S01]  /*5bb0*/  FFMA R133, R36.reuse, R50, R133 ;  /* 0x0000003224857223 */ /* 0x040fe20000000085 */
[C---:B------:R-:W-:Y:S01]  /*5bc0*/  FFMA R84, R36.reuse, R51, R84 ;  /* 0x0000003324547223 */ /* 0x040fe20000000054 */
[C---:B------:R-:W-:Y:S01]  /*5bd0*/  FFMA R56, R36.reuse, R45, R56 ;  /* 0x0000002d24387223 */ /* 0x040fe20000000038 */
[C---:B------:R-:W-:Y:S01]  /*5be0*/  FFMA R113, R36.reuse, R46, R113 ;  /* 0x0000002e24717223 */ /* 0x040fe20000000071 */
[----:B------:R-:W-:Y:S01]  /*5bf0*/  FFMA R106, R36, R47, R106 ;  /* 0x0000002f246a7223 */ /* 0x000fe2000000006a */
[-C--:B------:R-:W-:Y:S01]  /*5c00*/  FFMA R59, R12, R19.reuse, R59 ;  /* 0x000000130c3b7223 */ /* 0x080fe2000000003b */
[-C--:B------:R-:W-:Y:S01]  /*5c10*/  FFMA R122, R13, R19.reuse, R122 ;  /* 0x000000130d7a7223 */ /* 0x080fe2000000007a */
[CC--:B------:R-:W-:Y:S01]  /*5c20*/  FFMA R123, R14.reuse, R19.reuse, R123 ;  /* 0x000000130e7b7223 */ /* 0x0c0fe2000000007b */
[----:B------:R-:W-:Y:S01]  /*5c30*/  FFMA R28, R15, R19, R18 ;  /* 0x000000130f1c7223 */ /* 0x000fe20000000012 */
[-C--:B------:R-:W-:Y:S01]  /*5c40*/  FFMA R52, R13, R23.reuse, R52 ;  /* 0x000000170d347223 */ /* 0x080fe20000000034 */
        /* <DEDUP_REMOVED lines=18> */
[----:B------:R-:W1:Y:S04]  /*5d70*/  LDS.128 R12, [R5+0xb0] ;  /* 0x0000b000050c7984 */ /* 0x000e680000000c00 */
[----:B------:R-:W-:Y:S01]  /*5d80*/  LDS.128 R20, [R5+0xf0] ;  /* 0x0000f00005147984 */ /* 0x000fe20000000c00 */
        /* <DEDUP_REMOVED lines=101> */
[----:B------:R-:W3:Y:S01]  /*63e0*/  LDS.128 R44, [R4+0xe00] ;  /* 0x000e0000042c7984 */ /* 0x000ee20000000c00 */
        /* <DEDUP_REMOVED lines=34> */
[----:B-1----:R-:W-:Y:S01]  /*6610*/  FFMA R109, R32, R26, R109 ;  /* 0x0000001a206d7223 */ /* 0x002fe2000000006d */
        /* <DEDUP_REMOVED lines=18> */
[----:B--2---:R-:W-:Y:S04]  /*6740*/  STS.128 [R102], R72 ;  /* 0x0000004866007388 */ /* 0x004fe80000000c00 */
[----:B-----5:R-:W-:Y:S01]  /*6750*/  STS.128 [R103], R8 ;  /* 0x0000000867007388 */ /* 0x020fe20000000c00 */
[----:B------:R-:W-:Y:S01]  /*6760*/  BAR.SYNC.DEFER_BLOCKING 0x0 ;  /* 0x0000000000007b1d */ /* 0x000fe20000010000 */
        /* <DEDUP_REMOVED lines=13> */
[C---:B---3--:R-:W-:Y:S01]  /*6840*/  FFMA R65, R44.reuse, R15, R48 ;  /* 0x0000000f2c417223 */ /* 0x048fe20000000030 */
[C---:B------:R-:W-:Y:S01]  /*6850*/  FFMA R69, R44.reuse, R19, R50 ;  /* 0x000000132c457223 */ /* 0x040fe20000000032 */
[C---:B------:R-:W-:Y:S01]  /*6860*/  FFMA R119, R44.reuse, R27, R119 ;  /* 0x0000001b2c777223 */ /* 0x040fe20000000077 */
[----:B------:R-:W-:Y:S01]  /*6870*/  FFMA R53, R44, R43, R24 ;  /* 0x0000002b2c357223 */ /* 0x000fe20000000018 */
[C---:B------:R-:W-:Y:S01]  /*6880*/  FFMA R60, R27.reuse, R45, R60 ;  /* 0x0000002d1b3c7223 */ /* 0x040fe2000000003c */
[C---:B------:R-:W-:Y:S01]  /*6890*/  FFMA R135, R27.reuse, R46, R90 ;  /* 0x0000002e1b877223 */ /* 0x040fe2000000005a */
[C---:B------:R-:W-:Y:S01]  /*68a0*/  FFMA R114, R27.reuse, R47, R114 ;  /* 0x0000002f1b727223 */ /* 0x040fe20000000072 */
[----:B0-----:R-:W-:Y:S01]  /*68b0*/  FFMA R109, R28, R27, R109 ;  /* 0x0000001b1c6d7223 */ /* 0x001fe2000000006d */
[C---:B------:R-:W-:Y:S01]  /*68c0*/  FFMA R142, R27.reuse, R29, R142 ;  /* 0x0000001d1b8e7223 */ /* 0x040fe2000000008e */
[C---:B------:R-:W-:Y:S01]  /*68d0*/  FFMA R105, R27.reuse, R30, R105 ;  /* 0x0000001e1b697223 */ /* 0x040fe20000000069 */
[----:B------:R-:W-:Y:S01]  /*68e0*/  LDS.128 R32, [R5] ;  /* 0x0000000005207984 */ /* 0x000fe20000000c00 */
[----:B------:R-:W-:-:S03]  /*68f0*/  FFMA R104, R27, R31, R104 ;  /* 0x0000001f1b687223 */ /* 0x000fc60000000068 */
[----:B------:R-:W0:Y:S04]  /*6900*/  LDS.128 R48, [R4] ;  /* 0x0000000004307984 */ /* 0x000e280000000c00 */
[----:B------:R-:W1:Y:S04]  /*6910*/  LDS.128 R8, [R4+0x10] ;  /* 0x0000100004087984 */ /* 0x000e680000000c00 */
[----:B------:R-:W2:Y:S01]  /*6920*/  LDS.128 R24, [R5+0x20] ;  /* 0x0000200005187984 */ /* 0x000ea20000000c00 */
        /* <DEDUP_REMOVED lines=8> */
[----:B------:R-:W-:Y:S01]  /*69b0*/  FFMA R106, R31, R39, R106 ;  /* 0x000000271f6a7223 */ /* 0x000fe2000000006a */
        /* <DEDUP_REMOVED lines=8> */
[----:B------:R-:W3:Y:S01]  /*6a40*/  LDS.128 R36, [R5+0x40] ;  /* 0x0000400005247984 */ /* 0x000ee20000000c00 */
[-C--:B------:R-:W-:Y:S01]  /*6a50*/  FFMA R83, R45, R67.reuse, R78 ;  /* 0x000000432d537223 */ /* 0x080fe2000000004e */
[----:B------:R-:W-:Y:S01]  /*6a60*/  FFMA R115, R46, R67, R108 ;  /* 0x000000432e737223 */ /* 0x000fe2000000006c */
[C---:B------:R-:W-:Y:S01]  /*6a70*/  FFMA R118, R47.reuse, R71, R118 ;  /* 0x000000472f767223 */ /* 0x040fe20000000076 */
[C---:B------:R-:W-:Y:S01]  /*6a80*/  FFMA R128, R47.reuse, R67, R128 ;  /* 0x000000432f807223 */ /* 0x040fe20000000080 */
[C---:B------:R-:W-:Y:S01]  /*6a90*/  FFMA R132, R47.reuse, R15, R132 ;  /* 0x0000000f2f847223 */ /* 0x040fe20000000084 */
[C---:B------:R-:W-:Y:S01]  /*6aa0*/  FFMA R136, R47.reuse, R19, R136 ;  /* 0x000000132f887223 */ /* 0x040fe20000000088 */
[----:B------:R-:W-:Y:S01]  /*6ab0*/  FFMA R140, R47, R23, R140 ;  /* 0x000000172f8c7223 */ /* 0x000fe2000000008c */
[-C--:B------:R-:W-:Y:S01]  /*6ac0*/  FFMA R99, R28, R67.reuse, R99 ;  /* 0x000000431c637223 */ /* 0x080fe20000000063 */
[-C--:B------:R-:W-:Y:S01]  /*6ad0*/  FFMA R80, R29, R67.reuse, R80 ;  /* 0x000000431d507223 */ /* 0x080fe20000000050 */
[-C--:B------:R-:W-:Y:S01]  /*6ae0*/  FFMA R129, R30, R67.reuse, R129 ;  /* 0x000000431e817223 */ /* 0x080fe20000000081 */
[----:B------:R-:W-:Y:S01]  /*6af0*/  FFMA R64, R31, R67, R64 ;  /* 0x000000431f407223 */ /* 0x000fe20000000040 */
[----:B------:R-:W4:Y:S01]  /*6b00*/  LDS.128 R40, [R5+0x60] ;  /* 0x0000600005287984 */ /* 0x000f220000000c00 */
[----:B------:R-:W-:Y:S01]  /*6b10*/  FFMA R77, R44, R23, R58 ;  /* 0x000000172c4d7223 */ /* 0x000fe2000000003a */
[-C--:B------:R-:W-:Y:S01]  /*6b20*/  FFMA R91, R45, R15.reuse, R82 ;  /* 0x0000000f2d5b7223 */ /* 0x080fe20000000052 */
[-C--:B------:R-:W-:Y:S01]  /*6b30*/  FFMA R97, R46, R15.reuse, R110 ;  /* 0x0000000f2e617223 */ /* 0x080fe2000000006e */
        /* <DEDUP_REMOVED lines=27> */
[----:B------:R-:W0:Y:S01]  /*6cf0*/  LDS.128 R16, [R5+0xa0] ;  /* 0x0000a00005107984 */ /* 0x000e220000000c00 */
[----:B--2---:R-:W-:Y:S01]  /*6d00*/  FFMA R32, R48, R24, R21 ;  /* 0x0000001830207223 */ /* 0x004fe20000000015 */
[-C--:B------:R-:W-:Y:S01]  /*6d10*/  FFMA R55, R28, R71.reuse, R55 ;  /* 0x000000471c377223 */ /* 0x080fe20000000037 */
[-C--:B------:R-:W-:Y:S01]  /*6d20*/  FFMA R120, R29, R71.reuse, R120 ;  /* 0x000000471d787223 */ /* 0x080fe20000000078 */
[-C--:B------:R-:W-:Y:S01]  /*6d30*/  FFMA R87, R30, R71.reuse, R87 ;  /* 0x000000471e577223 */ /* 0x080fe20000000057 */
[----:B------:R-:W-:Y:S01]  /*6d40*/  FFMA R124, R31, R71, R124 ;  /* 0x000000471f7c7223 */ /* 0x000fe2000000007c */
[----:B------:R-:W1:Y:S04]  /*6d50*/  LDS.128 R20, [R5+0xc0] ;  /* 0x0000c00005147984 */ /* 0x000e680000000c00 */
[----:B------:R-:W2:Y:S01]  /*6d60*/  LDS.128 R28, [R5+0xe0] ;  /* 0x0000e000051c7984 */ /* 0x000ea20000000c00 */
        /* <DEDUP_REMOVED lines=27> */
[----:B------:R-:W3:Y:S01]  /*6f20*/  LDS.128 R52, [R4+0x200] ;  /* 0x0002000004347984 */ /* 0x000ee20000000c00 */
        /* <DEDUP_REMOVED lines=20> */
[----:B--2---:R-:W-:Y:S01]  /*7070*/  FFMA R108, R48, R28, R77 ;  /* 0x0000001c306c7223 */ /* 0x004fe2000000004d */
[C---:B------:R-:W-:Y:S01]  /*7080*/  FFMA R98, R28.reuse, R49, R45 ;  /* 0x000000311c627223 */ /* 0x040fe2000000002d */
[C---:B------:R-:W-:Y:S01]  /*7090*/  FFMA R20, R28.reuse, R50, R111 ;  /* 0x000000321c147223 */ /* 0x040fe2000000006f */
[----:B------:R-:W-:Y:S01]  /*70a0*/  FFMA R140, R28, R51, R140 ;  /* 0x000000331c8c7223 */ /* 0x000fe2000000008c */
[----:B------:R-:W-:Y:S01]  /*70b0*/  FFMA R67, R8, R28, R67 ;  /* 0x0000001c08437223 */ /* 0x000fe20000000043 */
[----:B------:R-:W0:Y:S01]  /*70c0*/  LDS.128 R48, [R4+0x210] ;  /* 0x0002100004307984 */ /* 0x000e220000000c00 */
[C---:B------:R-:W-:Y:S01]  /*70d0*/  FFMA R46, R28.reuse, R9, R46 ;  /* 0x000000091c2e7223 */ /* 0x040fe2000000002e */
[C---:B------:R-:W-:Y:S01]  /*70e0*/  FFMA R89, R28.reuse, R10, R89 ;  /* 0x0000000a1c597223 */ /* 0x040fe20000000059 */
[----:B------:R-:W-:-:S02]  /*70f0*/  FFMA R58, R28, R11, R58 ;  /* 0x0000000b1c3a7223 */ /* 0x000fc4000000003a */
[----:B------:R-:W1:Y:S01]  /*7100*/  LDS.128 R8, [R4+0x400] ;  /* 0x0004000004087984 */ /* 0x000e620000000c00 */
[C---:B---3--:R-:W-:Y:S01]  /*7110*/  FFMA R45, R52.reuse, R25, R32 ;  /* 0x00000019342d7223 */ /* 0x048fe20000000020 */
        /* <DEDUP_REMOVED lines=31> */
[-C--:B0-----:R-:W-:Y:S01]  /*7310*/  FFMA R99, R48, R13.reuse, R99 ;  /* 0x0000000d30637223 */ /* 0x081fe20000000063 */
[-C--:B------:R-:W-:Y:S01]  /*7320*/  FFMA R80, R49, R13.reuse, R80 ;  /* 0x0000000d31507223 */ /* 0x080fe20000000050 */
[-C--:B------:R-:W-:Y:S01]  /*7330*/  FFMA R129, R50, R13.reuse, R129 ;  /* 0x0000000d32817223 */ /* 0x080fe20000000081 */
[C---:B------:R-:W-:Y:S01]  /*7340*/  FFMA R64, R51.reuse, R13, R64 ;  /* 0x0000000d33407223 */ /* 0x040fe20000000040 */
[----:B------:R-:W-:Y:S01]  /*7350*/  FFMA R13, R48, R17, R47 ;  /* 0x00000011300d7223 */ /* 0x000fe2000000002f */
[----:B------:R-:W0:Y:S01]  /*7360*/  LDS.128 R52, [R4+0x410] ;  /* 0x0004100004347984 */ /* 0x000e220000000c00 */
[----:B------:R-:W-:Y:S01]  /*7370*/  FFMA R12, R51, R21, R44 ;  /* 0x00000015330c7223 */ /* 0x000fe2000000002c */
[----:B------:R-:W-:Y:S01]  /*7380*/  FFMA R16, R49, R29, R46 ;  /* 0x0000001d31107223 */ /* 0x000fe2000000002e */
[----:B-1----:R-:W-:-:S02]  /*7390*/  FFMA R20, R8, R26, R45 ;  /* 0x0000001a08147223 */ /* 0x002fc4000000002d */
[----:B------:R-:W1:Y:S01]  /*73a0*/  LDS.128 R44, [R4+0x600] ;  /* 0x00060000042c7984 */ /* 0x000e620000000c00 */
[C---:B------:R-:W-:Y:S01]  /*73b0*/  FFMA R109, R48.reuse, R33, R109 ;  /* 0x00000021306d7223 */ /* 0x040fe2000000006d */
[----:B------:R-:W-:Y:S01]  /*73c0*/  FFMA R105, R33, R50, R105 ;  /* 0x0000003221697223 */ /* 0x000fe20000000069 */
[-C--:B------:R-:W-:Y:S01]  /*73d0*/  FFMA R63, R48, R25.reuse, R63 ;  /* 0x00000019303f7223 */ /* 0x080fe2000000003f */
[----:B------:R-:W-:Y:S01]  /*73e0*/  FFMA R113, R50, R25, R113 ;  /* 0x0000001932717223 */ /* 0x000fe20000000071 */
[-C--:B------:R-:W-:Y:S01]  /*73f0*/  FFMA R85, R48, R37.reuse, R85 ;  /* 0x0000002530557223 */ /* 0x080fe20000000055 */
[----:B------:R-:W-:Y:S01]  /*7400*/  FFMA R125, R50, R37, R125 ;  /* 0x00000025327d7223 */ /* 0x000fe2000000007d */
[-C--:B------:R-:W-:Y:S01]  /*7410*/  FFMA R57, R48, R41.reuse, R57 ;  /* 0x0000002930397223 */ /* 0x080fe20000000039 */
[C---:B------:R-:W-:Y:S01]  /*7420*/  FFMA R87, R50.reuse, R41, R87 ;  /* 0x0000002932577223 */ /* 0x040fe20000000057 */
[----:B------:R-:W-:Y:S01]  /*7430*/  FFMA R137, R50, R17, R137 ;  /* 0x0000001132897223 */ /* 0x000fe20000000089 */
[-C--:B------:R-:W-:Y:S01]  /*7440*/  FFMA R59, R48, R21.reuse, R59 ;  /* 0x00000015303b7223 */ /* 0x080fe2000000003b */
[----:B------:R-:W-:Y:S01]  /*7450*/  FFMA R123, R50, R21, R123 ;  /* 0x00000015327b7223 */ /* 0x000fe2000000007b */
        /* <DEDUP_REMOVED lines=34> */
[-C--:B------:R-:W-:Y:S01]  /*7680*/  FFMA R92, R49, R17.reuse, R92 ;  /* 0x00000011315c7223 */ /* 0x080fe2000000005c */
[----:B------:R-:W-:Y:S01]  /*7690*/  FFMA R62, R51, R17, R62 ;  /* 0x00000011333e7223 */ /* 0x000fe2000000003e */
[C---:B------:R-:W-:Y:S01]  /*76a0*/  FFMA R153, R33.reuse, R49, R142 ;  /* 0x0000003121997223 */ /* 0x040fe2000000008e */
[----:B------:R-:W-:Y:S01]  /*76b0*/  FFMA R104, R33, R51, R104 ;  /* 0x0000003321687223 */ /* 0x000fe20000000068 */
[-C--:B------:R-:W-:Y:S01]  /*76c0*/  FFMA R56, R49, R25.reuse, R56 ;  /* 0x0000001931387223 */ /* 0x080fe20000000038 */
[----:B------:R-:W-:Y:S01]  /*76d0*/  FFMA R106, R51, R25, R106 ;  /* 0x00000019336a7223 */ /* 0x000fe2000000006a */
[-C--:B------:R-:W-:Y:S01]  /*76e0*/  FFMA R96, R49, R37.reuse, R96 ;  /* 0x0000002531607223 */ /* 0x080fe20000000060 */
[----:B------:R-:W-:Y:S01]  /*76f0*/  FFMA R112, R51, R37, R112 ;  /* 0x0000002533707223 */ /* 0x000fe20000000070 */
[-C--:B------:R-:W-:Y:S01]  /*7700*/  FFMA R120, R49, R41.reuse, R120 ;  /* 0x0000002931787223 */ /* 0x080fe20000000078 */
[----:B------:R-:W-:Y:S01]  /*7710*/  FFMA R124, R51, R41, R124 ;  /* 0x00000029337c7223 */ /* 0x000fe2000000007c */
[----:B------:R-:W-:Y:S01]  /*7720*/  FFMA R122, R49, R21, R122 ;  /* 0x00000015317a7223 */ /* 0x000fe2000000007a */
[----:B------:R-:W-:Y:S01]  /*7730*/  FFMA R58, R51, R29, R58 ;  /* 0x0000001d333a7223 */ /* 0x000fe2000000003a */
[-C--:B0-----:R-:W-:Y:S01]  /*7740*/  FFMA R13, R52, R18.reuse, R13 ;  /* 0x00000012340d7223 */ /* 0x081fe2000000000d */
        /* <DEDUP_REMOVED lines=31> */
[C---:B-1----:R-:W-:Y:S01]  /*7940*/  FFMA R65, R44.reuse, R31, R48 ;  /* 0x0000001f2c417223 */ /* 0x042fe20000000030 */
[----:B------:R-:W-:Y:S01]  /*7950*/  FFMA R18, R35, R45, R50 ;  /* 0x0000002d23127223 */ /* 0x000fe20000000032 */
[----:B------:R-:W-:Y:S04]  /*7960*/  LDS.128 R52, [R4+0x800] ;  /* 0x0008000004347984 */ /* 0x000fe80000000c00 */
        /* <DEDUP_REMOVED lines=35> */
[----:B------:R-:W1:Y:S04]  /*7ba0*/  LDS.128 R44, [R4+0x810] ;  /* 0x00081000042c7984 */ /* 0x000e680000000c00 */
[----:B------:R-:W2:Y:S01]  /*7bb0*/  LDS.128 R32, [R5+0x30] ;  /* 0x0000300005207984 */ /* 0x000ea20000000c00 */
[-C--:B------:R-:W-:Y:S01]  /*7bc0*/  FFMA R115, R8, R19.reuse, R13 ;  /* 0x0000001308737223 */ /* 0x080fe2000000000d */
[-C--:B------:R-:W-:Y:S01]  /*7bd0*/  FFMA R92, R9, R19.reuse, R92 ;  /* 0x00000013095c7223 */ /* 0x080fe2000000005c */
[-C--:B------:R-:W-:Y:S01]  /*7be0*/  FFMA R137, R10, R19.reuse, R137 ;  /* 0x000000130a897223 */ /* 0x080fe20000000089 */
[----:B------:R-:W-:Y:S01]  /*7bf0*/  FFMA R62, R11, R19, R62 ;  /* 0x000000130b3e7223 */ /* 0x000fe2000000003e */
[----:B------:R-:W-:Y:S01]  /*7c00*/  IADD3 R19, PT, PT, R101, 0x8000, RZ ;  /* 0x0000800065137810 */ /* 0x000fe20007ffe0ff */
[----:B0-----:R-:W-:-:S04]  /*7c10*/  FFMA R66, R48, R53, R18 ;  /* 0x0000003530427223 */ /* 0x001fc80000000012 */
[----:B------:R-:W-:-:S04]  /*7c20*/  IMAD.WIDE.U32 R18, R19, 0x4, R126 ;  /* 0x0000000413127825 */ /* 0x000fc800078e007e */
[----:B------:R-:W-:Y:S01]  /*7c30*/  FFMA R117, R8, R31, R69 ;  /* 0x0000001f08757223 */ /* 0x000fe20000000045 */
[C---:B------:R-:W-:Y:S01]  /*7c40*/  FFMA R119, R48.reuse, R52, R119 ;  /* 0x0000003430777223 */ /* 0x040fe20000000077 */
        /* <DEDUP_REMOVED lines=8> */
[----:B------:R-:W-:Y:S01]  /*7cd0*/  FFMA R48, R52, R32, R17 ;  /* 0x0000002034307223 */ /* 0x000fe20000000011 */
[----:B------:R-:W2:Y:S04]  /*7ce0*/  LDG.E.128.CONSTANT R68, desc[UR8][R130.64+0x80] ;  /* 0x0000800882447981 */ /* 0x000ea8000c1e9d00 */
[----:B------:R-:W3:Y:S01]  /*7cf0*/  LDG.E.128.CONSTANT R16, desc[UR8][R18.64] ;  /* 0x0000000812107981 */ /* 0x000ee2000c1e9d00 */
[-C--:B------:R-:W-:Y:S01]  /*7d00*/  FFMA R63, R8, R27.reuse, R63 ;  /* 0x0000001b083f7223 */ /* 0x080fe2000000003f */
[-C--:B------:R-:W-:Y:S01]  /*7d10*/  FFMA R20, R9, R27.reuse, R56 ;  /* 0x0000001b09147223 */ /* 0x080fe20000000038 */
[-C--:B------:R-:W-:Y:S01]  /*7d20*/  FFMA R113, R10, R27.reuse, R113 ;  /* 0x0000001b0a717223 */ /* 0x080fe20000000071 */
[----:B------:R-:W-:Y:S01]  /*7d30*/  FFMA R106, R11, R27, R106 ;  /* 0x0000001b0b6a7223 */ /* 0x000fe2000000006a */
[-C--:B------:R-:W-:Y:S01]  /*7d40*/  FFMA R27, R8, R43.reuse, R57 ;  /* 0x0000002b081b7223 */ /* 0x080fe20000000039 */
[-C--:B------:R-:W-:Y:S01]  /*7d50*/  FFMA R120, R9, R43.reuse, R120 ;  /* 0x0000002b09787223 */ /* 0x080fe20000000078 */
[-C--:B------:R-:W-:Y:S01]  /*7d60*/  FFMA R87, R10, R43.reuse, R87 ;  /* 0x0000002b0a577223 */ /* 0x080fe20000000057 */
[----:B------:R-:W-:-:S02]  /*7d70*/  FFMA R124, R11, R43, R124 ;  /* 0x0000002b0b7c7223 */ /* 0x000fc4000000007c */
[----:B------:R-:W0:Y:S01]  /*7d80*/  LDS.128 R40, [R5+0x50] ;  /* 0x0000500005287984 */ /* 0x000e220000000c00 */
[-C--:B------:R-:W-:Y:S01]  /*7d90*/  FFMA R85, R8, R39.reuse, R85 ;  /* 0x0000002708557223 */ /* 0x080fe20000000055 */
[-C--:B------:R-:W-:Y:S01]  /*7da0*/  FFMA R96, R9, R39.reuse, R96 ;  /* 0x0000002709607223 */ /* 0x080fe20000000060 */
[-C--:B------:R-:W-:Y:S01]  /*7db0*/  FFMA R125, R10, R39.reuse, R125 ;  /* 0x000000270a7d7223 */ /* 0x080fe2000000007d */
[C---:B------:R-:W-:Y:S01]  /*7dc0*/  FFMA R112, R11.reuse, R39, R112 ;  /* 0x000000270b707223 */ /* 0x040fe20000000070 */
[C---:B------:R-:W-:Y:S01]  /*7dd0*/  FFMA R39, R8.reuse, R23, R59 ;  /* 0x0000001708277223 */ /* 0x040fe2000000003b */
[----:B------:R-:W-:Y:S01]  /*7de0*/  FFMA R60, R11, R31, R58 ;  /* 0x0000001f0b3c7223 */ /* 0x000fe2000000003a */
[-C--:B------:R-:W-:Y:S01]  /*7df0*/  FFMA R99, R8, R15.reuse, R99 ;  /* 0x0000000f08637223 */ /* 0x080fe20000000063 */
[-C--:B------:R-:W-:Y:S01]  /*7e00*/  FFMA R80, R9, R15.reuse, R80 ;  /* 0x0000000f09507223 */ /* 0x080fe20000000050 */
[CC--:B------:R-:W-:Y:S01]  /*7e10*/  FFMA R129, R10.reuse, R15.reuse, R129 ;  /* 0x0000000f0a817223 */ /* 0x0c0fe20000000081 */
[C---:B------:R-:W-:Y:S01]  /*7e20*/  FFMA R64, R11.reuse, R15, R64 ;  /* 0x0000000f0b407223 */ /* 0x040fe20000000040 */
[-C--:B------:R-:W-:Y:S01]  /*7e30*/  FFMA R28, R11, R23.reuse, R12 ;  /* 0x000000170b1c7223 */ /* 0x080fe2000000000c */
[----:B------:R-:W1:Y:S01]  /*7e40*/  LDS.128 R56, [R5+0x70] ;  /* 0x0000700005387984 */ /* 0x000e620000000c00 */
[-C--:B------:R-:W-:Y:S01]  /*7e50*/  FFMA R122, R9, R23.reuse, R122 ;  /* 0x00000017097a7223 */ /* 0x080fe2000000007a */
[C---:B------:R-:W-:Y:S01]  /*7e60*/  FFMA R123, R10.reuse, R23, R123 ;  /* 0x000000170a7b7223 */ /* 0x040fe2000000007b */
[----:B------:R-:W-:Y:S01]  /*7e70*/  FFMA R89, R10, R31, R89 ;  /* 0x0000001f0a597223 */ /* 0x000fe20000000059 */
[----:B------:R-:W4:Y:S01]  /*7e80*/  LDS.128 R12, [R5+0x90] ;  /* 0x00009000050c7984 */ /* 0x000f220000000c00 */
[C---:B------:R-:W-:Y:S01]  /*7e90*/  FFMA R133, R32.reuse, R54, R133 ;  /* 0x0000003620857223 */ /* 0x040fe20000000085 */
[----:B------:R-:W-:Y:S01]  /*7ea0*/  FFMA R84, R32, R55, R84 ;  /* 0x0000003720547223 */ /* 0x000fe20000000054 */
[----:B------:R-:W-:Y:S01]  /*7eb0*/  FFMA R63, R44, R32, R63 ;  /* 0x000000202c3f7223 */ /* 0x000fe2000000003f */
[C---:B------:R-:W-:Y:S01]  /*7ec0*/  FFMA R76, R32.reuse, R45, R20 ;  /* 0x0000002d204c7223 */ /* 0x040fe20000000014 */
[C---:B------:R-:W-:Y:S01]  /*7ed0*/  FFMA R113, R32.reuse, R46, R113 ;  /* 0x0000002e20717223 */ /* 0x040fe20000000071 */
[----:B------:R-:W-:Y:S01]  /*7ee0*/  FFMA R106, R32, R47, R106 ;  /* 0x0000002f206a7223 */ /* 0x000fe2000000006a */
[----:B------:R-:W5:Y:S01]  /*7ef0*/  LDS.128 R8, [R5+0xb0] ;  /* 0x0000b00005087984 */ /* 0x000f620000000c00 */
[----:B0-----:R-:W-:-:S03]  /*7f00*/  FFMA R32, R52, R40, R21 ;  /* 0x0000002834207223 */ /* 0x001fc60000000015 */
[----:B------:R-:W0:Y:S01]  /*7f10*/  LDS.128 R20, [R5+0xd0] ;  /* 0x0000d00005147984 */ /* 0x000e220000000c00 */
        /* <DEDUP_REMOVED lines=24> */
[----:B-----5:R-:W-:Y:S01]  /*80a0*/  FFMA R12, R52, R8, R37 ;  /* 0x00000008340c7223 */ /* 0x020fe20000000025 */
[C---:B------:R-:W-:Y:S01]  /*80b0*/  FFMA R128, R8.reuse, R53, R77 ;  /* 0x0000003508807223 */ /* 0x040fe2000000004d */
[C---:B------:R-:W-:Y:S01]  /*80c0*/  FFMA R136, R8.reuse, R54, R107 ;  /* 0x0000003608887223 */ /* 0x040fe2000000006b */
[----:B------:R-:W-:Y:S01]  /*80d0*/  FFMA R114, R8, R55, R114 ;  /* 0x0000003708727223 */ /* 0x000fe20000000072 */
[----:B------:R-:W-:Y:S01]  /*80e0*/  FFMA R115, R44, R8, R115 ;  /* 0x000000082c737223 */ /* 0x000fe20000000073 */
[C---:B------:R-:W-:Y:S01]  /*80f0*/  FFMA R92, R8.reuse, R45, R92 ;  /* 0x0000002d085c7223 */ /* 0x040fe2000000005c */
[C---:B------:R-:W-:Y:S01]  /*8100*/  FFMA R137, R8.reuse, R46, R137 ;  /* 0x0000002e08897223 */ /* 0x040fe20000000089 */
[----:B------:R-:W-:Y:S01]  /*8110*/  FFMA R62, R8, R47, R62 ;  /* 0x0000002f083e7223 */ /* 0x000fe2000000003e */
        /* <DEDUP_REMOVED lines=15> */
[----:B------:R-:W-:Y:S01]  /*8210*/  FFMA R60, R24, R47, R60 ;  /* 0x0000002f183c7223 */ /* 0x000fe2000000003c */
        /* <DEDUP_REMOVED lines=129> */
[----:B--2---:R-:W-:Y:S04]  /*8a30*/  STS.128 [R102], R68 ;  /* 0x0000004466007388 */ /* 0x004fe80000000c00 */
[----:B---3--:R-:W-:Y:S01]  /*8a40*/  STS.128 [R103], R16 ;  /* 0x0000001067007388 */ /* 0x008fe20000000c00 */
[----:B------:R-:W-:Y:S01]  /*8a50*/  BAR.SYNC.DEFER_BLOCKING 0x0 ;  /* 0x0000000000007b1d */ /* 0x000fe20000010000 */
        /* <DEDUP_REMOVED lines=34> */
[----:B------:R-:W1:Y:S01]  /*8c80*/  LDS.128 R52, [R4] ;  /* 0x0000000004347984 */ /* 0x000e620000000c00 */
[C---:B------:R-:W-:Y:S01]  /*8c90*/  FFMA R118, R31.reuse, R59, R118 ;  /* 0x0000003b1f767223 */ /* 0x040fe20000000076 */
[C---:B------:R-:W-:Y:S01]  /*8ca0*/  FFMA R128, R31.reuse, R15, R128 ;  /* 0x0000000f1f807223 */ /* 0x040fe20000000080 */
[C---:B------:R-:W-:Y:S01]  /*8cb0*/  FFMA R132, R31.reuse, R11, R132 ;  /* 0x0000000b1f847223 */ /* 0x040fe20000000084 */
[C---:B------:R-:W-:Y:S01]  /*8cc0*/  FFMA R136, R31.reuse, R23, R136 ;  /* 0x000000171f887223 */ /* 0x040fe20000000088 */
[----:B------:R-:W-:Y:S01]  /*8cd0*/  FFMA R140, R31, R27, R140 ;  /* 0x0000001b1f8c7223 */ /* 0x000fe2000000008c */
[----:B------:R-:W2:Y:S01]  /*8ce0*/  LDS.128 R16, [R4+0x10] ;  /* 0x0000100004107984 */ /* 0x000ea20000000c00 */
[C---:B0-----:R-:W-:Y:S01]  /*8cf0*/  FFMA R109, R36.reuse, R51, R109 ;  /* 0x00000033246d7223 */ /* 0x041fe2000000006d */
[C---:B------:R-:W-:Y:S01]  /*8d00*/  FFMA R142, R51.reuse, R37, R142 ;  /* 0x00000025338e7223 */ /* 0x040fe2000000008e */
[C---:B------:R-:W-:Y:S01]  /*8d10*/  FFMA R105, R51.reuse, R38, R105 ;  /* 0x0000002633697223 */ /* 0x040fe20000000069 */
[----:B------:R-:W-:Y:S01]  /*8d20*/  FFMA R104, R51, R39, R104 ;  /* 0x0000002733687223 */ /* 0x000fe20000000068 */
[----:B------:R-:W0:Y:S01]  /*8d30*/  LDS.128 R28, [R5+0x20] ;  /* 0x00002000051c7984 */ /* 0x000e220000000c00 */
[-C--:B------:R-:W-:Y:S01]  /*8d40*/  FFMA R51, R36, R35.reuse, R63 ;  /* 0x0000002324337223 */ /* 0x080fe2000000003f */
[-C--:B------:R-:W-:Y:S01]  /*8d50*/  FFMA R76, R37, R35.reuse, R76 ;  /* 0x00000023254c7223 */ /* 0x080fe2000000004c */
[-C--:B------:R-:W-:Y:S01]  /*8d60*/  FFMA R113, R38, R35.reuse, R113 ;  /* 0x0000002326717223 */ /* 0x080fe20000000071 */
[----:B------:R-:W-:-:S02]  /*8d70*/  FFMA R106, R39, R35, R106 ;  /* 0x00000023276a7223 */ /* 0x000fc4000000006a */
[----:B------:R-:W3:Y:S01]  /*8d80*/  LDS.128 R32, [R5+0x40] ;  /* 0x0000400005207984 */ /* 0x000ee20000000c00 */
        /* <DEDUP_REMOVED lines=12> */
[----:B------:R-:W4:Y:S01]  /*8e50*/  LDS.128 R12, [R5+0x60] ;  /* 0x00006000050c7984 */ /* 0x000f220000000c00 */
        /* <DEDUP_REMOVED lines=13> */
[----:B------:R-:W1:Y:S01]  /*8f30*/  LDS.128 R36, [R5+0x80] ;  /* 0x0000800005247984 */ /* 0x000e620000000c00 */
[C---:B------:R-:W-:Y:S01]  /*8f40*/  FFMA R56, R44.reuse, R53, R56 ;  /* 0x000000352c387223 */ /* 0x040fe20000000038 */
[C---:B------:R-:W-:Y:S01]  /*8f50*/  FFMA R58, R44.reuse, R54, R135 ;  /* 0x000000362c3a7223 */ /* 0x040fe20000000087 */
[C---:B------:R-:W-:Y:S01]  /*8f60*/  FFMA R114, R44.reuse, R55, R114 ;  /* 0x000000372c727223 */ /* 0x040fe20000000072 */
[C---:B--2---:R-:W-:Y:S01]  /*8f70*/  FFMA R109, R44.reuse, R16, R109 ;  /* 0x000000102c6d7223 */ /* 0x044fe2000000006d */
[C---:B------:R-:W-:Y:S01]  /*8f80*/  FFMA R142, R44.reuse, R17, R142 ;  /* 0x000000112c8e7223 */ /* 0x040fe2000000008e */
[C---:B------:R-:W-:Y:S01]  /*8f90*/  FFMA R105, R44.reuse, R18, R105 ;  /* 0x000000122c697223 */ /* 0x040fe20000000069 */
[----:B------:R-:W-:Y:S01]  /*8fa0*/  FFMA R104, R44, R19, R104 ;  /* 0x000000132c687223 */ /* 0x000fe20000000068 */
[----:B------:R-:W2:Y:S01]  /*8fb0*/  LDS.128 R60, [R5+0xa0] ;  /* 0x0000a000053c7984 */ /* 0x000ea20000000c00 */
        /* <DEDUP_REMOVED lines=9> */
[----:B---3--:R-:W-:-:S03]  /*9050*/  FFMA R28, R52, R32, R21 ;  /* 0x00000020341c7223 */ /* 0x008fc60000000015 */
[----:B------:R-:W3:Y:S01]  /*9060*/  LDS.128 R20, [R5+0xe0] ;  /* 0x0000e00005147984 */ /* 0x000ee20000000c00 */
        /* <DEDUP_REMOVED lines=15> */
[----:B------:R-:W4:Y:S01]  /*9160*/  LDS.128 R24, [R4+0x200] ;  /* 0x0002000004187984 */ /* 0x000f220000000c00 */
        /* <DEDUP_REMOVED lines=28> */
[----:B------:R-:W0:Y:S04]  /*9330*/  LDS.128 R40, [R4+0x210] ;  /* 0x0002100004287984 */ /* 0x000e280000000c00 */
[----:B------:R-:W1:Y:S01]  /*9340*/  LDS.128 R16, [R4+0x400] ;  /* 0x0004000004107984 */ /* 0x000e620000000c00 */
[----:B------:R-:W-:Y:S01]  /*9350*/  FFMA R108, R52, R20, R65 ;  /* 0x00000014346c7223 */ /* 0x000fe20000000041 */
[C---:B------:R-:W-:Y:S01]  /*9360*/  FFMA R52, R20.reuse, R53, R83 ;  /* 0x0000003514347223 */ /* 0x040fe20000000053 */
[C---:B------:R-:W-:Y:S01]  /*9370*/  FFMA R54, R20.reuse, R54, R97 ;  /* 0x0000003614367223 */ /* 0x040fe20000000061 */
        /* <DEDUP_REMOVED lines=99> */
[----:B------:R-:W1:Y:S01]  /*99b0*/  LDS.128 R16, [R4+0x610] ;  /* 0x0006100004107984 */ /* 0x000e620000000c00 */
[----:B--2---:R-:W-:Y:S01]  /*99c0*/  FFMA R109, R24, R46, R109 ;  /* 0x0000002e186d7223 */ /* 0x004fe2000000006d */
        /* <DEDUP_REMOVED lines=8> */
[CC--:B------:R-:W-:Y:S01]  /*9a50*/  FFMA R10, R25.reuse, R22.reuse, R48 ;  /* 0x00000016190a7223 */ /* 0x0c0fe20000000030 */
        /* <DEDUP_REMOVED lines=21> */
[----:B------:R-:W-:-:S02]  /*9bb0*/  FFMA R22, R27, R22, R50 ;  /* 0x000000161b167223 */ /* 0x000fc40000000032 */
        /* <DEDUP_REMOVED lines=45> */
[----:B------:R-:W3:Y:S04]  /*9e90*/  LDS.128 R56, [R5+0x50] ;  /* 0x0000500005387984 */ /* 0x000ee80000000c00 */
[----:B------:R-:W-:-:S04]  /*9ea0*/  IMAD.WIDE.U32 R22, R23, 0x4, R126 ;  /* 0x0000000417167825 */ /* 0x000fc800078e007e */
        /* <DEDUP_REMOVED lines=11> */
[----:B------:R-:W4:Y:S01]  /*9f60*/  LDG.E.128.CONSTANT R20, desc[UR8][R22.64] ;  /* 0x0000000816147981 */ /* 0x000f22000c1e9d00 */
        /* <DEDUP_REMOVED lines=24> */
[----:B------:R-:W-:Y:S04]  /*a0f0*/  LDS.128 R12, [R5+0x90] ;  /* 0x00009000050c7984 */ /* 0x000fe80000000c00 */
[----:B------:R-:W0:Y:S01]  /*a100*/  LDS.128 R16, [R5+0x70] ;  /* 0x0000700005107984 */ /* 0x000e220000000c00 */
[C---:B------:R-:W-:Y:S01]  /*a110*/  FFMA R133, R44.reuse, R50, R133 ;  /* 0x000000322c857223 */ /* 0x040fe20000000085 */
[----:B------:R-:W-:Y:S01]  /*a120*/  FFMA R84, R44, R51, R84 ;  /* 0x000000332c547223 */ /* 0x000fe20000000054 */
[----:B------:R-:W-:Y:S01]  /*a130*/  FFMA R105, R40, R44, R105 ;  /* 0x0000002c28697223 */ /* 0x000fe20000000069 */
[C---:B------:R-:W-:Y:S01]  /*a140*/  FFMA R76, R44.reuse, R41, R76 ;  /* 0x000000292c4c7223 */ /* 0x040fe2000000004c */
[C---:B------:R-:W-:Y:S01]  /*a150*/  FFMA R113, R44.reuse, R42, R113 ;  /* 0x0000002a2c717223 */ /* 0x040fe20000000071 */
[----:B------:R-:W-:Y:S01]  /*a160*/  FFMA R106, R44, R43, R106 ;  /* 0x0000002b2c6a7223 */ /* 0x000fe2000000006a */
[----:B------:R-:W1:Y:S01]  /*a170*/  LDS.128 R8, [R5+0xb0] ;  /* 0x0000b00005087984 */ /* 0x000e620000000c00 */
[----:B---3--:R-:W-:Y:S01]  /*a180*/  FFMA R44, R48, R56, R29 ;  /* 0x00000038302c7223 */ /* 0x008fe2000000001d */
[C---:B------:R-:W-:Y:S01]  /*a190*/  FFMA R78, R56.reuse, R49, R65 ;  /* 0x00000031384e7223 */ /* 0x040fe20000000041 */
[C---:B------:R-:W-:Y:S01]  /*a1a0*/  FFMA R82, R56.reuse, R50, R93 ;  /* 0x0000003238527223 */ /* 0x040fe2000000005d */
[----:B------:R-:W3:Y:S01]  /*a1b0*/  LDS.128 R28, [R5+0xd0] ;  /* 0x0000d000051c7984 */ /* 0x000ee20000000c00 */
[----:B------:R-:W-:Y:S01]  /*a1c0*/  FFMA R108, R56, R51, R108 ;  /* 0x00000033386c7223 */ /* 0x000fe2000000006c */
[----:B------:R-:W-:Y:S01]  /*a1d0*/  FFMA R85, R40, R56, R85 ;  /* 0x0000003828557223 */ /* 0x000fe20000000055 */
[C---:B------:R-:W-:Y:S01]  /*a1e0*/  FFMA R96, R56.reuse, R41, R96 ;  /* 0x0000002938607223 */ /* 0x040fe20000000060 */
[C---:B------:R-:W-:Y:S01]  /*a1f0*/  FFMA R125, R56.reuse, R42, R125 ;  /* 0x0000002a387d7223 */ /* 0x040fe2000000007d */
[----:B------:R-:W-:Y:S01]  /*a200*/  FFMA R112, R56, R43, R112 ;  /* 0x0000002b38707223 */ /* 0x000fe20000000070 */
[----:B0-----:R-:W-:-:S02]  /*a210*/  FFMA R56, R48, R16, R33 ;  /* 0x0000001030387223 */ /* 0x001fc40000000021 */
        /* <DEDUP_REMOVED lines=24> */
[----:B---3--:R-:W-:-:S02]  /*a3a0*/  FFMA R8, R48, R28, R55 ;  /* 0x0000001c30087223 */ /* 0x008fc40000000037 */
[----:B------:R-:W1:Y:S01]  /*a3b0*/  LDS.128 R52, [R4+0xa00] ;  /* 0x000a000004347984 */ /* 0x000e620000000c00 */
[C---:B------:R-:W-:Y:S01]  /*a3c0*/  FFMA R138, R28.reuse, R49, R79 ;  /* 0x000000311c8a7223 */ /* 0x040fe2000000004f */
[C---:B------:R-:W-:Y:S01]  /*a3d0*/  FFMA R140, R28.reuse, R50, R83 ;  /* 0x000000321c8c7223 */ /* 0x040fe20000000053 */
[----:B------:R-:W-:Y:S01]  /*a3e0*/  FFMA R118, R28, R51, R118 ;  /* 0x000000331c767223 */ /* 0x000fe20000000076 */
[----:B------:R-:W-:Y:S01]  /*a3f0*/  FFMA R63, R40, R28, R39 ;  /* 0x0000001c283f7223 */ /* 0x000fe20000000027 */
[C---:B------:R-:W-:Y:S01]  /*a400*/  FFMA R122, R28.reuse, R41, R122 ;  /* 0x000000291c7a7223 */ /* 0x040fe2000000007a */
[C---:B------:R-:W-:Y:S01]  /*a410*/  FFMA R123, R28.reuse, R42, R123 ;  /* 0x0000002a1c7b7223 */ /* 0x040fe2000000007b */
[----:B------:R-:W-:Y:S01]  /*a420*/  FFMA R28, R28, R43, R36 ;  /* 0x0000002b1c1c7223 */ /* 0x000fe20000000024 */
[C---:B0-----:R-:W-:Y:S01]  /*a430*/  FFMA R144, R32.reuse, R51, R132 ;  /* 0x0000003320907223 */ /* 0x041fe20000000084 */
[----:B------:R-:W-:Y:S01]  /*a440*/  FFMA R132, R32, R41, R38 ;  /* 0x0000002920847223 */ /* 0x000fe20000000026 */
[----:B------:R-:W-:Y:S01]  /*a450*/  FFMA R117, R40, R32, R117 ;  /* 0x0000002028757223 */ /* 0x000fe20000000075 */
[C---:B------:R-:W-:Y:S01]  /*a460*/  FFMA R89, R32.reuse, R42, R89 ;  /* 0x0000002a20597223 */ /* 0x040fe20000000059 */
[----:B------:R-:W-:Y:S01]  /*a470*/  FFMA R62, R32, R43, R62 ;  /* 0x0000002b203e7223 */ /* 0x000fe2000000003e */
[----:B------:R-:W0:Y:S04]  /*a480*/  LDS.128 R36, [R4+0xa10] ;  /* 0x000a100004247984 */ /* 0x000e280000000c00 */
[----:B------:R-:W3:Y:S01]  /*a490*/  LDS.128 R40, [R4+0xc00] ;  /* 0x000c000004287984 */ /* 0x000ee20000000c00 */
[----:B------:R-:W-:Y:S01]  /*a4a0*/  FFMA R48, R48, R32, R61 ;  /* 0x0000002030307223 */ /* 0x000fe2000000003d */
[C---:B------:R-:W-:Y:S01]  /*a4b0*/  FFMA R142, R32.reuse, R49, R81 ;  /* 0x00000031208e7223 */ /* 0x040fe20000000051 */
[----:B------:R-:W-:Y:S01]  /*a4c0*/  FFMA R50, R32, R50, R91 ;  /* 0x0000003220327223 */ /* 0x000fe2000000005b */
[----:B-1----:R-:W-:Y:S01]  /*a4d0*/  FFMA R83, R25, R53, R66 ;  /* 0x0000003519537223 */ /* 0x002fe20000000042 */
        /* <DEDUP_REMOVED lines=20> */
[-C--:B------:R-:W-:Y:S01]  /*a620*/  FFMA R81, R52, R33.reuse, R48 ;  /* 0x0000002134517223 */ /* 0x080fe20000000030 */
        /* <DEDUP_REMOVED lines=76> */
[----:B------:R-:W3:Y:S01]  /*aaf0*/  LDS.128 R40, [R4+0xe10] ;  /* 0x000e100004287984 */ /* 0x000ee20000000c00 */
[----:B------:R-:W-:Y:S01]  /*ab00*/  BAR.SYNC.DEFER_BLOCKING 0x0 ;  /* 0x0000000000007b1d */ /* 0x000fe20000010000 */
[----:B0-----:R-:W-:Y:S01]  /*ab10*/  FFMA R109, R48, R26, R109 ;  /* 0x0000001a306d7223 */ /* 0x001fe2000000006d */
[----:B------:R-:W-:-:S04]  /*ab20*/  FFMA R142, R26, R49, R161 ;  /* 0x000000311a8e7223 */ /* 0x000fc800000000a1 */
[----:B--2---:R-:W-:Y:S04]  /*ab30*/  STS.128 [R102], R68 ;  /* 0x0000004466007388 */ /* 0x004fe80000000c00 */
[----:B----4-:R-:W-:Y:S01]  /*ab40*/  STS.128 [R103], R20 ;  /* 0x0000001467007388 */ /* 0x010fe20000000c00 */
[----:B------:R-:W-:Y:S01]  /*ab50*/  BAR.SYNC.DEFER_BLOCKING 0x0 ;  /* 0x0000000000007b1d */ /* 0x000fe20000010000 */
[C---:B------:R-:W-:Y:S01]  /*ab60*/  FFMA R111, R26.reuse, R50, R111 ;  /* 0x000000321a6f7223 */ /* 0x040fe2000000006f */
[----:B------:R-:W-:Y:S01]  /*ab70*/  FFMA R104, R26, R51, R104 ;  /* 0x000000331a687223 */ /* 0x000fe20000000068 */
[----:B-1----:R-:W-:Y:S01]  /*ab80*/  FFMA R9, R36, R47, R8 ;  /* 0x0000002f24097223 */ /* 0x002fe20000000008 */
        /* <DEDUP_REMOVED lines=28> */
[C---:B------:R-:W-:Y:S01]  /*ad50*/  FFMA R61, R36.reuse, R35, R52 ;  /* 0x00000023243d7223 */ /* 0x040fe20000000034 */
[C---:B------:R-:W-:Y:S01]  /*ad60*/  FFMA R8, R27.reuse, R37, R54 ;  /* 0x000000251b087223 */ /* 0x040fe20000000036 */
[C---:B------:R-:W-:Y:S01]  /*ad70*/  FFMA R119, R36.reuse, R27, R119 ;  /* 0x0000001b24777223 */ /* 0x040fe20000000077 */
[----:B------:R-:W-:Y:S01]  /*ad80*/  FFMA R33, R36, R15, R24 ;  /* 0x0000000f24217223 */ /* 0x000fe20000000018 */
[C---:B------:R-:W-:Y:S01]  /*ad90*/  FFMA R135, R27.reuse, R38, R88 ;  /* 0x000000261b877223 */ /* 0x040fe20000000058 */
[----:B------:R-:W-:Y:S01]  /*ada0*/  LDS.128 R48, [R5] ;  /* 0x0000000005307984 */ /* 0x000fe20000000c00 */
[C---:B------:R-:W-:Y:S01]  /*adb0*/  FFMA R114, R27.reuse, R39, R114 ;  /* 0x000000271b727223 */ /* 0x040fe20000000072 */
[----:B---3--:R-:W-:Y:S01]  /*adc0*/  FFMA R109, R40, R27, R109 ;  /* 0x0000001b286d7223 */ /* 0x008fe2000000006d */
[C---:B------:R-:W-:Y:S01]  /*add0*/  FFMA R142, R27.reuse, R41, R142 ;  /* 0x000000291b8e7223 */ /* 0x040fe2000000008e */
[----:B------:R-:W0:Y:S01]  /*ade0*/  LDS.128 R52, [R4] ;  /* 0x0000000004347984 */ /* 0x000e220000000c00 */
[C---:B------:R-:W-:Y:S01]  /*adf0*/  FFMA R111, R27.reuse, R42, R111 ;  /* 0x0000002a1b6f7223 */ /* 0x040fe2000000006f */
[----:B------:R-:W-:Y:S01]  /*ae00*/  FFMA R104, R27, R43, R104 ;  /* 0x0000002b1b687223 */ /* 0x000fe20000000068 */
[C---:B------:R-:W-:Y:S01]  /*ae10*/  FFMA R17, R36.reuse, R59, R12 ;  /* 0x0000003b24117223 */ /* 0x040fe2000000000c */
[----:B------:R-:W1:Y:S01]  /*ae20*/  LDS.128 R20, [R4+0x10] ;  /* 0x0000100004147984 */ /* 0x000e620000000c00 */
        /* <DEDUP_REMOVED lines=24> */
[----:B------:R-:W2:Y:S04]  /*afb0*/  LDS.128 R24, [R5+0x20] ;  /* 0x0000200005187984 */ /* 0x000ea80000000c00 */
        /* <DEDUP_REMOVED lines=31> */
[----:B------:R-:W0:Y:S01]  /*b1b0*/  LDS.128 R40, [R5+0x80] ;  /* 0x0000800005287984 */ /* 0x000e220000000c00 */
[C---:B------:R-:W-:Y:S01]  /*b1c0*/  FFMA R34, R48.reuse, R53, R8 ;  /* 0x0000003530227223 */ /* 0x040fe20000000008 */
[C---:B------:R-:W-:Y:S01]  /*b1d0*/  FFMA R44, R48.reuse, R54, R135 ;  /* 0x00000036302c7223 */ /* 0x040fe20000000087 */
[C---:B------:R-:W-:Y:S01]  /*b1e0*/  FFMA R114, R48.reuse, R55, R114 ;  /* 0x0000003730727223 */ /* 0x040fe20000000072 */
[C---:B-1----:R-:W-:Y:S01]  /*b1f0*/  FFMA R109, R48.reuse, R20, R109 ;  /* 0x00000014306d7223 */ /* 0x042fe2000000006d */
        /* <DEDUP_REMOVED lines=12> */
[----:B------:R-:W2:Y:S01]  /*b2c0*/  LDS.128 R8, [R5+0xc0] ;  /* 0x0000c00005087984 */ /* 0x000ea20000000c00 */
        /* <DEDUP_REMOVED lines=86> */
[----:B------:R-:W-:Y:S01]  /*b830*/  FFMA R111, R49, R54, R111 ;  /* 0x00000036316f7223 */ /* 0x000fe2000000006f */
[-C--:B------:R-:W-:Y:S01]  /*b840*/  FFMA R105, R52, R25.reuse, R105 ;  /* 0x0000001934697223 */ /* 0x080fe20000000069 */
        /* <DEDUP_REMOVED lines=60> */
[C---:B------:R-:W-:Y:S01]  /*bc10*/  FFMA R122, R53.reuse, R9, R122 ;  /* 0x00000009357a7223 */ /* 0x040fe2000000007a */
[-C--:B------:R-:W-:Y:S01]  /*bc20*/  FFMA R132, R53, R17.reuse, R132 ;  /* 0x0000001135847223 */ /* 0x080fe20000000084 */
[----:B------:R-:W-:Y:S01]  /*bc30*/  FFMA R62, R55, R17, R62 ;  /* 0x00000011373e7223 */ /* 0x000fe2000000003e */
        /* <DEDUP_REMOVED lines=68> */
[----:B------:R-:W-:Y:S04]  /*c080*/  LDS.128 R28, [R5+0x10] ;  /* 0x00001000051c7984 */ /* 0x000fe80000000c00 */
[----:B------:R-:W0:Y:S04]  /*c090*/  LDS.128 R44, [R4+0x800] ;  /* 0x00080000042c7984 */ /* 0x000e280000000c00 */
[----:B------:R-:W1:Y:S04]  /*c0a0*/  LDS.128 R32, [R4+0x810] ;  /* 0x0008100004207984 */ /* 0x000e680000000c00 */
[----:B------:R-:W2:Y:S01]  /*c0b0*/  LDS.128 R48, [R5+0x30] ;  /* 0x0000300005307984 */ /* 0x000ea20000000c00 */
        /* <DEDUP_REMOVED lines=8> */
[----:B------:R-:W-:Y:S01]  /*c140*/  IADD3 R11, PT, PT, R101, 0xc000, RZ ;  /* 0x0000c000650b7810 */ /* 0x000fe20007ffe0ff */
[----:B------:R-:W-:-:S04]  /*c150*/  FFMA R115, R20, R71, R115 ;  /* 0x0000004714737223 */ /* 0x000fc80000000073 */
[----:B------:R-:W-:-:S04]  /*c160*/  IMAD.WIDE.U32 R10, R11, 0x4, R126 ;  /* 0x000000040b0a7825 */ /* 0x000fc800078e007e */
        /* <DEDUP_REMOVED lines=24> */
[----:B------:R-:W0:Y:S01]  /*c2f0*/  LDS.128 R40, [R5+0x50] ;  /* 0x0000500005287984 */ /* 0x000e220000000c00 */
        /* <DEDUP_REMOVED lines=8> */
[----:B------:R-:W4:Y:S04]  /*c380*/  LDS.128 R60, [R5+0x90] ;  /* 0x00009000053c7984 */ /* 0x000f280000000c00 */
[----:B------:R-:W5:Y:S01]  /*c390*/  LDS.128 R20, [R5+0xb0] ;  /* 0x0000b00005147984 */ /* 0x000f620000000c00 */
        /* <DEDUP_REMOVED lines=39> */
[----:B------:R-:W0:Y:S01]  /*c610*/  LDS.128 R12, [R5+0xd0] ;  /* 0x0000d000050c7984 */ /* 0x000e220000000c00 */
[----:B------:R-:W-:Y:S01]  /*c620*/  IADD3 R101, PT, PT, R101, 0xe000, RZ ;  /* 0x0000e00065657810 */ /* 0x000fe20007ffe0ff */
        /* <DEDUP_REMOVED lines=17> */
[----:B------:R-:W-:Y:S01]  /*c740*/  IMAD.WIDE.U32 R126, R101, 0x4, R126 ;  /* 0x00000004657e7825 */ /* 0x000fe200078e007e */
[----:B------:R-:W1:Y:S03]  /*c750*/  LDS.128 R32, [R4+0xa10] ;  /* 0x000a100004207984 */ /* 0x000e660000000c00 */
        /* <DEDUP_REMOVED lines=33> */
[----:B------:R-:W0:Y:S01]  /*c970*/  LDS.128 R24, [R4+0xc00] ;  /* 0x000c000004187984 */ /* 0x000e220000000c00 */
        /* <DEDUP_REMOVED lines=68> */
[----:B------:R-:W-:-:S04]  /*cdc0*/  FFMA R142, R30, R53, R159 ;  /* 0x000000351e8e7223 */ /* 0x000fc8000000009f */
[----:B--2---:R-:W-:Y:S04]  /*cdd0*/  STS.128 [R102], R68 ;  /* 0x0000004466007388 */ /* 0x004fe80000000c00 */
[----:B---3--:R-:W-:Y:S01]  /*cde0*/  STS.128 [R103], R8 ;  /* 0x0000000867007388 */ /* 0x008fe20000000c00 */
[----:B------:R-:W-:Y:S01]  /*cdf0*/  BAR.SYNC.DEFER_BLOCKING 0x0 ;  /* 0x0000000000007b1d */ /* 0x000fe20000010000 */
[C---:B------:R-:W-:Y:S01]  /*ce00*/  FFMA R111, R30.reuse, R54, R111 ;  /* 0x000000361e6f7223 */ /* 0x040fe2000000006f */
[----:B------:R-:W-:Y:S01]  /*ce10*/  FFMA R104, R30, R55, R104 ;  /* 0x000000371e687223 */ /* 0x000fe20000000068 */
[-C--:B------:R-:W-:Y:S01]  /*ce20*/  FFMA R117, R52, R18.reuse, R117 ;  /* 0x0000001234757223 */ /* 0x080fe20000000075 */
[CC--:B------:R-:W-:Y:S01]  /*ce30*/  FFMA R132, R53.reuse, R18.reuse, R132 ;  /* 0x0000001235847223 */ /* 0x0c0fe20000000084 */
        /* <DEDUP_REMOVED lines=14> */
[----:B------:R-:W-:Y:S01]  /*cf20*/  FFMA R13, R52, R14, R39 ;  /* 0x0000000e340d7223 */ /* 0x000fe20000000027 */
[C---:B----4-:R-:W-:Y:S01]  /*cf30*/  FFMA R21, R32.reuse, R43, R38 ;  /* 0x0000002b20157223 */ /* 0x050fe20000000026 */
[C---:B------:R-:W-:Y:S01]  /*cf40*/  FFMA R53, R32.reuse, R63, R44 ;  /* 0x0000003f20357223 */ /* 0x040fe2000000002c */
[C---:B------:R-:W-:Y:S01]  /*cf50*/  FFMA R55, R32.reuse, R23, R46 ;  /* 0x0000001720377223 */ /* 0x040fe2000000002e */
[C---:B------:R-:W-:Y:S01]  /*cf60*/  FFMA R119, R32.reuse, R31, R119 ;  /* 0x0000001f20777223 */ /* 0x040fe20000000077 */
[----:B------:R-:W-:Y:S01]  /*cf70*/  FFMA R17, R32, R51, R28 ;  /* 0x0000003320117223 */ /* 0x000fe2000000001c */
[C---:B------:R-:W-:Y:S01]  /*cf80*/  FFMA R58, R31.reuse, R33, R58 ;  /* 0x000000211f3a7223 */ /* 0x040fe2000000003a */
[C---:B------:R-:W-:Y:S01]  /*cf90*/  FFMA R121, R31.reuse, R34, R88 ;  /* 0x000000221f797223 */ /* 0x040fe20000000058 */
[----:B------:R-:W-:Y:S01]  /*cfa0*/  LDS.128 R36, [R5] ;  /* 0x0000000005247984 */ /* 0x000fe20000000c00 */
[C---:B------:R-:W-:Y:S01]  /*cfb0*/  FFMA R114, R31.reuse, R35, R114 ;  /* 0x000000231f727223 */ /* 0x040fe20000000072 */
[----:B0-----:R-:W-:Y:S01]  /*cfc0*/  FFMA R109, R24, R31, R109 ;  /* 0x0000001f186d7223 */ /* 0x001fe2000000006d */
[C---:B------:R-:W-:Y:S01]  /*cfd0*/  FFMA R142, R31.reuse, R25, R142 ;  /* 0x000000191f8e7223 */ /* 0x040fe2000000008e */
[----:B------:R-:W0:Y:S01]  /*cfe0*/  LDS.128 R44, [R4] ;  /* 0x00000000042c7984 */ /* 0x000e220000000c00 */
[C---:B------:R-:W-:Y:S01]  /*cff0*/  FFMA R111, R31.reuse, R26, R111 ;  /* 0x0000001a1f6f7223 */ /* 0x040fe2000000006f */
[----:B------:R-:W-:Y:S01]  /*d000*/  FFMA R104, R31, R27, R104 ;  /* 0x0000001b1f687223 */ /* 0x000fe20000000068 */
[C---:B------:R-:W-:Y:S01]  /*d010*/  FFMA R49, R32.reuse, R67, R40 ;  /* 0x0000004320317223 */ /* 0x040fe20000000028 */
[----:B------:R-:W1:Y:S01]  /*d020*/  LDS.128 R8, [R4+0x10] ;  /* 0x0000100004087984 */ /* 0x000e620000000c00 */
        /* <DEDUP_REMOVED lines=63> */
[----:B------:R-:W5:Y:S01]  /*d420*/  LDS.128 R12, [R5+0x80] ;  /* 0x00008000050c7984 */ /* 0x000f620000000c00 */
        /* <DEDUP_REMOVED lines=10> */
[----:B------:R-:W0:Y:S01]  /*d4d0*/  LDS.128 R24, [R5+0xa0] ;  /* 0x0000a00005187984 */ /* 0x000e220000000c00 */
        /* <DEDUP_REMOVED lines=9> */
[----:B---3--:R-:W-:-:S03]  /*d570*/  FFMA R28, R44, R32, R21 ;  /* 0x000000202c1c7223 */ /* 0x008fc60000000015 */
        /* <DEDUP_REMOVED lines=44> */
[----:B------:R-:W-:-:S02]  /*d840*/  FFMA R140, R20, R47, R140 ;  /* 0x0000002f148c7223 */ /* 0x000fc4000000008c */
[----:B------:R-:W0:Y:S01]  /*d850*/  LDS.128 R44, [R4+0x210] ;  /* 0x00021000042c7984 */ /* 0x000e220000000c00 */
[----:B------:R-:W-:Y:S01]  /*d860*/  FFMA R117, R8, R20, R117 ;  /* 0x0000001408757223 */ /* 0x000fe20000000075 */
[C---:B------:R-:W-:Y:S01]  /*d870*/  FFMA R132, R20.reuse, R9, R132 ;  /* 0x0000000914847223 */ /* 0x040fe20000000084 */
[C---:B------:R-:W-:Y:S01]  /*d880*/  FFMA R89, R20.reuse, R10, R89 ;  /* 0x0000000a14597223 */ /* 0x040fe20000000059 */
[----:B------:R-:W-:Y:S02]  /*d890*/  FFMA R56, R20, R11, R56 ;  /* 0x0000000b14387223 */ /* 0x000fe40000000038 */
        /* <DEDUP_REMOVED lines=65> */
[----:B------:R-:W0:Y:S04]  /*dcb0*/  LDS.128 R48, [R4+0x410] ;  /* 0x0004100004307984 */ /* 0x000e280000000c00 */
[----:B------:R-:W2:Y:S01]  /*dcc0*/  LDS.128 R44, [R4+0x600] ;  /* 0x00060000042c7984 */ /* 0x000ea20000000c00 */
[----:B-1----:R-:W-:Y:S01]  /*dcd0*/  FFMA R128, R10, R18, R107 ;  /* 0x000000120a807223 */ /* 0x002fe2000000006b */
[C---:B------:R-:W-:Y:S01]  /*dce0*/  FFMA R68, R9.reuse, R26, R79 ;  /* 0x0000001a09447223 */ /* 0x040fe2000000004f */
[-C--:B------:R-:W-:Y:S01]  /*dcf0*/  FFMA R20, R8, R42.reuse, R59 ;  /* 0x0000002a08147223 */ /* 0x080fe2000000003b */
[-C--:B------:R-:W-:Y:S01]  /*dd00*/  FFMA R62, R9, R42.reuse, R75 ;  /* 0x0000002a093e7223 */ /* 0x080fe2000000004b */
[-C--:B------:R-:W-:Y:S01]  /*dd10*/  FFMA R114, R10, R42.reuse, R95 ;  /* 0x0000002a0a727223 */ /* 0x080fe2000000005f */
[-C--:B------:R-:W-:Y:S01]  /*dd20*/  FFMA R78, R11, R42.reuse, R141 ;  /* 0x0000002a0b4e7223 */ /* 0x080fe2000000008d */
[-C--:B0-----:R-:W-:Y:S01]  /*dd30*/  FFMA R57, R48, R42.reuse, R57 ;  /* 0x0000002a30397223 */ /* 0x081fe20000000039 */
[-C--:B------:R-:W-:Y:S01]  /*dd40*/  FFMA R120, R49, R42.reuse, R120 ;  /* 0x0000002a31787223 */ /* 0x080fe20000000078 */
[C---:B------:R-:W-:Y:S01]  /*dd50*/  FFMA R87, R50.reuse, R42, R87 ;  /* 0x0000002a32577223 */ /* 0x040fe20000000057 */
[----:B------:R-:W-:Y:S01]  /*dd60*/  FFMA R17, R50, R14, R129 ;  /* 0x0000000e32117223 */ /* 0x000fe20000000081 */
[----:B--2---:R-:W-:Y:S01]  /*dd70*/  FFMA R79, R46, R19, R128 ;  /* 0x000000132e4f7223 */ /* 0x004fe20000000080 */
[----:B------:R-:W-:Y:S01]  /*dd80*/  FFMA R13, R50, R34, R125 ;  /* 0x00000022320d7223 */ /* 0x000fe2000000007d */
[----:B------:R-:W-:Y:S01]  /*dd90*/  FFMA R42, R51, R42, R124 ;  /* 0x0000002a332a7223 */ /* 0x000fe2000000007c */
[----:B------:R-:W2:Y:S04]  /*dda0*/  LDG.E.128.CONSTANT R128, desc[UR8][R130.64+0xe0] ;  /* 0x0000e00882807981 */ /* 0x000ea8000c1e9d00 */
[----:B------:R-:W3:Y:S01]  /*ddb0*/  LDG.E.128.CONSTANT R124, desc[UR8][R126.64] ;  /* 0x000000087e7c7981 */ /* 0x000ee2000c1e9d00 */
        /* <DEDUP_REMOVED lines=39> */
[CC--:B------:R-:W-:Y:S01]  /*e030*/  FFMA R122, R49.reuse, R18.reuse, R122 ;  /* 0x00000012317a7223 */ /* 0x0c0fe2000000007a */
[----:B------:R-:W-:Y:S01]  /*e040*/  FFMA R123, R50, R18, R123 ;  /* 0x00000012327b7223 */ /* 0x000fe2000000007b */
[CC--:B------:R-:W-:Y:S01]  /*e050*/  FFMA R85, R48.reuse, R34.reuse, R85 ;  /* 0x0000002230557223 */ /* 0x0c0fe20000000055 */
[-C--:B------:R-:W-:Y:S01]  /*e060*/  FFMA R96, R49, R34.reuse, R96 ;  /* 0x0000002231607223 */ /* 0x080fe20000000060 */
[----:B------:R-:W-:Y:S01]  /*e070*/  FFMA R112, R51, R34, R112 ;  /* 0x0000002233707223 */ /* 0x000fe20000000070 */
[CC--:B------:R-:W-:Y:S01]  /*e080*/  FFMA R99, R48.reuse, R14.reuse, R99 ;  /* 0x0000000e30637223 */ /* 0x0c0fe20000000063 */
[-C--:B------:R-:W-:Y:S01]  /*e090*/  FFMA R80, R49, R14.reuse, R80 ;  /* 0x0000000e31507223 */ /* 0x080fe20000000050 */
[C---:B------:R-:W-:Y:S01]  /*e0a0*/  FFMA R60, R51.reuse, R14, R60 ;  /* 0x0000000e333c7223 */ /* 0x040fe2000000003c */
[C---:B------:R-:W-:Y:S01]  /*e0b0*/  FFMA R26, R51.reuse, R26, R52 ;  /* 0x0000001a331a7223 */ /* 0x040fe20000000034 */
        /* <DEDUP_REMOVED lines=36> */
[----:B------:R-:W-:Y:S01]  /*e300*/  LDS.128 R48, [R5+0x10] ;  /* 0x0000100005307984 */ /* 0x000fe20000000c00 */
[C---:B0-----:R-:W-:Y:S01]  /*e310*/  FFMA R109, R8.reuse, R39, R109 ;  /* 0x00000027086d7223 */ /* 0x041fe2000000006d */
[C---:B------:R-:W-:Y:S01]  /*e320*/  FFMA R110, R39.reuse, R9, R110 ;  /* 0x00000009276e7223 */ /* 0x040fe2000000006e */
[C---:B------:R-:W-:Y:S01]  /*e330*/  FFMA R111, R39.reuse, R10, R111 ;  /* 0x0000000a276f7223 */ /* 0x040fe2000000006f */
[----:B------:R-:W0:Y:S01]  /*e340*/  LDS.128 R52, [R4+0x800] ;  /* 0x0008000004347984 */ /* 0x000e220000000c00 */
[----:B------:R-:W-:Y:S01]  /*e350*/  FFMA R104, R39, R11, R104 ;  /* 0x0000000b27687223 */ /* 0x000fe20000000068 */
[-C--:B------:R-:W-:Y:S01]  /*e360*/  FFMA R105, R8, R31.reuse, R105 ;  /* 0x0000001f08697223 */ /* 0x080fe20000000069 */
[-C--:B------:R-:W-:Y:S01]  /*e370*/  FFMA R76, R9, R31.reuse, R76 ;  /* 0x0000001f094c7223 */ /* 0x080fe2000000004c */
[----:B------:R-:W1:Y:S01]  /*e380*/  LDS.128 R44, [R4+0x810] ;  /* 0x00081000042c7984 */ /* 0x000e620000000c00 */
[-C--:B------:R-:W-:Y:S01]  /*e390*/  FFMA R113, R10, R31.reuse, R113 ;  /* 0x0000001f0a717223 */ /* 0x080fe20000000071 */
[----:B------:R-:W-:-:S02]  /*e3a0*/  FFMA R106, R11, R31, R106 ;  /* 0x0000001f0b6a7223 */ /* 0x000fc4000000006a */
[----:B------:R-:W4:Y:S01]  /*e3b0*/  LDS.128 R36, [R5+0x30] ;  /* 0x0000300005247984 */ /* 0x000f220000000c00 */
[-C--:B------:R-:W-:Y:S01]  /*e3c0*/  FFMA R85, R8, R35.reuse, R85 ;  /* 0x0000002308557223 */ /* 0x080fe20000000055 */
[-C--:B------:R-:W-:Y:S02]  /*e3d0*/  FFMA R96, R9, R35.reuse, R96 ;  /* 0x0000002309607223 */ /* 0x080fe40000000060 */
[----:B------:R-:W5:Y:S01]  /*e3e0*/  LDS.128 R28, [R5+0x50] ;  /* 0x00005000051c7984 */ /* 0x000f620000000c00 */
        /* <DEDUP_REMOVED lines=10> */
[----:B------:R-:W5:Y:S04]  /*e490*/  LDS.128 R12, [R5+0x70] ;  /* 0x00007000050c7984 */ /* 0x000f680000000c00 */
[----:B------:R-:W5:Y:S01]  /*e4a0*/  LDS.128 R16, [R5+0x90] ;  /* 0x0000900005107984 */ /* 0x000f620000000c00 */
        /* <DEDUP_REMOVED lines=29> */
[----:B-----5:R-:W-:-:S03]  /*e680*/  FFMA R36, R52, R28, R25 ;  /* 0x0000001c34247223 */ /* 0x020fc60000000019 */
[----:B------:R-:W1:Y:S01]  /*e690*/  LDS.128 R20, [R5+0xd0] ;  /* 0x0000d00005147984 */ /* 0x000e620000000c00 */
[C---:B------:R-:W-:Y:S01]  /*e6a0*/  FFMA R68, R28.reuse, R53, R67 ;  /* 0x000000351c447223 */ /* 0x040fe20000000043 */
[C---:B------:R-:W-:Y:S02]  /*e6b0*/  FFMA R70, R28.reuse, R54, R95 ;  /* 0x000000361c467223 */ /* 0x040fe4000000005f */
[----:B------:R-:W4:Y:S01]  /*e6c0*/  LDS.128 R24, [R5+0xf0] ;  /* 0x0000f00005187984 */ /* 0x000f220000000c00 */
[----:B------:R-:W-:Y:S01]  /*e6d0*/  FFMA R74, R28, R55, R74 ;  /* 0x000000371c4a7223 */ /* 0x000fe2000000004a */
[----:B------:R-:W-:Y:S01]  /*e6e0*/  FFMA R85, R44, R28, R85 ;  /* 0x0000001c2c557223 */ /* 0x000fe20000000055 */
[C---:B------:R-:W-:Y:S01]  /*e6f0*/  FFMA R96, R28.reuse, R45, R96 ;  /* 0x0000002d1c607223 */ /* 0x040fe20000000060 */
[C---:B------:R-:W-:Y:S01]  /*e700*/  FFMA R107, R28.reuse, R46, R107 ;  /* 0x0000002e1c6b7223 */ /* 0x040fe2000000006b */
[----:B------:R-:W-:Y:S01]  /*e710*/  FFMA R112, R28, R47, R112 ;  /* 0x0000002f1c707223 */ /* 0x000fe20000000070 */
[----:B------:R-:W-:Y:S01]  /*e720*/  FFMA R28, R52, R12, R33 ;  /* 0x0000000c341c7223 */ /* 0x000fe20000000021 */
[----:B------:R-:W-:-:S02]  /*e730*/  FFMA R67, R16, R46, R35 ;  /* 0x0000002e10437223 */ /* 0x000fc40000000023 */
        /* <DEDUP_REMOVED lines=40> */
[C---:B-----5:R-:W-:Y:S01]  /*e9c0*/  FFMA R119, R32.reuse, R49, R119 ;  /* 0x0000003120777223 */ /* 0x060fe20000000077 */
        /* <DEDUP_REMOVED lines=98> */
[----:B------:R-:W1:Y:S01]  /*eff0*/  LDS.128 R32, [R4+0xe10] ;  /* 0x000e100004207984 */ /* 0x000e620000000c00 */
[----:B------:R-:W-:Y:S01]  /*f000*/  BAR.SYNC.DEFER_BLOCKING 0x0 ;  /* 0x0000000000007b1d */ /* 0x000fe20000010000 */
[C---:B------:R-:W-:Y:S01]  /*f010*/  FFMA R119, R40.reuse, R50, R119 ;  /* 0x0000003228777223 */ /* 0x040fe20000000077 */
[C---:B------:R-:W-:Y:S01]  /*f020*/  FFMA R8, R40.reuse, R38, R53 ;  /* 0x0000002628087223 */ /* 0x040fe20000000035 */
[C---:B------:R-:W-:Y:S01]  /*f030*/  FFMA R16, R40.reuse, R30, R55 ;  /* 0x0000001e28107223 */ /* 0x040fe20000000037 */
[C---:B------:R-:W-:Y:S01]  /*f040*/  FFMA R20, R40.reuse, R14, R59 ;  /* 0x0000000e28147223 */ /* 0x040fe2000000003b */
[C---:B------:R-:W-:Y:S01]  /*f050*/  FFMA R24, R40.reuse, R18, R61 ;  /* 0x0000001228187223 */ /* 0x040fe2000000003d */
[----:B--2---:R-:W-:Y:S04]  /*f060*/  STS.128 [R102], R128 ;  /* 0x0000008066007388 */ /* 0x004fe80000000c00 */
[----:B---3--:R2:W-:Y:S01]  /*f070*/  STS.128 [R103], R124 ;  /* 0x0000007c67007388 */ /* 0x0085e20000000c00 */
        /* <DEDUP_REMOVED lines=12> */
[C---:B------:R-:W-:Y:S01]  /*f140*/  FFMA R54, R41.reuse, R14, R77 ;  /* 0x0000000e29367223 */ /* 0x040fe2000000004d */
        /* <DEDUP_REMOVED lines=26> */
[----:B------:R-:W-:Y:S01]  /*f2f0*/  BAR.SYNC.DEFER_BLOCKING 0x0 ;  /* 0x0000000000007b1d */ /* 0x000fe20000010000 */
        /* <DEDUP_REMOVED lines=24> */
[----:B------:R-:W-:Y:S01]  /*f480*/  LDS.128 R40, [R5] ;  /* 0x0000000005287984 */ /* 0x000fe20000000c00 */
[-C--:B------:R-:W-:Y:S01]  /*f490*/  FFMA R105, R32, R39.reuse, R105 ;  /* 0x0000002720697223 */ /* 0x080fe20000000069 */
[-C--:B------:R-:W-:Y:S01]  /*f4a0*/  FFMA R76, R33, R39.reuse, R76 ;  /* 0x00000027214c7223 */ /* 0x080fe2000000004c */
[-C--:B------:R-:W-:Y:S01]  /*f4b0*/  FFMA R113, R34, R39.reuse, R113 ;  /* 0x0000002722717223 */ /* 0x080fe20000000071 */
[----:B------:R-:W0:Y:S01]  /*f4c0*/  LDS.128 R52, [R4] ;  /* 0x0000000004347984 */ /* 0x000e220000000c00 */
[----:B------:R-:W-:Y:S01]  /*f4d0*/  FFMA R106, R35, R39, R106 ;  /* 0x00000027236a7223 */ /* 0x000fe2000000006a */
[-C--:B------:R-:W-:Y:S01]  /*f4e0*/  FFMA R39, R32, R31.reuse, R85 ;  /* 0x0000001f20277223 */ /* 0x080fe20000000055 */
[-C--:B------:R-:W-:Y:S01]  /*f4f0*/  FFMA R96, R33, R31.reuse, R96 ;  /* 0x0000001f21607223 */ /* 0x080fe20000000060 */
[----:B------:R-:W1:Y:S01]  /*f500*/  LDS.128 R44, [R4+0x10] ;  /* 0x00001000042c7984 */ /* 0x000e620000000c00 */
[-C--:B------:R-:W-:Y:S01]  /*f510*/  FFMA R107, R34, R31.reuse, R107 ;  /* 0x0000001f226b7223 */ /* 0x080fe2000000006b */
[----:B------:R-:W-:-:S02]  /*f520*/  FFMA R112, R35, R31, R112 ;  /* 0x0000001f23707223 */ /* 0x000fc40000000070 */
[----:B------:R-:W3:Y:S04]  /*f530*/  LDS.128 R48, [R5+0x20] ;  /* 0x0000200005307984 */ /* 0x000ee80000000c00 */
[----:B------:R-:W4:Y:S01]  /*f540*/  LDS.128 R28, [R5+0x40] ;  /* 0x00004000051c7984 */ /* 0x000f220000000c00 */
[-C--:B------:R-:W-:Y:S01]  /*f550*/  FFMA R57, R32, R15.reuse, R57 ;  /* 0x0000000f20397223 */ /* 0x080fe20000000039 */
[-C--:B------:R-:W-:Y:S01]  /*f560*/  FFMA R120, R33, R15.reuse, R120 ;  /* 0x0000000f21787223 */ /* 0x080fe20000000078 */
[-C--:B--2---:R-:W-:Y:S01]  /*f570*/  FFMA R103, R34, R15.reuse, R87 ;  /* 0x0000000f22677223 */ /* 0x084fe20000000057 */
[----:B------:R-:W-:Y:S01]  /*f580*/  FFMA R20, R35, R15, R12 ;  /* 0x0000000f23147223 */ /* 0x000fe2000000000c */
[-C--:B------:R-:W-:Y:S01]  /*f590*/  FFMA R99, R32, R19.reuse, R99 ;  /* 0x0000001320637223 */ /* 0x080fe20000000063 */
[----:B------:R-:W2:Y:S01]  /*f5a0*/  LDS.128 R12, [R5+0x60] ;  /* 0x00006000050c7984 */ /* 0x000ea20000000c00 */
        /* <DEDUP_REMOVED lines=12> */
[----:B------:R-:W5:Y:S01]  /*f670*/  LDS.128 R68, [R5+0x80] ;  /* 0x0000800005447984 */ /* 0x000f620000000c00 */
[-C--:B------:R-:W-:Y:S01]  /*f680*/  FFMA R132, R33, R27.reuse, R132 ;  /* 0x0000001b21847223 */ /* 0x080fe20000000084 */
[-C--:B------:R-:W-:Y:S01]  /*f690*/  FFMA R89, R34, R27.reuse, R89 ;  /* 0x0000001b22597223 */ /* 0x080fe20000000059 */
[----:B------:R-:W-:Y:S01]  /*f6a0*/  FFMA R56, R35, R27, R56 ;  /* 0x0000001b23387223 */ /* 0x000fe20000000038 */
[----:B------:R-:W-:Y:S04]  /*f6b0*/  LDS.128 R84, [R5+0xc0] ;  /* 0x0000c00005547984 */ /* 0x000fe80000000c00 */
        /* <DEDUP_REMOVED lines=60> */
[----:B------:R-:W-:Y:S01]  /*fa80*/  FFMA R52, R8, R53, R83 ;  /* 0x0000003508347223 */ /* 0x000fe20000000053 */
[----:B------:R-:W0:Y:S01]  /*fa90*/  LDS.128 R36, [R4+0x210] ;  /* 0x0002100004247984 */ /* 0x000e220000000c00 */
[----:B-1----:R-:W-:Y:S01]  /*faa0*/  FFMA R53, R16, R69, R20 ;  /* 0x0000004510357223 */ /* 0x002fe20000000014 */
[----:B------:R-:W-:-:S02]  /*fab0*/  FFMA R65, R41, R17, R22 ;  /* 0x0000001129417223 */ /* 0x000fc40000000016 */
[----:B------:R-:W1:Y:S01]  /*fac0*/  LDS.128 R20, [R4+0x400] ;  /* 0x0004000004147984 */ /* 0x000e620000000c00 */
        /* <DEDUP_REMOVED lines=37> */
[----:B------:R-:W0:Y:S01]  /*fd20*/  LDS.128 R16, [R4+0x410] ;  /* 0x0004100004107984 */ /* 0x000e220000000c00 */
[C---:B------:R-:W-:Y:S01]  /*fd30*/  FFMA R145, R41.reuse, R37, R134 ;  /* 0x0000002529917223 */ /* 0x040fe20000000086 */
        /* <DEDUP_REMOVED lines=40> */
[----:B------:R-:W1:Y:S01]  /*ffc0*/  LDS.128 R24, [R4+0x600] ;  /* 0x0006000004187984 */ /* 0x000e620000000c00 */
        /* <DEDUP_REMOVED lines=9> */
[C---:B------:R-:W-:Y:S01]  /*10060*/  FFMA R132, R37.reuse, R9, R132 ;  /* 0x0000000925847223 */ /* 0x040fe20000000084 */
        /* <DEDUP_REMOVED lines=13> */
[----:B0-----:R-:W-:Y:S01]  /*10140*/  FFMA R111, R42, R18, R111 ;  /* 0x000000122a6f7223 */ /* 0x001fe2000000006f */
[C---:B------:R-:W-:Y:S01]  /*10150*/  FFMA R41, R16.reuse, R30, R41 ;  /* 0x0000001e10297223 */ /* 0x040fe20000000029 */
[----:B------:R-:W-:Y:S01]  /*10160*/  FFMA R109, R16, R42, R109 ;  /* 0x0000002a106d7223 */ /* 0x000fe2000000006d */
[C---:B------:R-:W-:Y:S01]  /*10170*/  FFMA R124, R42.reuse, R17, R145 ;  /* 0x000000112a7c7223 */ /* 0x040fe20000000091 */
[----:B------:R-:W-:Y:S01]  /*10180*/  FFMA R104, R42, R19, R104 ;  /* 0x000000132a687223 */ /* 0x000fe20000000068 */
[-C--:B------:R-:W-:Y:S01]  /*10190*/  FFMA R117, R16, R10.reuse, R117 ;  /* 0x0000000a10757223 */ /* 0x080fe20000000075 */
[CC--:B------:R-:W-:Y:S01]  /*101a0*/  FFMA R132, R17.reuse, R10.reuse, R132 ;  /* 0x0000000a11847223 */ /* 0x0c0fe20000000084 */
[----:B------:R-:W-:Y:S01]  /*101b0*/  FFMA R89, R18, R10, R89 ;  /* 0x0000000a12597223 */ /* 0x000fe20000000059 */
[-C--:B------:R-:W-:Y:S01]  /*101c0*/  FFMA R105, R16, R50.reuse, R105 ;  /* 0x0000003210697223 */ /* 0x080fe20000000069 */
[-C--:B------:R-:W-:Y:S01]  /*101d0*/  FFMA R76, R17, R50.reuse, R76 ;  /* 0x00000032114c7223 */ /* 0x080fe2000000004c */
[CC--:B------:R-:W-:Y:S01]  /*101e0*/  FFMA R113, R18.reuse, R50.reuse, R113 ;  /* 0x0000003212717223 */ /* 0x0c0fe20000000071 */
[----:B------:R-:W-:Y:S01]  /*101f0*/  FFMA R106, R19, R50, R106 ;  /* 0x00000032136a7223 */ /* 0x000fe2000000006a */
        /* <DEDUP_REMOVED lines=45> */
[----:B------:R-:W-:Y:S01]  /*104d0*/  FFMA R98, R43, R27, R98 ;  /* 0x0000001b2b627223 */ /* 0x000fe20000000062 */
[C---:B------:R-:W-:Y:S01]  /*104e0*/  FFMA R14, R27.reuse, R51, R64 ;  /* 0x000000331b0e7223 */ /* 0x040fe20000000040 */
[C---:B------:R-:W-:Y:S01]  /*104f0*/  FFMA R102, R27.reuse, R31, R102 ;  /* 0x0000001f1b667223 */ /* 0x040fe20000000066 */
[----:B------:R-:W0:Y:S01]  /*10500*/  LDS.128 R36, [R4+0x800] ;  /* 0x0008000004247984 */ /* 0x000e220000000c00 */
[C---:B------:R-:W-:Y:S01]  /*10510*/  FFMA R108, R27.reuse, R15, R108 ;  /* 0x0000000f1b6c7223 */ /* 0x040fe2000000006c */
[C---:B------:R-:W-:Y:S01]  /*10520*/  FFMA R114, R27.reuse, R71, R114 ;  /* 0x000000471b727223 */ /* 0x040fe20000000072 */
[C---:B------:R-:W-:Y:S01]  /*10530*/  FFMA R116, R27.reuse, R35, R116 ;  /* 0x000000231b747223 */ /* 0x040fe20000000074 */
[C---:B------:R-:W-:Y:S01]  /*10540*/  FFMA R118, R27.reuse, R87, R118 ;  /* 0x000000571b767223 */ /* 0x040fe20000000076 */
[----:B------:R-:W-:Y:S01]  /*10550*/  FFMA R126, R27, R11, R126 ;  /* 0x0000000b1b7e7223 */ /* 0x000fe2000000007e */
[----:B------:R-:W1:Y:S01]  /*10560*/  LDS.128 R44, [R4+0x810] ;  /* 0x00081000042c7984 */ /* 0x000e620000000c00 */
[C---:B--2---:R-:W-:Y:S01]  /*10570*/  FFMA R75, R43.reuse, R22, R111 ;  /* 0x000000162b4b7223 */ /* 0x044fe2000000006f */
[C---:B------:R-:W-:Y:S01]  /*10580*/  FFMA R109, R20.reuse, R43, R109 ;  /* 0x0000002b146d7223 */ /* 0x040fe2000000006d */
[C---:B------:R-:W-:Y:S01]  /*10590*/  FFMA R124, R43.reuse, R21, R124 ;  /* 0x000000152b7c7223 */ /* 0x040fe2000000007c */
[----:B------:R-:W-:Y:S01]  /*105a0*/  FFMA R104, R43, R23, R104 ;  /* 0x000000172b687223 */ /* 0x000fe20000000068 */
[----:B------:R-:W2:Y:S01]  /*105b0*/  LDS.128 R24, [R5+0x30] ;  /* 0x0000300005187984 */ /* 0x000ea20000000c00 */
[----:B------:R-:W-:-:S03]  /*105c0*/  FFMA R111, R20, R31, R41 ;  /* 0x0000001f146f7223 */ /* 0x000fc60000000029 */
[----:B------:R-:W3:Y:S01]  /*105d0*/  LDS.128 R40, [R5+0x50] ;  /* 0x0000500005287984 */ /* 0x000ee20000000c00 */
        /* <DEDUP_REMOVED lines=9> */
[CC--:B------:R-:W-:Y:S01]  /*10670*/  FFMA R103, R22.reuse, R15.reuse, R103 ;  /* 0x0000000f16677223 */ /* 0x0c0fe20000000067 */
[C---:B------:R-:W-:Y:S01]  /*10680*/  FFMA R12, R23.reuse, R15, R12 ;  /* 0x0000000f170c7223 */ /* 0x040fe2000000000c */
[----:B------:R-:W-:Y:S01]  /*10690*/  FFMA R30, R23, R35, R58 ;  /* 0x00000023171e7223 */ /* 0x000fe2000000003a */
[CC--:B------:R-:W-:Y:S01]  /*106a0*/  FFMA R80, R21.reuse, R71.reuse, R80 ;  /* 0x0000004715507223 */ /* 0x0c0fe20000000050 */
[C---:B------:R-:W-:Y:S01]  /*106b0*/  FFMA R15, R22.reuse, R71, R67 ;  /* 0x00000047160f7223 */ /* 0x040fe20000000043 */
[CC--:B------:R-:W-:Y:S01]  /*106c0*/  FFMA R92, R21.reuse, R35.reuse, R92 ;  /* 0x00000023155c7223 */ /* 0x0c0fe2000000005c */
[C---:B------:R-:W-:Y:S01]  /*106d0*/  FFMA R137, R22.reuse, R35, R137 ;  /* 0x0000002316897223 */ /* 0x040fe20000000089 */
[CC--:B------:R-:W-:Y:S01]  /*106e0*/  FFMA R122, R21.reuse, R87.reuse, R122 ;  /* 0x00000057157a7223 */ /* 0x0c0fe2000000007a */
[C---:B------:R-:W-:Y:S01]  /*106f0*/  FFMA R123, R22.reuse, R87, R123 ;  /* 0x00000057167b7223 */ /* 0x040fe2000000007b */
[----:B------:R-:W4:Y:S01]  /*10700*/  LDS.128 R56, [R5+0x90] ;  /* 0x0000900005387984 */ /* 0x000f220000000c00 */
[-C--:B------:R-:W-:Y:S01]  /*10710*/  FFMA R132, R21, R11.reuse, R132 ;  /* 0x0000000b15847223 */ /* 0x080fe20000000084 */
[----:B------:R-:W-:Y:S01]  /*10720*/  FFMA R89, R22, R11, R89 ;  /* 0x0000000b16597223 */ /* 0x000fe20000000059 */
[C---:B------:R-:W-:Y:S01]  /*10730*/  FFMA R99, R20.reuse, R71, R99 ;  /* 0x0000004714637223 */ /* 0x040fe20000000063 */
[----:B------:R-:W5:Y:S01]  /*10740*/  LDS.128 R76, [R5+0xb0] ;  /* 0x0000b000054c7984 */ /* 0x000f620000000c00 */
[----:B------:R-:W-:Y:S01]  /*10750*/  FFMA R115, R20, R35, R115 ;  /* 0x0000002314737223 */ /* 0x000fe20000000073 */
[C---:B0-----:R-:W-:Y:S01]  /*10760*/  FFMA R119, R16.reuse, R36, R119 ;  /* 0x0000002410777223 */ /* 0x041fe20000000077 */
[C---:B------:R-:W-:Y:S01]  /*10770*/  FFMA R22, R16.reuse, R37, R8 ;  /* 0x0000002510167223 */ /* 0x040fe20000000008 */
[C---:B------:R-:W-:Y:S01]  /*10780*/  FFMA R32, R16.reuse, R38, R65 ;  /* 0x0000002610207223 */ /* 0x040fe20000000041 */
[----:B------:R-:W-:Y:S01]  /*10790*/  FFMA R98, R16, R39, R98 ;  /* 0x0000002710627223 */ /* 0x000fe20000000062 */
[----:B------:R-:W0:Y:S01]  /*107a0*/  LDS.128 R48, [R5+0x70] ;  /* 0x0000700005307984 */ /* 0x000e220000000c00 */
[----:B------:R-:W-:Y:S01]  /*107b0*/  FFMA R63, R20, R87, R63 ;  /* 0x00000057143f7223 */ /* 0x000fe2000000003f */
[C---:B-1----:R-:W-:Y:S01]  /*107c0*/  FFMA R109, R16.reuse, R44, R109 ;  /* 0x0000002c106d7223 */ /* 0x042fe2000000006d */
[C---:B------:R-:W-:Y:S01]  /*107d0*/  FFMA R124, R16.reuse, R45, R124 ;  /* 0x0000002d107c7223 */ /* 0x040fe2000000007c */
[C---:B------:R-:W-:Y:S01]  /*107e0*/  FFMA R21, R16.reuse, R46, R75 ;  /* 0x0000002e10157223 */ /* 0x040fe2000000004b */
[----:B------:R-:W-:Y:S01]  /*107f0*/  FFMA R104, R16, R47, R104 ;  /* 0x0000002f10687223 */ /* 0x000fe20000000068 */
        /* <DEDUP_REMOVED lines=11> */
[----:B------:R2:W1:Y:S01]  /*108b0*/  LDS.128 R72, [R5+0xf0] ;  /* 0x0000f00005487984 */ /* 0x0004620000000c00 */
[----:B---3--:R-:W-:-:S03]  /*108c0*/  FFMA R24, R36, R40, R9 ;  /* 0x0000002824187223 */ /* 0x008fc60000000009 */
[----:B------:R-:W3:Y:S01]  /*108d0*/  LDS.128 R8, [R4+0xa00] ;  /* 0x000a000004087984 */ /* 0x000ee20000000c00 */
        /* <DEDUP_REMOVED lines=14> */
[C---:B--2---:R-:W-:Y:S01]  /*109c0*/  FFMA R5, R56.reuse, R46, R15 ;  /* 0x0000002e38057223 */ /* 0x044fe2000000000f */
[-C--:B------:R-:W-:Y:S01]  /*109d0*/  FFMA R60, R56, R47.reuse, R60 ;  /* 0x0000002f383c7223 */ /* 0x080fe2000000003c */
        /* <DEDUP_REMOVED lines=23> */
[-C--:B------:R-:W-:Y:S01]  /*10b50*/  FFMA R62, R64, R47.reuse, R62 ;  /* 0x0000002f403e7223 */ /* 0x080fe2000000003e */
[----:B------:R-:W-:Y:S01]  /*10b60*/  FFMA R48, R48, R47, R12 ;  /* 0x0000002f30307223 */ /* 0x000fe2000000000c */
[----:B------:R-:W-:Y:S01]  /*10b70*/  FFMA R64, R36, R72, R61 ;  /* 0x0000004824407223 */ /* 0x000fe2000000003d */
[C---:B------:R-:W-:Y:S01]  /*10b80*/  FFMA R36, R72.reuse, R37, R93 ;  /* 0x0000002548247223 */ /* 0x040fe2000000005d */
[----:B------:R-:W0:Y:S01]  /*10b90*/  LDS.128 R12, [R4+0xa10] ;  /* 0x000a1000040c7984 */ /* 0x000e220000000c00 */
[C---:B------:R-:W-:Y:S01]  /*10ba0*/  FFMA R38, R72.reuse, R38, R127 ;  /* 0x0000002648267223 */ /* 0x040fe2000000007f */
[----:B------:R-:W-:Y:S01]  /*10bb0*/  FFMA R126, R72, R39, R126 ;  /* 0x00000027487e7223 */ /* 0x000fe2000000007e */
[-C--:B---3--:R-:W-:Y:S01]  /*10bc0*/  FFMA R23, R8, R25.reuse, R16 ;  /* 0x0000001908177223 */ /* 0x088fe20000000010 */
[----:B------:R-:W-:Y:S01]  /*10bd0*/  FFMA R16, R9, R25, R34 ;  /* 0x0000001909107223 */ /* 0x000fe20000000022 */
[C---:B------:R-:W-:Y:S01]  /*10be0*/  FFMA R87, R17.reuse, R10, R32 ;  /* 0x0000000a11577223 */ /* 0x040fe20000000020 */
[C---:B------:R-:W-:Y:S01]  /*10bf0*/  FFMA R132, R72.reuse, R45, R132 ;  /* 0x0000002d48847223 */ /* 0x040fe20000000084 */
        /* <DEDUP_REMOVED lines=33> */
[----:B------:R-:W-:Y:S01]  /*10e10*/  FFMA R22, R15, R49, R48 ;  /* 0x000000310f167223 */ /* 0x000fe20000000030 */
[C---:B-1----:R-:W-:Y:S01]  /*10e20*/  FFMA R40, R33.reuse, R50, R69 ;  /* 0x0000003221287223 */ /* 0x042fe20000000045 */
[C---:B------:R-:W-:Y:S02]  /*10e30*/  FFMA R48, R33.reuse, R58, R71 ;  /* 0x0000003a21307223 */ /* 0x040fe40000000047 */
[----:B------:R-:W0:Y:S01]  /*10e40*/  LDS.128 R68, [R4+0xe10] ;  /* 0x000e100004447984 */ /* 0x000e220000000c00 */
[C---:B------:R-:W-:Y:S01]  /*10e50*/  FFMA R56, R33.reuse, R78, R81 ;  /* 0x0000004e21387223 */ /* 0x040fe20000000051 */
[----:B------:R-:W-:Y:S01]  /*10e60*/  FFMA R64, R33, R66, R83 ;  /* 0x0000004221407223 */ /* 0x000fe20000000053 */
[----:B------:R-:W-:Y:S01]  /*10e70*/  FFMA R89, R72, R46, R89 ;  /* 0x0000002e48597223 */ /* 0x000fe20000000059 */
[----:B------:R-:W-:Y:S01]  /*10e80*/  FFMA R105, R12, R25, R105 ;  /* 0x000000190c697223 */ /* 0x000fe20000000069 */
[----:B--2---:R-:W-:-:S02]  /*10e90*/  FFMA R54, R9, R58, R80 ;  /* 0x0000003a09367223 */ /* 0x004fc40000000050 */
[----:B------:R-:W1:Y:S01]  /*10ea0*/  LDS.128 R80, [R4+0xe00] ;  /* 0x000e000004507984 */ /* 0x000e620000000c00 */
[-C--:B------:R-:W-:Y:S01]  /*10eb0*/  FFMA R28, R13, R25.reuse, R28 ;  /* 0x000000190d1c7223 */ /* 0x080fe2000000001c */
[-C--:B------:R-:W-:Y:S01]  /*10ec0*/  FFMA R113, R14, R25.reuse, R113 ;  /* 0x000000190e717223 */ /* 0x080fe20000000071 */
[----:B------:R-:W-:Y:S01]  /*10ed0*/  FFMA R106, R15, R25, R106 ;  /* 0x000000190f6a7223 */ /* 0x000fe2000000006a */
[C---:B------:R-:W-:Y:S01]  /*10ee0*/  FFMA R109, R12.reuse, R17, R109 ;  /* 0x000000110c6d7223 */ /* 0x040fe2000000006d */
        /* <DEDUP_REMOVED lines=10> */
[----:B------:R-:W-:Y:S01]  /*10f90*/  FFMA R117, R44, R72, R117 ;  /* 0x000000482c757223 */ /* 0x000fe20000000075 */
[-C--:B------:R-:W-:Y:S01]  /*10fa0*/  FFMA R99, R12, R57.reuse, R99 ;  /* 0x000000390c637223 */ /* 0x080fe20000000063 */
[CC--:B------:R-:W-:Y:S01]  /*10fb0*/  FFMA R145, R14.reuse, R57.reuse, R5 ;  /* 0x000000390e917223 */ /* 0x0c0fe20000000005 */
[----:B------:R-:W-:Y:S01]  /*10fc0*/  FFMA R60, R15, R57, R60 ;  /* 0x000000390f3c7223 */ /* 0x000fe2000000003c */
[CC--:B------:R-:W-:Y:S01]  /*10fd0*/  FFMA R36, R13.reuse, R77.reuse, R92 ;  /* 0x0000004d0d247223 */ /* 0x0c0fe2000000005c */
[----:B------:R-:W-:Y:S01]  /*10fe0*/  FFMA R137, R14, R77, R137 ;  /* 0x0000004d0e897223 */ /* 0x000fe20000000089 */
[-C--:B------:R-:W-:Y:S01]  /*10ff0*/  FFMA R63, R12, R65.reuse, R63 ;  /* 0x000000410c3f7223 */ /* 0x080fe2000000003f */
[-C--:B------:R-:W-:Y:S01]  /*11000*/  FFMA R122, R13, R65.reuse, R122 ;  /* 0x000000410d7a7223 */ /* 0x080fe2000000007a */
[CC--:B------:R-:W-:Y:S01]  /*11010*/  FFMA R123, R14.reuse, R65.reuse, R123 ;  /* 0x000000410e7b7223 */ /* 0x0c0fe2000000007b */
        /* <DEDUP_REMOVED lines=28> */
[----:B------:R-:W-:Y:S01]  /*111e0*/  FFMA R109, R8, R18, R109 ;  /* 0x00000012086d7223 */ /* 0x000fe2000000006d */
[C---:B------:R-:W-:Y:S01]  /*111f0*/  FFMA R38, R18.reuse, R9, R143 ;  /* 0x0000000912267223 */ /* 0x040fe2000000008f */
[C---:B------:R-:W-:Y:S01]  /*11200*/  FFMA R14, R18.reuse, R10, R21 ;  /* 0x0000000a120e7223 */ /* 0x040fe20000000015 */
[----:B------:R-:W-:Y:S01]  /*11210*/  FFMA R104, R18, R11, R104 ;  /* 0x0000000b12687223 */ /* 0x000fe20000000068 */
        /* <DEDUP_REMOVED lines=23> */
[-C--:B------:R-:W-:Y:S01]  /*11390*/  FFMA R30, R8, R66.reuse, R63 ;  /* 0x00000042081e7223 */ /* 0x080fe2000000003f */
[----:B------:R-:W-:Y:S01]  /*113a0*/  FFMA R108, R10, R66, R123 ;  /* 0x000000420a6c7223 */ /* 0x000fe2000000007b */
[-C--:B------:R-:W-:Y:S01]  /*113b0*/  FFMA R72, R33, R74.reuse, R85 ;  /* 0x0000004a21487223 */ /* 0x080fe20000000055 */
[-C--:B------:R-:W-:Y:S01]  /*113c0*/  FFMA R76, R35, R74.reuse, R141 ;  /* 0x0000004a234c7223 */ /* 0x080fe2000000008d */
[-C--:B------:R-:W-:Y:S01]  /*113d0*/  FFMA R8, R8, R74.reuse, R117 ;  /* 0x0000004a08087223 */ /* 0x080fe20000000075 */
[-C--:B------:R-:W-:Y:S01]  /*113e0*/  FFMA R132, R9, R74.reuse, R132 ;  /* 0x0000004a09847223 */ /* 0x080fe20000000084 */
[-C--:B------:R-:W-:Y:S01]  /*113f0*/  FFMA R10, R10, R74.reuse, R89 ;  /* 0x0000004a0a0a7223 */ /* 0x080fe20000000059 */
[----:B------:R-:W-:Y:S01]  /*11400*/  FFMA R74, R11, R74, R20 ;  /* 0x0000004a0b4a7223 */ /* 0x000fe20000000014 */
[C---:B0-----:R-:W-:Y:S01]  /*11410*/  FFMA R36, R68.reuse, R51, R52 ;  /* 0x0000003344247223 */ /* 0x041fe20000000034 */
[-C--:B------:R-:W-:Y:S01]  /*11420*/  FFMA R84, R35, R66.reuse, R139 ;  /* 0x0000004223547223 */ /* 0x080fe2000000008b */
[-C--:B------:R-:W-:Y:S01]  /*11430*/  FFMA R122, R9, R66.reuse, R122 ;  /* 0x00000042097a7223 */ /* 0x080fe2000000007a */
[C---:B------:R-:W-:Y:S01]  /*11440*/  FFMA R20, R68.reuse, R27, R44 ;  /* 0x0000001b44147223 */ /* 0x040fe2000000002c */
[C---:B------:R-:W-:Y:S01]  /*11450*/  FFMA R52, R68.reuse, R79, R60 ;  /* 0x0000004f44347223 */ /* 0x040fe2000000003c */
[----:B------:R-:W-:Y:S01]  /*11460*/  FFMA R66, R11, R66, R62 ;  /* 0x000000420b427223 */ /* 0x000fe2000000003e */
[C---:B------:R-:W-:Y:S01]  /*11470*/  FFMA R44, R68.reuse, R59, R22 ;  /* 0x0000003b442c7223 */ /* 0x040fe20000000016 */
[C---:B------:R-:W-:Y:S01]  /*11480*/  FFMA R60, R68.reuse, R67, R30 ;  /* 0x00000043443c7223 */ /* 0x040fe2000000001e */
[----:B------:R-:W-:Y:S01]  /*11490*/  FFMA R13, R19, R69, R38 ;  /* 0x00000045130d7223 */ /* 0x000fe20000000026 */
        /* <DEDUP_REMOVED lines=12> */
[-C--:B------:R-:W-:Y:S01]  /*11560*/  FFMA R68, R68, R75.reuse, R8 ;  /* 0x0000004b44447223 */ /* 0x080fe20000000008 */
[----:B------:R-:W-:Y:S01]  /*11570*/  FFMA R70, R70, R75, R10 ;  /* 0x0000004b46467223 */ /* 0x000fe2000000000a */
[C---:B------:R-:W-:Y:S01]  /*11580*/  FFMA R16, R80.reuse, R27, R17 ;  /* 0x0000001b50107223 */ /* 0x040fe20000000011 */
        /* <DEDUP_REMOVED lines=18> */
[-C--:B------:R-:W-:Y:S01]  /*116b0*/  FFMA R25, R81, R43.reuse, R32 ;  /* 0x0000002b51197223 */ /* 0x080fe20000000020 */
[----:B------:R-:W-:Y:S01]  /*116c0*/  FFMA R27, R83, R43, R34 ;  /* 0x0000002b531b7223 */ /* 0x000fe20000000022 */
[-C--:B------:R-:W-:Y:S01]  /*116d0*/  FFMA R69, R69, R75.reuse, R132 ;  /* 0x0000004b45457223 */ /* 0x080fe20000000084 */
[----:B------:R-:W-:Y:S01]  /*116e0*/  FFMA R71, R71, R75, R74 ;  /* 0x0000004b47477223 */ /* 0x000fe2000000004a */
[----:B------:R-:W-:Y:S01]  /*116f0*/  FFMA R26, R82, R43, R91 ;  /* 0x0000002b521a7223 */ /* 0x000fe2000000005b */
[-C--:B------:R-:W-:Y:S01]  /*11700*/  FFMA R32, R80, R51.reuse, R65 ;  /* 0x0000003350207223 */ /* 0x080fe20000000041 */
[-C--:B------:R-:W-:Y:S01]  /*11710*/  FFMA R33, R81, R51.reuse, R40 ;  /* 0x0000003351217223 */ /* 0x080fe20000000028 */
[-C--:B------:R-:W-:Y:S01]  /*11720*/  FFMA R34, R82, R51.reuse, R93 ;  /* 0x0000003352227223 */ /* 0x080fe2000000005d */
[----:B------:R-:W-:Y:S01]  /*11730*/  FFMA R35, R83, R51, R92 ;  /* 0x0000003353237223 */ /* 0x000fe2000000005c */
[----:B------:R-:W-:Y:S01]  /*11740*/  IADD3 R2, PT, PT, R2, 0x8, RZ ;  /* 0x0000000802027810 */ /* 0x000fe20007ffe0ff */
[CC--:B------:R-:W-:Y:S01]  /*11750*/  FFMA R40, R80.reuse, R59.reuse, R41 ;  /* 0x0000003b50287223 */ /* 0x0c0fe20000000029 */
[C---:B------:R-:W-:Y:S01]  /*11760*/  FFMA R41, R81.reuse, R59, R48 ;  /* 0x0000003b51297223 */ /* 0x040fe20000000030 */
[-C--:B------:R-:W-:Y:S01]  /*11770*/  FFMA R48, R80, R79.reuse, R49 ;  /* 0x0000004f50307223 */ /* 0x080fe20000000031 */
[----:B------:R-:W-:Y:S01]  /*11780*/  ISETP.NE.AND P0, PT, R2, 0x80, PT ;  /* 0x000000800200780c */ /* 0x000fe20003f05270 */
[----:B------:R-:W-:Y:S01]  /*11790*/  BAR.SYNC.DEFER_BLOCKING 0x0 ;  /* 0x0000000000007b1d */ /* 0x000fe20000010000 */
[----:B------:R-:W-:Y:S01]  /*117a0*/  FFMA R49, R81, R79, R56 ;  /* 0x0000004f51317223 */ /* 0x000fe20000000038 */
[-C--:B------:R-:W-:Y:S01]  /*117b0*/  FFMA R42, R82, R59.reuse, R95 ;  /* 0x0000003b522a7223 */ /* 0x080fe2000000005f */
[----:B------:R-:W-:Y:S01]  /*117c0*/  FFMA R43, R83, R59, R90 ;  /* 0x0000003b532b7223 */ /* 0x000fe2000000005a */
[-C--:B------:R-:W-:Y:S01]  /*117d0*/  FFMA R56, R80, R67.reuse, R57 ;  /* 0x0000004350387223 */ /* 0x080fe20000000039 */
[-C--:B------:R-:W-:Y:S01]  /*117e0*/  FFMA R57, R81, R67.reuse, R64 ;  /* 0x0000004351397223 */ /* 0x080fe20000000040 */
[CC--:B------:R-:W-:Y:S01]  /*117f0*/  FFMA R58, R82.reuse, R67.reuse, R121 ;  /* 0x00000043523a7223 */ /* 0x0c0fe20000000079 */
[C---:B------:R-:W-:Y:S01]  /*11800*/  FFMA R59, R83.reuse, R67, R84 ;  /* 0x00000043533b7223 */ /* 0x040fe20000000054 */
[-C--:B------:R-:W-:Y:S01]  /*11810*/  FFMA R50, R82, R79.reuse, R97 ;  /* 0x0000004f52327223 */ /* 0x080fe20000000061 */
[----:B------:R-:W-:Y:S01]  /*11820*/  FFMA R51, R83, R79, R88 ;  /* 0x0000004f53337223 */ /* 0x000fe20000000058 */
[-C--:B------:R-:W-:Y:S01]  /*11830*/  FFMA R64, R80, R75.reuse, R5 ;  /* 0x0000004b50407223 */ /* 0x080fe20000000005 */
[-C--:B------:R-:W-:Y:S01]  /*11840*/  FFMA R65, R81, R75.reuse, R72 ;  /* 0x0000004b51417223 */ /* 0x080fe20000000048 */
[-C--:B------:R-:W-:Y:S01]  /*11850*/  FFMA R66, R82, R75.reuse, R129 ;  /* 0x0000004b52427223 */ /* 0x080fe20000000081 */
[----:B------:R-:W-:Y:S01]  /*11860*/  FFMA R67, R83, R75, R76 ;  /* 0x0000004b53437223 */ /* 0x000fe2000000004c */
[----:B------:R-:W-:Y:S06]  /*11870*/  @P0 BRA `(.L_x_0) ;  /* 0xfffffee800800947 */ /* 0x000fec000383ffff */
[----:B------:R-:W0:Y:S01]  /*11880*/  LDC.64 R4, c[0x0][0x390] ;  /* 0x0000e400ff047b82 */ /* 0x000e220000000a00 */
[----:B------:R-:W-:Y:S02]  /*11890*/  LEA R3, R3, R100, 0x3 ;  /* 0x0000006403037211 */ /* 0x000fe400078e18ff */
[----:B------:R-:W-:-:S04]  /*118a0*/  LEA R0, R0, UR4, 0xd ;  /* 0x0000000400007c11 */ /* 0x000fc8000f8e68ff */
[----:B------:R-:W-:-:S05]  /*118b0*/  IADD3 R3, PT, PT, R3, R0, RZ ;  /* 0x0000000003037210 */ /* 0x000fca0007ffe0ff */
[----:B0-----:R-:W-:-:S05]  /*118c0*/  IMAD.WIDE R2, R3, 0x4, R4 ;  /* 0x0000000403027825 */ /* 0x001fca00078e0204 */
[----:B------:R-:W-:Y:S04]  /*118d0*/  STG.E.128 desc[UR8][R2.64], R8 ;  /* 0x0000000802007986 */ /* 0x000fe8000c101d08 */
        /* <DEDUP_REMOVED lines=9> */
[----:B------:R-:W-:Y:S04]  /*11970*/  STG.E.64 desc[UR8][R2.64+0x20], R16 ;  /* 0x0000201002007986 */ /* 0x000fe8000c101b08 */
        /* <DEDUP_REMOVED lines=12> */
[----:B------:R-:W-:Y:S04]  /*11a40*/  STG.E desc[UR8][R2.64+0x28], R18 ;  /* 0x0000281202007986 */ /* 0x000fe8000c101908 */
[----:B------:R-:W-:Y:S04]  /*11a50*/  STG.E desc[UR8][R2.64+0x1028], R26 ;  /* 0x0010281a02007986 */ /* 0x000fe8000c101908 */
[----:B------:R-:W-:Y:S04]  /*11a60*/  STG.E desc[UR8][R2.64+0x2028], R34 ;  /* 0x0020282202007986 */ /* 0x000fe8000c101908 */
[----:B------:R-:W-:Y:S04]  /*11a70*/  STG.E desc[UR8][R2.64+0x3028], R42 ;  /* 0x0030282a02007986 */ /* 0x000fe8000c101908 */
[----:B------:R-:W-:Y:S04]  /*11a80*/  STG.E desc[UR8][R2.64+0x4028], R50 ;  /* 0x0040283202007986 */ /* 0x000fe8000c101908 */
[----:B------:R-:W-:Y:S04]  /*11a90*/  STG.E desc[UR8][R2.64+0x5028], R58 ;  /* 0x0050283a02007986 */ /* 0x000fe8000c101908 */
[----:B------:R-:W-:Y:S01]  /*11aa0*/  STG.E desc[UR8][R2.64+0x6028], R66 ;  /* 0x0060284202007986 */ /* 0x000fe2000c101908 */
[----:B------:R-:W-:Y:S05]  /*11ab0*/  EXIT ;  /* 0x000000000000794d */ /* 0x000fea0003800000 */
.L_x_1:
[----:B------:R-:W-:-:S00]  /*11ac0*/  BRA `(.L_x_1) ;  /* 0xfffffffc00fc7947 */ /* 0x000fc0000383ffff */
[----:B------:R-:W-:-:S00]  /*11ad0*/  NOP ;  /* 0x0000000000007918 */ /* 0x000fc00000000000 */
        /* <DEDUP_REMOVED lines=10> */
.L_x_5:


//--------------------- .text._Z23sgemm_block_tile_kernelILi128ELi128ELi128EEvPfS0_S0_ --------------------------
	.section	.text._Z23sgemm_block_tile_kernelILi128ELi128ELi128EEvPfS0_S0_,"ax",@progbits
	.align	128
        .global         _Z23sgemm_block_tile_kernelILi128ELi128ELi128EEvPfS0_S0_
        .type           _Z23sgemm_block_tile_kernelILi128ELi128ELi128EEvPfS0_S0_,@function
        .size           _Z23sgemm_block_tile_kernelILi128ELi128ELi128EEvPfS0_S0_,(.L_x_6 - _Z23sgemm_block_tile_kernelILi128ELi128ELi128EEvPfS0_S0_)
        .other          _Z23sgemm_block_tile_kernelILi128ELi128ELi128EEvPfS0_S0_,@"STO_CUDA_ENTRY STV_DEFAULT"
_Z23sgemm_block_tile_kernelILi128ELi128ELi128EEvPfS0_S0_:
.text._Z23sgemm_block_tile_kernelILi128ELi128ELi128EEvPfS0_S0_:
        /* <DEDUP_REMOVED lines=40> */
.L_x_2:
        /* <DEDUP_REMOVED lines=14> */
[----:B---3--:R-:W-:Y:S01]  /*0360*/  IMAD.WIDE.U32 R130, R73, 0x4, R130 ;  /* 0x0000000449827825 */ /* 0x008fe200078e0082 */
        /* <DEDUP_REMOVED lines=4436> */
[----:B------:R-:W-:-:S04]  /*118b0*/  IADD3 R5, PT, PT, R3, R0, RZ ;  /* 0x0000000003057210 */ /* 0x000fc80007ffe0ff */
[C---:B------:R-:W-:Y:S02]  /*118c0*/  IADD3 R7, PT, PT, R5.reuse, 0x80, RZ ;  /* 0x0000008005077810 */ /* 0x040fe40007ffe0ff */
[C---:B------:R-:W-:Y:S02]  /*118d0*/  IADD3 R75, PT, PT, R5.reuse, 0x100, RZ ;  /* 0x00000100054b7810 */ /* 0x040fe40007ffe0ff */
[C---:B------:R-:W-:Y:S02]  /*118e0*/  IADD3 R77, PT, PT, R5.reuse, 0x180, RZ ;  /* 0x00000180054d7810 */ /* 0x040fe40007ffe0ff */
[C---:B------:R-:W-:Y:S02]  /*118f0*/  IADD3 R79, PT, PT, R5.reuse, 0x200, RZ ;  /* 0x00000200054f7810 */ /* 0x040fe40007ffe0ff */
[C---:B------:R-:W-:Y:S02]  /*11900*/  IADD3 R81, PT, PT, R5.reuse, 0x280, RZ ;  /* 0x0000028005517810 */ /* 0x040fe40007ffe0ff */
[----:B------:R-:W-:-:S02]  /*11910*/  IADD3 R83, PT, PT, R5, 0x300, RZ ;  /* 0x0000030005537810 */ /* 0x000fc40007ffe0ff */
[C---:B------:R-:W-:Y:S01]  /*11920*/  IADD3 R85, PT, PT, R5.reuse, 0x380, RZ ;  /* 0x0000038005557810 */ /* 0x040fe20007ffe0ff */
[----:B0-----:R-:W-:-:S04]  /*11930*/  IMAD.WIDE.U32 R2, R5, 0x4, R72 ;  /* 0x0000000405027825 */ /* 0x001fc800078e0048 */
[--C-:B------:R-:W-:Y:S01]  /*11940*/  IMAD.WIDE.U32 R4, R7, 0x4, R72.reuse ;  /* 0x0000000407047825 */ /* 0x100fe200078e0048 */
[----:B------:R0:W-:Y:S03]  /*11950*/  STG.E.128 desc[UR8][R2.64], R8 ;  /* 0x0000000802007986 */ /* 0x0001e6000c101d08 */
[--C-:B------:R-:W-:Y:S01]  /*11960*/  IMAD.WIDE.U32 R6, R75, 0x4, R72.reuse ;  /* 0x000000044b067825 */ /* 0x100fe200078e0048 */
[----:B------:R-:W-:Y:S04]  /*11970*/  STG.E.128 desc[UR8][R2.64+0x10], R12 ;  /* 0x0000100c02007986 */ /* 0x000fe8000c101d08 */
[----:B------:R-:W-:Y:S04]  /*11980*/  STG.E.64 desc[UR8][R2.64+0x20], R16 ;  /* 0x0000201002007986 */ /* 0x000fe8000c101b08 */
[----:B------:R1:W-:Y:S04]  /*11990*/  STG.E desc[UR8][R2.64+0x28], R18 ;  /* 0x0000281202007986 */ /* 0x0003e8000c101908 */
[----:B------:R-:W-:Y:S01]  /*119a0*/  STG.E.128 desc[UR8][R4.64], R16 ;  /* 0x0000001004007986 */ /* 0x000fe2000c101d08 */
[----:B0-----:R-:W-:-:S03]  /*119b0*/  IMAD.WIDE.U32 R8, R77, 0x4, R72 ;  /* 0x000000044d087825 */ /* 0x001fc600078e0048 */
[----:B------:R-:W-:Y:S01]  /*119c0*/  STG.E.128 desc[UR8][R4.64+0x10], R20 ;  /* 0x0000101404007986 */ /* 0x000fe2000c101d08 */
[----:B------:R-:W-:-:S03]  /*119d0*/  IMAD.WIDE.U32 R10, R81, 0x4, R72 ;  /* 0x00000004510a7825 */ /* 0x000fc600078e0048 */
[----:B------:R-:W-:Y:S01]  /*119e0*/  STG.E.64 desc[UR8][R4.64+0x20], R24 ;  /* 0x0000201804007986 */ /* 0x000fe2000c101b08 */
[----:B-1----:R-:W-:-:S03]  /*119f0*/  IMAD.WIDE.U32 R2, R79, 0x4, R72 ;  /* 0x000000044f027825 */ /* 0x002fc600078e0048 */
[----:B------:R-:W-:Y:S01]  /*11a00*/  STG.E desc[UR8][R4.64+0x28], R26 ;  /* 0x0000281a04007986 */ /* 0x000fe2000c101908 */
[----:B------:R-:W-:-:S03]  /*11a10*/  IMAD.WIDE.U32 R12, R83, 0x4, R72 ;  /* 0x00000004530c7825 */ /* 0x000fc600078e0048 */
[----:B------:R-:W-:Y:S01]  /*11a20*/  STG.E.128 desc[UR8][R6.64], R24 ;  /* 0x0000001806007986 */ /* 0x000fe2000c101d08 */
[----:B------:R-:W-:-:S03]  /*11a30*/  IMAD.WIDE.U32 R14, R85, 0x4, R72 ;  /* 0x00000004550e7825 */ /* 0x000fc600078e0048 */
[----:B------:R-:W-:Y:S04]  /*11a40*/  STG.E.128 desc[UR8][R6.64+0x10], R28 ;  /* 0x0000101c06007986 */ /* 0x000fe8000c101d08 */
[----:B------:R-:W-:Y:S04]  /*11a50*/  STG.E.64 desc[UR8][R6.64+0x20], R32 ;  /* 0x0000202006007986 */ /* 0x000fe8000c101b08 */
[----:B------:R-:W-:Y:S04]  /*11a60*/  STG.E desc[UR8][R6.64+0x28], R34 ;  /* 0x0000282206007986 */ /* 0x000fe8000c101908 */
[----:B------:R-:W-:Y:S04]  /*11a70*/  STG.E.128 desc[UR8][R8.64], R32 ;  /* 0x0000002008007986 */ /* 0x000fe8000c101d08 */
        /* <DEDUP_REMOVED lines=16> */
[----:B------:R-:W-:Y:S01]  /*11b80*/  STG.E.128 desc[UR8][R14.64+0x10], R68 ;  /* 0x000010440e007986 */ /* 0x000fe2000c101d08 */
[----:B------:R-:W-:Y:S05]  /*11b90*/  EXIT ;  /* 0x000000000000794d */ /* 0x000fea0003800000 */
.L_x_3:
        /* <DEDUP_REMOVED lines=14> */
.L_x_6:


//--------------------- .text._Z23sgemm_block_tile_kernelILi32ELi32ELi32EEvPfS0_S0_ --------------------------
	.section	.text._Z23sgemm_block_tile_kernelILi32ELi32ELi32EEvPfS0_S0_,"ax",@progbits
	.align	128
        .global         _Z23sgemm_block_tile_kernelILi32ELi32ELi32EEvPfS0_S0_
        .type           _Z23sgemm_block_tile_kernelILi32ELi32ELi32EEvPfS0_S0_,@function
        .size           _Z23sgemm_block_tile_kernelILi32ELi32ELi32EEvPfS0_S0_,(.L_x_7 - _Z23sgemm_block_tile_kernelILi32ELi32ELi32EEvPfS0_S0_)
        .other          _Z23sgemm_block_tile_kernelILi32ELi32ELi32EEvPfS0_S0_,@"STO_CUDA_ENTRY STV_DEFAULT"
_Z23sgemm_block_tile_kernelILi32ELi32ELi32EEvPfS0_S0_:
.text._Z23sgemm_block_tile_kernelILi32ELi32ELi32EEvPfS0_S0_:
[----:B------:R-:W-:Y:S01]  /*0000*/  LDC R1, c[0x0][0x37c] ;  /* 0x0000df00ff017b82 */ /* 0x000fe20000000800 */
[----:B------:R-:W0:Y:S01]  /*0010*/  S2R R45, SR_TID.Y ;  /* 0x00000000002d7919 */ /* 0x000e220000002200 */
[----:B------:R-:W0:Y:S06]  /*0020*/  LDCU UR5, c[0x0][0x360] ;  /* 0x00006c00ff0577ac */ /* 0x000e2c0008000800 */
[----:B------:R-:W1:Y:S01]  /*0030*/  S2UR UR4, SR_CTAID.X ;  /* 0x00000000000479c3 */ /* 0x000e620000002500 */
[----:B------:R-:W0:Y:S01]  /*0040*/  S2R R4, SR_TID.X ;  /* 0x0000000000047919 */ /* 0x000e220000002100 */
[----:B------:R-:W2:Y:S01]  /*0050*/  LDCU.64 UR8, c[0x0][0x358] ;  /* 0x00006b00ff0877ac */ /* 0x000ea20008000a00 */
[----:B------:R-:W3:Y:S05]  /*0060*/  S2R R44, SR_CTAID.Y ;  /* 0x00000000002c7919 */ /* 0x000eea0000002600 */
[----:B------:R-:W4:Y:S08]  /*0070*/  LDC.64 R72, c[0x0][0x380] ;  /* 0x0000e000ff487b82 */ /* 0x000f300000000a00 */
[----:B------:R-:W5:Y:S01]  /*0080*/  LDC.64 R70, c[0x0][0x388] ;  /* 0x0000e200ff467b82 */ /* 0x000f620000000a00 */
[----:B-1----:R-:W-:Y:S01]  /*0090*/  USHF.L.U32 UR4, UR4, 0x7, URZ ;  /* 0x0000000704047899 */ /* 0x002fe200080006ff */
[----:B0-----:R-:W-:-:S05]  /*00a0*/  IMAD R0, R45, UR5, R4 ;  /* 0x000000052d007c24 */ /* 0x001fca000f8e0204 */
[C---:B------:R-:W-:Y:S02]  /*00b0*/  SHF.L.U32 R3, R0.reuse, 0x4, RZ ;  /* 0x0000000400037819 */ /* 0x040fe400000006ff */
[C---:B------:R-:W-:Y:S02]  /*00c0*/  SHF.L.U32 R2, R0.reuse, 0x2, RZ ;  /* 0x0000000200027819 */ /* 0x040fe400000006ff */
[----:B------:R-:W-:Y:S02]  /*00d0*/  LOP3.LUT R5, R3, 0xffffffe0, RZ, 0xc0, !PT ;  /* 0xffffffe003057812 */ /* 0x000fe400078ec0ff */
[----:B------:R-:W-:Y:S02]  /*00e0*/  LOP3.LUT R9, R0, 0x3fffe0, RZ, 0xc0, !PT ;  /* 0x003fffe000097812 */ /* 0x000fe400078ec0ff */
[----:B------:R-:W-:Y:S02]  /*00f0*/  LOP3.LUT R0, R2, 0x4, RZ, 0xc0, !PT ;  /* 0x0000000402007812 */ /* 0x000fe400078ec0ff */
[----:B---3--:R-:W-:-:S02]  /*0100*/  LEA R7, R44, R5, 0xc ;  /* 0x000000052c077211 */ /* 0x008fc400078e60ff */
[----:B------:R-:W-:Y:S02]  /*0110*/  LOP3.LUT R2, R2, 0x7c, RZ, 0xc0, !PT ;  /* 0x0000007c02027812 */ /* 0x000fe400078ec0ff */
[----:B------:R-:W-:Y:S02]  /*0120*/  IADD3 R7, PT, PT, R0, R7, RZ ;  /* 0x0000000700077210 */ /* 0x000fe40007ffe0ff */
[----:B------:R-:W-:-:S03]  /*0130*/  IADD3 R9, PT, PT, R2, UR4, R9 ;  /* 0x0000000402097c10 */ /* 0x000fc6000fffe009 */
[----:B----4-:R-:W-:-:S04]  /*0140*/  IMAD.WIDE.U32 R72, R7, 0x4, R72 ;  /* 0x0000000407487825 */ /* 0x010fc800078e0048 */
[----:B-----5:R-:W-:Y:S01]  /*0150*/  IMAD.WIDE.U32 R70, R9, 0x4, R70 ;  /* 0x0000000409467825 */ /* 0x020fe200078e0046 */
[----:B--2---:R-:W2:Y:S04]  /*0160*/  LDG.E.128.CONSTANT R20, desc[UR8][R72.64] ;  /* 0x0000000848147981 */ /* 0x004ea8000c1e9d00 */
[----:B------:R-:W3:Y:S01]  /*0170*/  LDG.E.128.CONSTANT R24, desc[UR8][R70.64] ;  /* 0x0000000846187981 */ /* 0x000ee2000c1e9d00 */
[----:B------:R-:W0:Y:S01]  /*0180*/  S2UR UR7, SR_CgaCtaId ;  /* 0x00000000000779c3 */ /* 0x000e220000008800 */
[----:B------:R-:W-:Y:S01]  /*0190*/  UMOV UR5, 0x400 ;  /* 0x0000040000057882 */ /* 0x000fe20000000000 */
[C---:B------:R-:W-:Y:S01]  /*01a0*/  LOP3.LUT R2, R3.reuse, 0x10, RZ, 0xc0, !PT ;  /* 0x0000001003027812 */ /* 0x040fe200078ec0ff */
[----:B------:R-:W-:Y:S01]  /*01b0*/  UIADD3 UR6, UPT, UPT, UR5, 0x1000, URZ ;  /* 0x0000100005067890 */ /* 0x000fe2000fffe0ff */
[----:B------:R-:W-:-:S02]  /*01c0*/  LOP3.LUT R0, R3, 0xfffffe00, RZ, 0xc0, !PT ;  /* 0xfffffe0003007812 */ /* 0x000fc400078ec0ff */
[----:B------:R-:W-:Y:S01]  /*01d0*/  LOP3.LUT R3, R3, 0x1f0, RZ, 0xc0, !PT ;  /* 0x000001f003037812 */ /* 0x000fe200078ec0ff */
[----:B0-----:R-:W-:Y:S02]  /*01e0*/  ULEA UR5, UR7, UR5, 0x18 ;  /* 0x0000000507057291 */ /* 0x001fe4000f8ec0ff */
[----:B------:R-:W-:-:S04]  /*01f0*/  ULEA UR6, UR7, UR6, 0x18 ;  /* 0x0000000607067291 */ /* 0x000fc8000f8ec0ff */
[----:B------:R-:W-:Y:S02]  /*0200*/  IADD3 R2, PT, PT, R2, UR5, R5 ;  /* 0x0000000502027c10 */ /* 0x000fe4000fffe005 */
[----:B------:R-:W-:Y:S02]  /*0210*/  IADD3 R3, PT, PT, R3, UR6, R0 ;  /* 0x0000000603037c10 */ /* 0x000fe4000fffe000 */
[----:B------:R-:W-:Y:S02]  /*0220*/  LEA R45, R45, UR5, 0x8 ;  /* 0x000000052d2d7c11 */ /* 0x000fe4000f8e40ff */
[----:B------:R-:W-:Y:S01]  /*0230*/  LEA R0, R4, UR6, 0x5 ;  /* 0x0000000604007c11 */ /* 0x000fe2000f8e28ff */
[----:B--2---:R-:W-:Y:S04]  /*0240*/  STS.128 [R2], R20 ;  /* 0x0000001402007388 */ /* 0x004fe80000000c00 */
[----:B---3--:R-:W-:Y:S01]  /*0250*/  STS.128 [R3], R24 ;  /* 0x0000001803007388 */ /* 0x008fe20000000c00 */
[----:B------:R-:W-:Y:S06]  /*0260*/  BAR.SYNC.DEFER_BLOCKING 0x0 ;  /* 0x0000000000007b1d */ /* 0x000fec0000010000 */
[----:B------:R-:W-:Y:S04]  /*0270*/  LDS.128 R16, [R45] ;  /* 0x000000002d107984 */ /* 0x000fe80000000c00 */
[----:B------:R-:W0:Y:S04]  /*0280*/  LDS.128 R12, [R0+0x10] ;  /* 0x00001000000c7984 */ /* 0x000e280000000c00 */
[----:B------:R-:W1:Y:S04]  /*0290*/  LDS.128 R48, [R0+0x210] ;  /* 0x0002100000307984 */ /* 0x000e680000000c00 */
[----:B------:R-:W2:Y:S04]  /*02a0*/  LDS.128 R8, [R0] ;  /* 0x0000000000087984 */ /* 0x000ea80000000c00 */
[----:B------:R-:W3:Y:S04]  /*02b0*/  LDS.128 R4, [R45+0x20] ;  /* 0x000020002d047984 */ /* 0x000ee80000000c00 */
[----:B------:R-:W4:Y:S04]  /*02c0*/  LDS.128 R56, [R0+0x200] ;  /* 0x0002000000387984 */ /* 0x000f280000000c00 */
[----:B------:R-:W5:Y:S04]  /*02d0*/  LDS.128 R52, [R0+0x400] ;  /* 0x0004000000347984 */ /* 0x000f680000000c00 */
[----:B------:R-:W5:Y:S04]  /*02e0*/  LDS.128 R60, [R0+0x410] ;  /* 0x00041000003c7984 */ /* 0x000f680000000c00 */
[----:B------:R-:W5:Y:S01]  /*02f0*/  LDS.128 R28, [R45+0x40] ;  /* 0x000040002d1c7984 */ /* 0x000f620000000c00 */
[C---:B0-----:R-:W-:Y:S01]  /*0300*/  FFMA R25, R16.reuse, R12, RZ ;  /* 0x0000000c10197223 */ /* 0x041fe200000000ff */
[C---:B------:R-:W-:Y:S01]  /*0310*/  FFMA R24, R16.reuse, R13, RZ ;  /* 0x0000000d10187223 */ /* 0x040fe200000000ff */
[----:B------:R-:W-:-:S02]  /*0320*/  FFMA R27, R16, R14, RZ ;  /* 0x0000000e101b7223 */ /* 0x000fc400000000ff */
[----:B-1----:R-:W-:Y:S01]  /*0330*/  FFMA R37, R48, R17, R25 ;  /* 0x0000001130257223 */ /* 0x002fe20000000019 */
[C---:B------:R-:W-:Y:S01]  /*0340*/  FFMA R32, R17.reuse, R49, R24 ;  /* 0x0000003111207223 */ /* 0x040fe20000000018 */
[C---:B------:R-:W-:Y:S01]  /*0350*/  FFMA R39, R17.reuse, R50, R27 ;  /* 0x0000003211277223 */ /* 0x040fe2000000001b */
[C---:B--2---:R-:W-:Y:S01]  /*0360*/  FFMA R21, R16.reuse, R8, RZ ;  /* 0x0000000810157223 */ /* 0x044fe200000000ff */
[C---:B------:R-:W-:Y:S01]  /*0370*/  FFMA R20, R16.reuse, R9, RZ ;  /* 0x0000000910147223 */ /* 0x040fe200000000ff */
[C---:B------:R-:W-:Y:S01]  /*0380*/  FFMA R23, R16.reuse, R10, RZ ;  /* 0x0000000a10177223 */ /* 0x040fe200000000ff */
[----:B------:R-:W-:Y:S01]  /*0390*/  FFMA R22, R16, R11, RZ ;  /* 0x0000000b10167223 */ /* 0x000fe200000000ff */
[----:B---3--:R-:W-:Y:S01]  /*03a0*/  FFMA R25, R4, R14, RZ ;  /* 0x0000000e04197223 */ /* 0x008fe200000000ff */
[----:B------:R-:W-:Y:S01]  /*03b0*/  FFMA R16, R16, R15, RZ ;  /* 0x0000000f10107223 */ /* 0x000fe200000000ff */
[----:B----4-:R-:W-:Y:S01]  /*03c0*/  FFMA R85, R56, R17, R21 ;  /* 0x0000001138557223 */ /* 0x010fe20000000015 */
[C---:B------:R-:W-:Y:S01]  /*03d0*/  FFMA R33, R17.reuse, R57, R20 ;  /* 0x0000003911217223 */ /* 0x040fe20000000014 */
[C---:B------:R-:W-:Y:S01]  /*03e0*/  FFMA R35, R17.reuse, R58, R23 ;  /* 0x0000003a11237223 */ /* 0x040fe20000000017 */
[C---:B------:R-:W-:Y:S01]  /*03f0*/  FFMA R74, R17.reuse, R59, R22 ;  /* 0x0000003b114a7223 */ /* 0x040fe20000000016 */
[----:B------:R-:W-:Y:S01]  /*0400*/  FFMA R34, R17, R51, R16 ;  /* 0x0000003311227223 */ /* 0x000fe20000000010 */
[----:B------:R-:W-:Y:S01]  /*0410*/  FFMA R41, R50, R5, R25 ;  /* 0x0000000532297223 */ /* 0x000fe20000000019 */
[----:B------:R-:W-:Y:S01]  /*0420*/  FFMA R17, R8, R4, RZ ;  /* 0x0000000408117223 */ /* 0x000fe200000000ff */
[C---:B------:R-:W-:Y:S01]  /*0430*/  FFMA R21, R4.reuse, R10, RZ ;  /* 0x0000000a04157223 */ /* 0x040fe200000000ff */
[----:B------:R-:W-:Y:S01]  /*0440*/  FFMA R20, R4, R11, RZ ;  /* 0x0000000b04147223 */ /* 0x000fe200000000ff */
[----:B------:R-:W-:Y:S01]  /*0450*/  FFMA R23, R12, R4, RZ ;  /* 0x000000040c177223 */ /* 0x000fe200000000ff */
[----:B------:R-:W-:Y:S01]  /*0460*/  FFMA R22, R4, R13, RZ ;  /* 0x0000000d04167223 */ /* 0x000fe200000000ff */
[----:B------:R-:W0:Y:S01]  /*0470*/  LDS.128 R24, [R45+0x60] ;  /* 0x000060002d187984 */ /* 0x000e220000000c00 */
[-C--:B------:R-:W-:Y:S01]  /*0480*/  FFMA R17, R56, R5.reuse, R17 ;  /* 0x0000000538117223 */ /* 0x080fe20000000011 */
[-C--:B------:R-:W-:Y:S01]  /*0490*/  FFMA R21, R58, R5.reuse, R21 ;  /* 0x000000053a157223 */ /* 0x080fe20000000015 */
[-C--:B------:R-:W-:Y:S01]  /*04a0*/  FFMA R20, R59, R5.reuse, R20 ;  /* 0x000000053b147223 */ /* 0x080fe20000000014 */
[-C--:B------:R-:W-:Y:S01]  /*04b0*/  FFMA R23, R48, R5.reuse, R23 ;  /* 0x0000000530177223 */ /* 0x080fe20000000017 */
[----:B------:R-:W-:Y:S01]  /*04c0*/  FFMA R22, R49, R5, R22 ;  /* 0x0000000531167223 */ /* 0x000fe20000000016 */
[C---:B------:R-:W-:Y:S01]  /*04d0*/  FFMA R16, R4.reuse, R9, RZ ;  /* 0x0000000904107223 */ /* 0x040fe200000000ff */
[----:B------:R-:W-:Y:S01]  /*04e0*/  FFMA R4, R4, R15, RZ ;  /* 0x0000000f04047223 */ /* 0x000fe200000000ff */
[-C--:B-----5:R-:W-:Y:S01]  /*04f0*/  FFMA R84, R52, R6.reuse, R17 ;  /* 0x0000000634547223 */ /* 0x0a0fe20000000011 */
[-C--:B------:R-:W-:Y:S01]  /*0500*/  FFMA R107, R54, R6.reuse, R21 ;  /* 0x00000006366b7223 */ /* 0x080fe20000000015 */
[-C--:B------:R-:W-:Y:S01]  /*0510*/  FFMA R77, R55, R6.reuse, R20 ;  /* 0x00000006374d7223 */ /* 0x080fe20000000014 */
[-C--:B------:R-:W-:Y:S01]  /*0520*/  FFMA R46, R60, R6.reuse, R23 ;  /* 0x000000063c2e7223 */ /* 0x080fe20000000017 */
[----:B------:R-:W-:Y:S01]  /*0530*/  FFMA R17, R61, R6, R22 ;  /* 0x000000063d117223 */ /* 0x000fe20000000016 */
[----:B------:R-:W-:Y:S01]  /*0540*/  FFMA R38, R51, R5, R4 ;  /* 0x0000000533267223 */ /* 0x000fe20000000004 */
[----:B------:R-:W1:Y:S01]  /*0550*/  LDS.128 R20, [R45+0x80] ;  /* 0x000080002d147984 */ /* 0x000e620000000c00 */
[C---:B------:R-:W-:Y:S01]  /*0560*/  FFMA R106, R18.reuse, R53, R33 ;  /* 0x00000035126a7223 */ /* 0x040fe20000000021 */
[C---:B------:R-:W-:Y:S01]  /*0570*/  FFMA R108, R18.reuse, R54, R35 ;  /* 0x00000036126c7223 */ /* 0x040fe20000000023 */
[C---:B------:R-:W-:Y:S01]  /*0580*/  FFMA R4, R18.reuse, R61, R32 ;  /* 0x0000003d12047223 */ /* 0x040fe20000000020 */
[----:B------:R-:W-:Y:S01]  /*0590*/  FFMA R47, R18, R63, R34 ;  /* 0x0000003f122f7223 */ /* 0x000fe20000000022 */
[----:B------:R-:W-:Y:S01]  /*05a0*/  FFMA R33, R8, R28, RZ ;  /* 0x0000001c08217223 */ /* 0x000fe200000000ff */
[C---:B------:R-:W-:Y:S01]  /*05b0*/  FFMA R32, R28.reuse, R9, RZ ;  /* 0x000000091c207223 */ /* 0x040fe200000000ff */
[C---:B------:R-:W-:Y:S01]  /*05c0*/  FFMA R35, R28.reuse, R10, RZ ;  /* 0x0000000a1c237223 */ /* 0x040fe200000000ff */
[----:B------:R-:W-:Y:S01]  /*05d0*/  FFMA R34, R28, R11, RZ ;  /* 0x0000000b1c227223 */ /* 0x000fe200000000ff */
        /* <DEDUP_REMOVED lines=9> */
[----:B------:R-:W2:Y:S01]  /*0670*/  LDS.128 R32, [R45+0xa0] ;  /* 0x0000a0002d207984 */ /* 0x000ea20000000c00 */
[----:B------:R-:W-:Y:S01]  /*0680*/  FFMA R5, R60, R18, R37 ;  /* 0x000000123c057223 */ /* 0x000fe20000000025 */
[----:B------:R-:W-:Y:S01]  /*0690*/  FFMA R16, R18, R62, R39 ;  /* 0x0000003e12107223 */ /* 0x000fe20000000027 */
[----:B------:R-:W-:Y:S01]  /*06a0*/  FFMA R105, R53, R6, R36 ;  /* 0x0000000635697223 */ /* 0x000fe20000000024 */
[----:B------:R-:W-:Y:S01]  /*06b0*/  FFMA R37, R12, R28, RZ ;  /* 0x0000001c0c257223 */ /* 0x000fe200000000ff */
[C---:B------:R-:W-:Y:S01]  /*06c0*/  FFMA R36, R28.reuse, R13, RZ ;  /* 0x0000000d1c247223 */ /* 0x040fe200000000ff */
[C---:B------:R-:W-:Y:S01]  /*06d0*/  FFMA R39, R28.reuse, R14, RZ ;  /* 0x0000000e1c277223 */ /* 0x040fe200000000ff */
[----:B------:R-:W-:Y:S01]  /*06e0*/  FFMA R28, R28, R15, RZ ;  /* 0x0000000f1c1c7223 */ /* 0x000fe200000000ff */
[----:B------:R-:W-:Y:S01]  /*06f0*/  FFMA R85, R52, R18, R85 ;  /* 0x0000001234557223 */ /* 0x000fe20000000055 */
        /* <DEDUP_REMOVED lines=11> */
[----:B0-----:R-:W-:Y:S01]  /*07b0*/  FFMA R37, R8, R24, RZ ;  /* 0x0000001808257223 */ /* 0x001fe200000000ff */
[C---:B------:R-:W-:Y:S01]  /*07c0*/  FFMA R36, R24.reuse, R9, RZ ;  /* 0x0000000918247223 */ /* 0x040fe200000000ff */
[C---:B------:R-:W-:Y:S01]  /*07d0*/  FFMA R39, R24.reuse, R10, RZ ;  /* 0x0000000a18277223 */ /* 0x040fe200000000ff */
[----:B------:R-:W-:Y:S01]  /*07e0*/  FFMA R38, R24, R11, RZ ;  /* 0x0000000b18267223 */ /* 0x000fe200000000ff */
[----:B------:R-:W-:Y:S01]  /*07f0*/  FFMA R41, R12, R24, RZ ;  /* 0x000000180c297223 */ /* 0x000fe200000000ff */
[C---:B------:R-:W-:Y:S01]  /*0800*/  FFMA R40, R24.reuse, R13, RZ ;  /* 0x0000000d18287223 */ /* 0x040fe200000000ff */
[C---:B------:R-:W-:Y:S01]  /*0810*/  FFMA R43, R24.reuse, R14, RZ ;  /* 0x0000000e182b7223 */ /* 0x040fe200000000ff */
[----:B------:R-:W-:Y:S01]  /*0820*/  FFMA R24, R24, R15, RZ ;  /* 0x0000000f18187223 */ /* 0x000fe200000000ff */
        /* <DEDUP_REMOVED lines=16> */
[----:B-1----:R-:W-:Y:S01]  /*0930*/  FFMA R41, R8, R20, RZ ;  /* 0x0000001408297223 */ /* 0x002fe200000000ff */
[C---:B------:R-:W-:Y:S01]  /*0940*/  FFMA R40, R20.reuse, R9, RZ ;  /* 0x0000000914287223 */ /* 0x040fe200000000ff */
[C---:B------:R-:W-:Y:S01]  /*0950*/  FFMA R43, R20.reuse, R10, RZ ;  /* 0x0000000a142b7223 */ /* 0x040fe200000000ff */
[----:B------:R-:W-:Y:S01]  /*0960*/  FFMA R42, R20, R11, RZ ;  /* 0x0000000b142a7223 */ /* 0x000fe200000000ff */
[----:B------:R-:W0:Y:S01]  /*0970*/  LDS.128 R36, [R45+0xc0] ;  /* 0x0000c0002d247984 */ /* 0x000e220000000c00 */
        /* <DEDUP_REMOVED lines=19> */
[----:B------:R-:W1:Y:S01]  /*0ab0*/  LDS.128 R40, [R45+0xe0] ;  /* 0x0000e0002d287984 */ /* 0x000e620000000c00 */
[----:B------:R-:W-:Y:S01]  /*0ac0*/  FFMA R22, R63, R22, R66 ;  /* 0x000000163f167223 */ /* 0x000fe20000000042 */
[----:B--2---:R-:W-:Y:S01]  /*0ad0*/  FFMA R65, R8, R32, RZ ;  /* 0x0000002008417223 */ /* 0x004fe200000000ff */
        /* <DEDUP_REMOVED lines=11> */
[----:B------:R-:W-:Y:S01]  /*0b90*/  FFMA R87, R32, R14, RZ ;  /* 0x0000000e20577223 */ /* 0x000fe200000000ff */
[----:B------:R-:W2:Y:S01]  /*0ba0*/  LDS.128 R64, [R0+0x600] ;  /* 0x0006000000407984 */ /* 0x000ea20000000c00 */
[----:B------:R-:W-:Y:S01]  /*0bb0*/  FFMA R83, R12, R32, RZ ;  /* 0x000000200c537223 */ /* 0x000fe200000000ff */
[C---:B------:R-:W-:Y:S01]  /*0bc0*/  FFMA R76, R32.reuse, R13, RZ ;  /* 0x0000000d204c7223 */ /* 0x040fe200000000ff */
[----:B------:R-:W-:Y:S01]  /*0bd0*/  FFMA R32, R32, R15, RZ ;  /* 0x0000000f20207223 */ /* 0x000fe200000000ff */
[-C--:B------:R-:W-:Y:S01]  /*0be0*/  FFMA R87, R50, R33.reuse, R87 ;  /* 0x0000002132577223 */ /* 0x080fe20000000057 */
[-C--:B------:R-:W-:Y:S01]  /*0bf0*/  FFMA R83, R48, R33.reuse, R83 ;  /* 0x0000002130537223 */ /* 0x080fe20000000053 */
[-C--:B------:R-:W-:Y:S01]  /*0c00*/  FFMA R78, R49, R33.reuse, R76 ;  /* 0x00000021314e7223 */ /* 0x080fe2000000004c */
[----:B------:R-:W-:Y:S01]  /*0c10*/  FFMA R88, R51, R33, R32 ;  /* 0x0000002133587223 */ /* 0x000fe20000000020 */
[----:B------:R-:W-:Y:S01]  /*0c20*/  FFMA R33, R62, R34, R87 ;  /* 0x000000223e217223 */ /* 0x000fe20000000057 */
[----:B0-----:R-:W-:Y:S01]  /*0c30*/  FFMA R87, R36, R10, RZ ;  /* 0x0000000a24577223 */ /* 0x001fe200000000ff */
[-C--:B------:R-:W-:Y:S01]  /*0c40*/  FFMA R76, R60, R34.reuse, R83 ;  /* 0x000000223c4c7223 */ /* 0x080fe20000000053 */
[-C--:B------:R-:W-:Y:S01]  /*0c50*/  FFMA R32, R61, R34.reuse, R78 ;  /* 0x000000223d207223 */ /* 0x080fe2000000004e */
[----:B------:R-:W-:Y:S01]  /*0c60*/  FFMA R34, R63, R34, R88 ;  /* 0x000000223f227223 */ /* 0x000fe20000000058 */
[----:B------:R-:W-:Y:S01]  /*0c70*/  FFMA R88, R36, R11, RZ ;  /* 0x0000000b24587223 */ /* 0x000fe200000000ff */
[----:B------:R-:W-:Y:S01]  /*0c80*/  FFMA R87, R58, R37, R87 ;  /* 0x000000253a577223 */ /* 0x000fe20000000057 */
[----:B------:R-:W-:Y:S01]  /*0c90*/  FFMA R83, R8, R36, RZ ;  /* 0x0000002408537223 */ /* 0x000fe200000000ff */
[----:B------:R-:W-:Y:S01]  /*0ca0*/  FFMA R78, R36, R9, RZ ;  /* 0x00000009244e7223 */ /* 0x000fe200000000ff */
[-C--:B------:R-:W-:Y:S01]  /*0cb0*/  FFMA R102, R59, R37.reuse, R88 ;  /* 0x000000253b667223 */ /* 0x080fe20000000058 */
[----:B------:R-:W-:Y:S01]  /*0cc0*/  FFMA R88, R54, R38, R87 ;  /* 0x0000002636587223 */ /* 0x000fe20000000057 */
[----:B------:R-:W-:Y:S01]  /*0cd0*/  FFMA R83, R56, R37, R83 ;  /* 0x0000002538537223 */ /* 0x000fe20000000053 */
[----:B------:R-:W-:Y:S01]  /*0ce0*/  FFMA R93, R12, R36, RZ ;  /* 0x000000240c5d7223 */ /* 0x000fe200000000ff */
[C---:B------:R-:W-:Y:S01]  /*0cf0*/  FFMA R100, R36.reuse, R13, RZ ;  /* 0x0000000d24647223 */ /* 0x040fe200000000ff */
[----:B------:R-:W-:Y:S01]  /*0d00*/  FFMA R95, R36, R14, RZ ;  /* 0x0000000e245f7223 */ /* 0x000fe200000000ff */
[----:B------:R-:W-:Y:S01]  /*0d10*/  FFMA R120, R52, R38, R83 ;  /* 0x0000002634787223 */ /* 0x000fe20000000053 */
[----:B------:R-:W-:Y:S01]  /*0d20*/  FFMA R93, R48, R37, R93 ;  /* 0x00000025305d7223 */ /* 0x000fe2000000005d */
[----:B-1----:R-:W-:Y:S01]  /*0d30*/  FFMA R87, R8, R40, RZ ;  /* 0x0000002808577223 */ /* 0x002fe200000000ff */
[C---:B------:R-:W-:Y:S01]  /*0d40*/  FFMA R8, R40.reuse, R9, RZ ;  /* 0x0000000928087223 */ /* 0x040fe200000000ff */
[C---:B------:R-:W-:Y:S01]  /*0d50*/  FFMA R9, R40.reuse, R10, RZ ;  /* 0x0000000a28097223 */ /* 0x040fe200000000ff */
[----:B------:R-:W-:Y:S01]  /*0d60*/  FFMA R10, R40, R11, RZ ;  /* 0x0000000b280a7223 */ /* 0x000fe200000000ff */
[----:B------:R-:W-:Y:S01]  /*0d70*/  FFMA R11, R12, R40, RZ ;  /* 0x000000280c0b7223 */ /* 0x000fe200000000ff */
[-C--:B------:R-:W-:Y:S01]  /*0d80*/  FFMA R87, R56, R41.reuse, R87 ;  /* 0x0000002938577223 */ /* 0x080fe20000000057 */
[C---:B------:R-:W-:Y:S01]  /*0d90*/  FFMA R8, R57.reuse, R41, R8 ;  /* 0x0000002939087223 */ /* 0x040fe20000000008 */
[----:B------:R-:W-:Y:S01]  /*0da0*/  FFMA R12, R40, R13, RZ ;  /* 0x0000000d280c7223 */ /* 0x000fe200000000ff */
[----:B------:R-:W-:Y:S01]  /*0db0*/  FFMA R11, R48, R41, R11 ;  /* 0x00000029300b7223 */ /* 0x000fe2000000000b */
[----:B------:R-:W-:Y:S01]  /*0dc0*/  FFMA R52, R52, R42, R87 ;  /* 0x0000002a34347223 */ /* 0x000fe20000000057 */
[----:B------:R-:W-:Y:S01]  /*0dd0*/  FFMA R78, R57, R37, R78 ;  /* 0x00000025394e7223 */ /* 0x000fe2000000004e */
[----:B------:R-:W-:Y:S01]  /*0de0*/  FFMA R13, R40, R14, RZ ;  /* 0x0000000e280d7223 */ /* 0x000fe200000000ff */
[-C--:B------:R-:W-:Y:S01]  /*0df0*/  FFMA R9, R58, R41.reuse, R9 ;  /* 0x000000293a097223 */ /* 0x080fe20000000009 */
[----:B------:R-:W-:Y:S01]  /*0e00*/  FFMA R10, R59, R41, R10 ;  /* 0x000000293b0a7223 */ /* 0x000fe2000000000a */
[----:B------:R-:W-:Y:S01]  /*0e10*/  FFMA R48, R53, R42, R8 ;  /* 0x0000002a35307223 */ /* 0x000fe20000000008 */
[-C--:B------:R-:W-:Y:S01]  /*0e20*/  FFMA R36, R36, R15.reuse, RZ ;  /* 0x0000000f24247223 */ /* 0x080fe200000000ff */
[----:B------:R-:W-:Y:S01]  /*0e30*/  FFMA R40, R40, R15, RZ ;  /* 0x0000000f28287223 */ /* 0x000fe200000000ff */
[----:B------:R-:W-:Y:S01]  /*0e40*/  FFMA R14, R49, R41, R12 ;  /* 0x00000029310e7223 */ /* 0x000fe2000000000c */
[----:B--2---:R-:W-:Y:S01]  /*0e50*/  FFMA R103, R64, R7, R84 ;  /* 0x0000000740677223 */ /* 0x004fe20000000054 */
[-C--:B------:R-:W-:Y:S01]  /*0e60*/  FFMA R114, R53, R38.reuse, R78 ;  /* 0x0000002635727223 */ /* 0x080fe2000000004e */
[C---:B------:R-:W-:Y:S01]  /*0e70*/  FFMA R83, R55.reuse, R38, R102 ;  /* 0x0000002637537223 */ /* 0x040fe20000000066 */
[-C--:B------:R-:W-:Y:S01]  /*0e80*/  FFMA R12, R54, R42.reuse, R9 ;  /* 0x0000002a360c7223 */ /* 0x080fe20000000009 */
[----:B------:R-:W-:Y:S01]  /*0e90*/  FFMA R110, R55, R42, R10 ;  /* 0x0000002a376e7223 */ /* 0x000fe2000000000a */
[----:B------:R-:W-:Y:S01]  /*0ea0*/  FFMA R84, R64, R43, R52 ;  /* 0x0000002b40547223 */ /* 0x000fe20000000034 */
[----:B------:R-:W-:Y:S01]  /*0eb0*/  FFMA R87, R65, R23, R90 ;  /* 0x0000001741577223 */ /* 0x000fe2000000005a */
[-C--:B------:R-:W-:Y:S01]  /*0ec0*/  FFMA R100, R49, R37.reuse, R100 ;  /* 0x0000002531647223 */ /* 0x080fe20000000064 */
[CC--:B------:R-:W-:Y:S01]  /*0ed0*/  FFMA R95, R50.reuse, R37.reuse, R95 ;  /* 0x00000025325f7223 */ /* 0x0c0fe2000000005f */
[C---:B------:R-:W-:Y:S01]  /*0ee0*/  FFMA R104, R51.reuse, R37, R36 ;  /* 0x0000002533687223 */ /* 0x040fe20000000024 */
[-C--:B------:R-:W-:Y:S01]  /*0ef0*/  FFMA R13, R50, R41.reuse, R13 ;  /* 0x00000029320d7223 */ /* 0x080fe2000000000d */
[----:B------:R-:W-:Y:S01]  /*0f00*/  FFMA R40, R51, R41, R40 ;  /* 0x0000002933287223 */ /* 0x000fe20000000028 */
[----:B------:R-:W-:Y:S01]  /*0f10*/  FFMA R90, R65, R43, R48 ;  /* 0x0000002b415a7223 */ /* 0x000fe20000000030 */
[----:B------:R-:W2:Y:S01]  /*0f20*/  LDG.E.128.CONSTANT R52, desc[UR8][R72.64+0x20] ;  /* 0x0000200848347981 */ /* 0x000ea2000c1e9d00 */
[----:B------:R-:W-:Y:S01]  /*0f30*/  FFMA R78, R62, R38, R95 ;  /* 0x000000263e4e7223 */ /* 0x000fe2000000005f */
[C---:B------:R-:W-:Y:S01]  /*0f40*/  FFMA R95, R60.reuse, R42, R11 ;  /* 0x0000002a3c5f7223 */ /* 0x040fe2000000000b */
[-C--:B------:R-:W-:Y:S01]  /*0f50*/  FFMA R36, R60, R38.reuse, R93 ;  /* 0x000000263c247223 */ /* 0x080fe2000000005d */
[----:B------:R-:W3:Y:S01]  /*0f60*/  LDG.E.128.CONSTANT R48, desc[UR8][R70.64+0x400] ;  /* 0x0004000846307981 */ /* 0x000ee2000c1e9d00 */
[-C--:B------:R-:W-:Y:S01]  /*0f70*/  FFMA R37, R61, R38.reuse, R100 ;  /* 0x000000263d257223 */ /* 0x080fe20000000064 */
[----:B------:R-:W-:Y:S01]  /*0f80*/  FFMA R38, R63, R38, R104 ;  /* 0x000000263f267223 */ /* 0x000fe20000000068 */
[----:B------:R-:W-:Y:S01]  /*0f90*/  FFMA R102, R64, R19, R85 ;  /* 0x0000001340667223 */ /* 0x000fe20000000055 */
[----:B------:R-:W0:Y:S01]  /*0fa0*/  LDS.128 R8, [R0+0x610] ;  /* 0x0006100000087984 */ /* 0x000e220000000c00 */
[----:B------:R-:W-:Y:S01]  /*0fb0*/  FFMA R99, R65, R27, R86 ;  /* 0x0000001b41637223 */ /* 0x000fe20000000056 */
[----:B------:R-:W-:Y:S01]  /*0fc0*/  FFMA R109, R19, R67, R74 ;  /* 0x00000043136d7223 */ /* 0x000fe2000000004a */
[-C--:B------:R-:W-:Y:S01]  /*0fd0*/  FFMA R97, R61, R42.reuse, R14 ;  /* 0x0000002a3d617223 */ /* 0x080fe2000000000e */
[-C--:B------:R-:W-:Y:S01]  /*0fe0*/  FFMA R100, R62, R42.reuse, R13 ;  /* 0x0000002a3e647223 */ /* 0x080fe2000000000d */
[----:B------:R-:W-:Y:S01]  /*0ff0*/  FFMA R104, R63, R42, R40 ;  /* 0x0000002a3f687223 */ /* 0x000fe20000000028 */
[C---:B------:R-:W-:Y:S01]  /*1000*/  FFMA R85, R65.reuse, R35, R112 ;  /* 0x0000002341557223 */ /* 0x040fe20000000070 */
[----:B------:R-:W-:Y:S01]  /*1010*/  FFMA R86, R65, R39, R114 ;  /* 0x0000002741567223 */ /* 0x000fe20000000072 */
[-C--:B------:R-:W-:Y:S01]  /*1020*/  FFMA R93, R66, R43.reuse, R12 ;  /* 0x0000002b425d7223 */ /* 0x080fe2000000000c */
        /* <DEDUP_REMOVED lines=16> */
[----:B------:R-:W-:Y:S01]  /*1130*/  LDS.128 R12, [R45+0x10] ;  /* 0x000010002d0c7984 */ /* 0x000fe20000000c00 */
[C---:B------:R-:W-:Y:S01]  /*1140*/  FFMA R77, R67.reuse, R7, R77 ;  /* 0x00000007434d7223 */ /* 0x040fe2000000004d */
[C---:B------:R-:W-:Y:S01]  /*1150*/  FFMA R79, R67.reuse, R31, R79 ;  /* 0x0000001f434f7223 */ /* 0x040fe2000000004f */
[C---:B------:R-:W-:Y:S01]  /*1160*/  FFMA R80, R67.reuse, R27, R80 ;  /* 0x0000001b43507223 */ /* 0x040fe20000000050 */
[----:B------:R-:W1:Y:S01]  /*1170*/  LDS.128 R56, [R0+0x800] ;  /* 0x0008000000387984 */ /* 0x000e620000000c00 */
[C---:B------:R-:W-:Y:S01]  /*1180*/  FFMA R81, R67.reuse, R23, R81 ;  /* 0x0000001743517223 */ /* 0x040fe20000000051 */
[C---:B------:R-:W-:Y:S01]  /*1190*/  FFMA R82, R67.reuse, R35, R82 ;  /* 0x0000002343527223 */ /* 0x040fe20000000052 */
[----:B------:R-:W-:Y:S01]  /*11a0*/  FFMA R83, R67, R39, R83 ;  /* 0x0000002743537223 */ /* 0x000fe20000000053 */
[----:B------:R-:W4:Y:S04]  /*11b0*/  LDS.128 R60, [R0+0x810] ;  /* 0x00081000003c7984 */ /* 0x000f280000000c00 */
[----:B------:R-:W5:Y:S01]  /*11c0*/  LDS.128 R64, [R45+0x30] ;  /* 0x000030002d407984 */ /* 0x000f620000000c00 */
        /* <DEDUP_REMOVED lines=8> */
[----:B------:R-:W-:Y:S04]  /*1250*/  LDS.128 R16, [R45+0x70] ;  /* 0x000070002d107984 */ /* 0x000fe80000000c00 */
[----:B------:R-:W0:Y:S01]  /*1260*/  LDS.128 R4, [R45+0x50] ;  /* 0x000050002d047984 */ /* 0x000e220000000c00 */
[-C--:B------:R-:W-:Y:S01]  /*1270*/  FFMA R68, R8, R31.reuse, R68 ;  /* 0x0000001f08447223 */ /* 0x080fe20000000044 */
        /* <DEDUP_REMOVED lines=27> */
[C---:B----4-:R-:W-:Y:S01]  /*1430*/  FFMA R110, R12.reuse, R60, R110 ;  /* 0x0000003c0c6e7223 */ /* 0x050fe2000000006e */
        /* <DEDUP_REMOVED lines=12> */
[----:B0-----:R-:W-:Y:S01]  /*1500*/  FFMA R96, R56, R4, R96 ;  /* 0x0000000438607223 */ /* 0x001fe20000000060 */
[C---:B------:R-:W-:Y:S01]  /*1510*/  FFMA R98, R4.reuse, R57, R98 ;  /* 0x0000003904627223 */ /* 0x040fe20000000062 */
[C---:B------:R-:W-:Y:S01]  /*1520*/  FFMA R101, R4.reuse, R58, R101 ;  /* 0x0000003a04657223 */ /* 0x040fe20000000065 */
[----:B------:R-:W-:Y:S01]  /*1530*/  FFMA R79, R4, R59, R79 ;  /* 0x0000003b044f7223 */ /* 0x000fe2000000004f */
[----:B------:R-:W-:Y:S01]  /*1540*/  FFMA R68, R60, R4, R68 ;  /* 0x000000043c447223 */ /* 0x000fe20000000044 */
[C---:B------:R-:W-:Y:S01]  /*1550*/  FFMA R12, R4.reuse, R61, R29 ;  /* 0x0000003d040c7223 */ /* 0x040fe2000000001d */
[----:B------:R-:W-:Y:S01]  /*1560*/  FFMA R115, R4, R62, R115 ;  /* 0x0000003e04737223 */ /* 0x000fe20000000073 */
[----:B------:R-:W-:Y:S01]  /*1570*/  FFMA R43, R16, R58, R92 ;  /* 0x0000003a102b7223 */ /* 0x000fe2000000005c */
[----:B------:R-:W-:Y:S01]  /*1580*/  FFMA R4, R4, R63, R31 ;  /* 0x0000003f04047223 */ /* 0x000fe2000000001f */
[----:B------:R-:W0:Y:S01]  /*1590*/  LDS.128 R24, [R45+0xd0] ;  /* 0x0000d0002d187984 */ /* 0x000e220000000c00 */
[C---:B------:R-:W-:Y:S01]  /*15a0*/  FFMA R64, R16.reuse, R61, R28 ;  /* 0x0000003d10407223 */ /* 0x040fe2000000001c */
[----:B------:R-:W-:-:S02]  /*15b0*/  FFMA R92, R16, R62, R30 ;  /* 0x0000003e105c7223 */ /* 0x000fc4000000001e */
[----:B------:R-:W4:Y:S04]  /*15c0*/  LDS.128 R20, [R45+0x90] ;  /* 0x000090002d147984 */ /* 0x000f280000000c00 */
[----:B------:R-:W5:Y:S04]  /*15d0*/  LDS.128 R28, [R45+0xf0] ;  /* 0x0000f0002d1c7984 */ /* 0x000f680000000c00 */
[----:B------:R-:W5:Y:S01]  /*15e0*/  LDS.128 R32, [R0+0xa00] ;  /* 0x000a000000207984 */ /* 0x000f620000000c00 */
[-C--:B------:R-:W-:Y:S01]  /*15f0*/  FFMA R94, R56, R16.reuse, R94 ;  /* 0x00000010385e7223 */ /* 0x080fe2000000005e */
[C---:B------:R-:W-:Y:S01]  /*1600*/  FFMA R99, R16.reuse, R57, R99 ;  /* 0x0000003910637223 */ /* 0x040fe20000000063 */
[----:B------:R-:W-:Y:S01]  /*1610*/  FFMA R80, R16, R59, R80 ;  /* 0x0000003b10507223 */ /* 0x000fe20000000050 */
[----:B------:R-:W-:Y:S01]  /*1620*/  FFMA R69, R60, R16, R69 ;  /* 0x000000103c457223 */ /* 0x000fe20000000045 */
        /* <DEDUP_REMOVED lines=21> */
[----:B-----5:R-:W-:Y:S01]  /*1780*/  FFMA R84, R56, R28, R84 ;  /* 0x0000001c38547223 */ /* 0x020fe20000000054 */
        /* <DEDUP_REMOVED lines=79> */
[----:B0-----:R-:W-:Y:S01]  /*1c80*/  FFMA R110, R32, R14, R110 ;  /* 0x0000000e206e7223 */ /* 0x001fe2000000006e */
        /* <DEDUP_REMOVED lines=32> */
[----:B------:R-:W-:Y:S01]  /*1e90*/  BAR.SYNC.DEFER_BLOCKING 0x0 ;  /* 0x0000000000007b1d */ /* 0x000fe20000010000 */
[C---:B-1----:R-:W-:Y:S01]  /*1ea0*/  FFMA R102, R40.reuse, R14, R102 ;  /* 0x0000000e28667223 */ /* 0x042fe20000000066 */
[C---:B------:R-:W-:Y:S01]  /*1eb0*/  FFMA R103, R40.reuse, R66, R103 ;  /* 0x0000004228677223 */ /* 0x040fe20000000067 */
[----:B------:R-:W-:-:S03]  /*1ec0*/  FFMA R96, R40, R6, R96 ;  /* 0x0000000628607223 */ /* 0x000fc60000000060 */
[----:B--2---:R-:W-:Y:S04]  /*1ed0*/  STS.128 [R2], R52 ;  /* 0x0000003402007388 */ /* 0x004fe80000000c00 */
[----:B---3--:R-:W-:Y:S01]  /*1ee0*/  STS.128 [R3], R48 ;  /* 0x0000003003007388 */ /* 0x008fe20000000c00 */
[----:B------:R-:W-:Y:S01]  /*1ef0*/  BAR.SYNC.DEFER_BLOCKING 0x0 ;  /* 0x0000000000007b1d */ /* 0x000fe20000010000 */
        /* <DEDUP_REMOVED lines=65> */
[C---:B------:R-:W-:Y:S01]  /*2310*/  FFMA R21, R33.reuse, R7, R12 ;  /* 0x0000000721157223 */ /* 0x040fe2000000000c */
[-C--:B------:R-:W-:Y:S01]  /*2320*/  FFMA R75, R32, R23.reuse, R75 ;  /* 0x00000017204b7223 */ /* 0x080fe2000000004b */
[-C--:B------:R-:W-:Y:S01]  /*2330*/  FFMA R116, R33, R23.reuse, R116 ;  /* 0x0000001721747223 */ /* 0x080fe20000000074 */
[-C--:B------:R-:W-:Y:S01]  /*2340*/  FFMA R119, R34, R23.reuse, R119 ;  /* 0x0000001722777223 */ /* 0x080fe20000000077 */
[C---:B------:R-:W-:Y:S01]  /*2350*/  FFMA R122, R35.reuse, R23, R122 ;  /* 0x00000017237a7223 */ /* 0x040fe2000000007a */
[----:B------:R-:W-:Y:S01]  /*2360*/  LDS.128 R40, [R45] ;  /* 0x000000002d287984 */ /* 0x000fe20000000c00 */
[-C--:B------:R-:W-:Y:S01]  /*2370*/  FFMA R68, R32, R7.reuse, R68 ;  /* 0x0000000720447223 */ /* 0x080fe20000000044 */
[-C--:B------:R-:W-:Y:S01]  /*2380*/  FFMA R115, R34, R7.reuse, R115 ;  /* 0x0000000722737223 */ /* 0x080fe20000000073 */
[----:B------:R-:W-:Y:S01]  /*2390*/  FFMA R22, R35, R7, R4 ;  /* 0x0000000723167223 */ /* 0x000fe20000000004 */
[----:B------:R-:W0:Y:S01]  /*23a0*/  LDS.128 R48, [R0] ;  /* 0x0000000000307984 */ /* 0x000e220000000c00 */
[-C--:B------:R-:W-:Y:S01]  /*23b0*/  FFMA R76, R32, R11.reuse, R76 ;  /* 0x0000000b204c7223 */ /* 0x080fe2000000004c */
[-C--:B------:R-:W-:Y:S01]  /*23c0*/  FFMA R118, R33, R11.reuse, R118 ;  /* 0x0000000b21767223 */ /* 0x080fe20000000076 */
[-C--:B------:R-:W-:Y:S01]  /*23d0*/  FFMA R120, R34, R11.reuse, R120 ;  /* 0x0000000b22787223 */ /* 0x080fe20000000078 */
[----:B------:R-:W1:Y:S01]  /*23e0*/  LDS.128 R36, [R0+0x10] ;  /* 0x0000100000247984 */ /* 0x000e620000000c00 */
[----:B------:R-:W-:Y:S01]  /*23f0*/  FFMA R123, R35, R11, R123 ;  /* 0x0000000b237b7223 */ /* 0x000fe2000000007b */
[-C--:B------:R-:W-:Y:S01]  /*2400*/  FFMA R23, R32, R27.reuse, R8 ;  /* 0x0000001b20177223 */ /* 0x080fe20000000008 */
[-C--:B------:R-:W-:Y:S01]  /*2410*/  FFMA R29, R33, R27.reuse, R16 ;  /* 0x0000001b211d7223 */ /* 0x080fe20000000010 */
[----:B------:R-:W2:Y:S01]  /*2420*/  LDS.128 R12, [R45+0x60] ;  /* 0x000060002d0c7984 */ /* 0x000ea20000000c00 */
[-C--:B------:R-:W-:Y:S01]  /*2430*/  FFMA R78, R34, R27.reuse, R78 ;  /* 0x0000001b224e7223 */ /* 0x080fe2000000004e */
[----:B------:R-:W-:-:S02]  /*2440*/  FFMA R30, R35, R27, R24 ;  /* 0x0000001b231e7223 */ /* 0x000fc40000000018 */
[----:B------:R-:W3:Y:S04]  /*2450*/  LDS.128 R4, [R45+0x40] ;  /* 0x000040002d047984 */ /* 0x000ee80000000c00 */
[----:B------:R-:W4:Y:S04]  /*2460*/  LDS.128 R8, [R45+0x80] ;  /* 0x000080002d087984 */ /* 0x000f280000000c00 */
[----:B------:R-:W5:Y:S01]  /*2470*/  LDS.128 R24, [R45+0xc0] ;  /* 0x0000c0002d187984 */ /* 0x000f620000000c00 */
        /* <DEDUP_REMOVED lines=14> */
[----:B------:R-:W5:Y:S01]  /*2560*/  LDS.128 R32, [R45+0xe0] ;  /* 0x0000e0002d207984 */ /* 0x000f620000000c00 */
[C---:B0-----:R-:W-:Y:S01]  /*2570*/  FFMA R102, R40.reuse, R48, R102 ;  /* 0x0000003028667223 */ /* 0x041fe20000000066 */
[----:B------:R-:W-:-:S02]  /*2580*/  FFMA R106, R40, R49, R106 ;  /* 0x00000031286a7223 */ /* 0x000fc4000000006a */
[----:B------:R-:W0:Y:S01]  /*2590*/  LDS.128 R52, [R45+0x20] ;  /* 0x000020002d347984 */ /* 0x000e220000000c00 */
[C---:B------:R-:W-:Y:S01]  /*25a0*/  FFMA R108, R40.reuse, R50, R108 ;  /* 0x00000032286c7223 */ /* 0x040fe2000000006c */
[C---:B------:R-:W-:Y:S01]  /*25b0*/  FFMA R109, R40.reuse, R51, R109 ;  /* 0x00000033286d7223 */ /* 0x040fe2000000006d */
[C---:B-1----:R-:W-:Y:S01]  /*25c0*/  FFMA R110, R40.reuse, R36, R110 ;  /* 0x00000024286e7223 */ /* 0x042fe2000000006e */
        /* <DEDUP_REMOVED lines=27> */
[----:B-----5:R-:W-:-:S02]  /*2780*/  FFMA R8, R36, R24, R23 ;  /* 0x0000001824087223 */ /* 0x020fc40000000017 */
[----:B------:R-:W1:Y:S01]  /*2790*/  LDS.128 R20, [R0+0x210] ;  /* 0x0002100000147984 */ /* 0x000e620000000c00 */
        /* <DEDUP_REMOVED lines=24> */
[----:B0-----:R-:W-:Y:S01]  /*2920*/  FFMA R46, R36, R52, R46 ;  /* 0x00000034242e7223 */ /* 0x001fe2000000002e */
        /* <DEDUP_REMOVED lines=38> */
[----:B------:R-:W-:Y:S01]  /*2b90*/  FFMA R103, R48, R52, R103 ;  /* 0x0000003430677223 */ /* 0x000fe20000000067 */
[----:B------:R-:W-:-:S04]  /*2ba0*/  FFMA R48, R60, R25, R56 ;  /* 0x000000193c307223 */ /* 0x000fc80000000038 */
[----:B0-----:R-:W-:Y:S01]  /*2bb0*/  FFMA R48, R28, R26, R48 ;  /* 0x0000001a1c307223 */ /* 0x001fe20000000030 */
[-C--:B------:R-:W-:Y:S01]  /*2bc0*/  FFMA R12, R60, R9.reuse, R12 ;  /* 0x000000093c0c7223 */ /* 0x080fe2000000000c */
[-C--:B------:R-:W-:Y:S01]  /*2bd0*/  FFMA R87, R61, R9.reuse, R87 ;  /* 0x000000093d577223 */ /* 0x080fe20000000057 */
        /* <DEDUP_REMOVED lines=31> */
[----:B-1----:R-:W-:Y:S01]  /*2dd0*/  FFMA R9, R20, R27, R48 ;  /* 0x0000001b14097223 */ /* 0x002fe20000000030 */
        /* <DEDUP_REMOVED lines=10> */
[----:B------:R-:W2:Y:S04]  /*2e80*/  LDG.E.128.CONSTANT R48, desc[UR8][R72.64+0x40] ;  /* 0x0000400848307981 */ /* 0x000ea8000c1e9d00 */
[----:B------:R-:W3:Y:S01]  /*2e90*/  LDG.E.128.CONSTANT R36, desc[UR8][R70.64+0x800] ;  /* 0x0008000846247981 */ /* 0x000ee2000c1e9d00 */
[C---:B------:R-:W-:Y:S01]  /*2ea0*/  FFMA R102, R60.reuse, R41, R102 ;  /* 0x000000293c667223 */ /* 0x040fe20000000066 */
[C---:B------:R-:W-:Y:S01]  /*2eb0*/  FFMA R103, R60.reuse, R53, R103 ;  /* 0x000000353c677223 */ /* 0x040fe20000000067 */
[----:B------:R-:W-:Y:S01]  /*2ec0*/  FFMA R94, R60, R13, R94 ;  /* 0x0000000d3c5e7223 */ /* 0x000fe2000000005e */
[----:B------:R-:W-:Y:S01]  /*2ed0*/  FFMA R106, R41, R61, R106 ;  /* 0x0000003d296a7223 */ /* 0x000fe2000000006a */
        /* <DEDUP_REMOVED lines=83> */
[----:B------:R-:W1:Y:S04]  /*3410*/  LDS.128 R60, [R0+0x800] ;  /* 0x00080000003c7984 */ /* 0x000e680000000c00 */
[----:B------:R-:W4:Y:S01]  /*3420*/  LDS.128 R20, [R0+0x810] ;  /* 0x0008100000147984 */ /* 0x000f220000000c00 */
        /* <DEDUP_REMOVED lines=9> */
[-C--:B------:R-:W-:Y:S01]  /*34c0*/  FFMA R53, R29, R15.reuse, R5 ;  /* 0x0000000f1d357223 */ /* 0x080fe20000000005 */
[----:B------:R-:W-:-:S02]  /*34d0*/  FFMA R69, R28, R15, R69 ;  /* 0x0000000f1c457223 */ /* 0x000fc40000000045 */
        /* <DEDUP_REMOVED lines=46> */
[----:B------:R-:W-:Y:S01]  /*37c0*/  FFMA R123, R31, R19, R123 ;  /* 0x000000131f7b7223 */ /* 0x000fe2000000007b */
[----:B------:R-:W-:Y:S01]  /*37d0*/  FFMA R40, R40, R23, R52 ;  /* 0x0000001728287223 */ /* 0x000fe20000000034 */
[----:B-----5:R-:W-:Y:S01]  /*37e0*/  FFMA R64, R4, R21, R53 ;  /* 0x0000001504407223 */ /* 0x020fe20000000035 */
[----:B------:R-:W0:Y:S01]  /*37f0*/  LDS.128 R16, [R45+0x90] ;  /* 0x000090002d107984 */ /* 0x000e220000000c00 */
[----:B------:R-:W-:Y:S01]  /*3800*/  FFMA R94, R60, R4, R94 ;  /* 0x000000043c5e7223 */ /* 0x000fe2000000005e */
[----:B------:R-:W-:-:S02]  /*3810*/  FFMA R99, R4, R61, R99 ;  /* 0x0000003d04637223 */ /* 0x000fc40000000063 */
[----:B------:R-:W1:Y:S01]  /*3820*/  LDS.128 R28, [R45+0xd0] ;  /* 0x0000d0002d1c7984 */ /* 0x000e620000000c00 */
[C---:B------:R-:W-:Y:S01]  /*3830*/  FFMA R14, R4.reuse, R62, R14 ;  /* 0x0000003e040e7223 */ /* 0x040fe2000000000e */
[----:B------:R-:W-:Y:S02]  /*3840*/  FFMA R80, R4, R63, R80 ;  /* 0x0000003f04507223 */ /* 0x000fe40000000050 */
[----:B------:R-:W4:Y:S01]  /*3850*/  LDS.128 R52, [R45+0xf0] ;  /* 0x0000f0002d347984 */ /* 0x000f220000000c00 */
[----:B------:R-:W-:Y:S01]  /*3860*/  FFMA R69, R20, R4, R69 ;  /* 0x0000000414457223 */ /* 0x000fe20000000045 */
[C---:B------:R-:W-:Y:S01]  /*3870*/  FFMA R92, R4.reuse, R22, R92 ;  /* 0x00000016045c7223 */ /* 0x040fe2000000005c */
[----:B------:R-:W-:Y:S01]  /*3880*/  FFMA R121, R4, R23, R121 ;  /* 0x0000001704797223 */ /* 0x000fe20000000079 */
[-C--:B------:R-:W-:Y:S02]  /*3890*/  FFMA R4, R20, R24.reuse, R76 ;  /* 0x0000001814047223 */ /* 0x080fe4000000004c */
[----:B------:R-:W5:Y:S01]  /*38a0*/  LDS.128 R76, [R0+0xa00] ;  /* 0x000a0000004c7984 */ /* 0x000f620000000c00 */
[----:B------:R-:W4:Y:S01]  /*38b0*/  S2R R125, SR_TID.Y ;  /* 0x00000000007d7919 */ /* 0x000f220000002200 */
[----:B------:R-:W-:Y:S01]  /*38c0*/  FFMA R85, R24, R61, R85 ;  /* 0x0000003d18557223 */ /* 0x000fe20000000055 */
[----:B------:R-:W-:Y:S01]  /*38d0*/  FFMA R32, R60, R24, R32 ;  /* 0x000000183c207223 */ /* 0x000fe20000000020 */
[C---:B------:R-:W-:Y:S01]  /*38e0*/  FFMA R89, R24.reuse, R62, R89 ;  /* 0x0000003e18597223 */ /* 0x040fe20000000059 */
[C---:B------:R-:W-:Y:S01]  /*38f0*/  FFMA R82, R24.reuse, R63, R82 ;  /* 0x0000003f18527223 */ /* 0x040fe20000000052 */
[C---:B------:R-:W-:Y:S01]  /*3900*/  FFMA R118, R24.reuse, R21, R118 ;  /* 0x0000001518767223 */ /* 0x040fe20000000076 */
[C---:B------:R-:W-:Y:S01]  /*3910*/  FFMA R120, R24.reuse, R22, R120 ;  /* 0x0000001618787223 */ /* 0x040fe20000000078 */
[----:B------:R-:W-:Y:S01]  /*3920*/  FFMA R123, R24, R23, R123 ;  /* 0x00000017187b7223 */ /* 0x000fe2000000007b */
[----:B0-----:R-:W-:Y:S01]  /*3930*/  FFMA R12, R60, R16, R12 ;  /* 0x000000103c0c7223 */ /* 0x001fe2000000000c */
[-C--:B------:R-:W-:Y:S01]  /*3940*/  FFMA R87, R16, R61.reuse, R87 ;  /* 0x0000003d10577223 */ /* 0x080fe20000000057 */
[CC--:B-1----:R-:W-:Y:S01]  /*3950*/  FFMA R93, R28.reuse, R61.reuse, R86 ;  /* 0x0000003d1c5d7223 */ /* 0x0c2fe20000000056 */
[----:B------:R-:W-:Y:S01]  /*3960*/  FFMA R124, R28, R62, R88 ;  /* 0x0000003e1c7c7223 */ /* 0x000fe20000000058 */
[----:B----4-:R-:W-:Y:S01]  /*3970*/  FFMA R13, R52, R61, R13 ;  /* 0x0000003d340d7223 */ /* 0x010fe2000000000d */
[-C--:B------:R-:W-:Y:S01]  /*3980*/  FFMA R90, R60, R28.reuse, R9 ;  /* 0x0000001c3c5a7223 */ /* 0x080fe20000000009 */
[----:B------:R-:W-:Y:S01]  /*3990*/  FFMA R83, R28, R63, R83 ;  /* 0x0000003f1c537223 */ /* 0x000fe20000000053 */
[----:B------:R-:W-:Y:S01]  /*39a0*/  FFMA R24, R20, R28, R8 ;  /* 0x0000001c14187223 */ /* 0x000fe20000000008 */
[C---:B------:R-:W-:Y:S01]  /*39b0*/  FFMA R86, R28.reuse, R21, R11 ;  /* 0x000000151c567223 */ /* 0x040fe2000000000b */
[C---:B------:R-:W-:Y:S01]  /*39c0*/  FFMA R88, R28.reuse, R22, R15 ;  /* 0x000000161c587223 */ /* 0x040fe2000000000f */
[----:B------:R-:W-:Y:S01]  /*39d0*/  FFMA R84, R28, R23, R84 ;  /* 0x000000171c547223 */ /* 0x000fe20000000054 */
[----:B------:R-:W-:Y:S01]  /*39e0*/  LEA R125, R44, R125, 0x4 ;  /* 0x0000007d2c7d7211 */ /* 0x000fe200078e20ff */
[----:B-----5:R-:W-:Y:S01]  /*39f0*/  FFMA R106, R57, R77, R106 ;  /* 0x0000004d396a7223 */ /* 0x020fe2000000006a */
        /* <DEDUP_REMOVED lines=10> */
[----:B------:R-:W0:Y:S04]  /*3aa0*/  LDS.128 R8, [R0+0xa10] ;  /* 0x000a100000087984 */ /* 0x000e280000000c00 */
[----:B------:R-:W1:Y:S01]  /*3ab0*/  LDS.128 R12, [R0+0xc00] ;  /* 0x000c0000000c7984 */ /* 0x000e620000000c00 */
[CC--:B------:R-:W-:Y:S01]  /*3ac0*/  FFMA R91, R16.reuse, R62.reuse, R91 ;  /* 0x0000003e105b7223 */ /* 0x0c0fe2000000005b */
[-C--:B------:R-:W-:Y:S01]  /*3ad0*/  FFMA R81, R16, R63.reuse, R81 ;  /* 0x0000003f10517223 */ /* 0x080fe20000000051 */
        /* <DEDUP_REMOVED lines=99> */
[----:B------:R-:W-:Y:S01]  /*4110*/  BAR.SYNC.DEFER_BLOCKING 0x0 ;  /* 0x0000000000007b1d */ /* 0x000fe20000010000 */
[-C--:B----4-:R-:W-:Y:S01]  /*4120*/  FFMA R34, R21, R42.reuse, R34 ;  /* 0x0000002a15227223 */ /* 0x090fe20000000022 */
[----:B------:R-:W-:Y:S01]  /*4130*/  FFMA R40, R23, R42, R40 ;  /* 0x0000002a17287223 */ /* 0x000fe20000000028 */
[----:B------:R-:W-:-:S03]  /*4140*/  FFMA R69, R20, R6, R69 ;  /* 0x0000000614457223 */ /* 0x000fc60000000045 */
[----:B--2---:R-:W-:Y:S04]  /*4150*/  STS.128 [R2], R48 ;  /* 0x0000003002007388 */ /* 0x004fe80000000c00 */
[----:B---3--:R-:W-:Y:S01]  /*4160*/  STS.128 [R3], R36 ;  /* 0x0000002403007388 */ /* 0x008fe20000000c00 */
[----:B------:R-:W-:Y:S01]  /*4170*/  BAR.SYNC.DEFER_BLOCKING 0x0 ;  /* 0x0000000000007b1d */ /* 0x000fe20000010000 */
        /* <DEDUP_REMOVED lines=63> */
[-C--:B------:R-:W-:Y:S01]  /*4570*/  FFMA R30, R13, R7.reuse, R64 ;  /* 0x000000070d1e7223 */ /* 0x080fe20000000040 */
[-C--:B------:R-:W-:Y:S01]  /*4580*/  FFMA R92, R14, R7.reuse, R92 ;  /* 0x000000070e5c7223 */ /* 0x080fe2000000005c */
[----:B------:R-:W-:Y:S01]  /*4590*/  FFMA R121, R15, R7, R121 ;  /* 0x000000070f797223 */ /* 0x000fe20000000079 */
[----:B------:R-:W-:Y:S01]  /*45a0*/  LDS.128 R20, [R45] ;  /* 0x000000002d147984 */ /* 0x000fe20000000c00 */
[C---:B------:R-:W-:Y:S01]  /*45b0*/  FFMA R110, R12.reuse, R59, R110 ;  /* 0x0000003b0c6e7223 */ /* 0x040fe2000000006e */
[C---:B------:R-:W-:Y:S01]  /*45c0*/  FFMA R111, R59.reuse, R13, R111 ;  /* 0x0000000d3b6f7223 */ /* 0x040fe2000000006f */
[C---:B------:R-:W-:Y:S01]  /*45d0*/  FFMA R112, R59.reuse, R14, R112 ;  /* 0x0000000e3b707223 */ /* 0x040fe20000000070 */
[----:B------:R-:W0:Y:S01]  /*45e0*/  LDS.128 R36, [R0] ;  /* 0x0000000000247984 */ /* 0x000e220000000c00 */
[----:B------:R-:W-:Y:S01]  /*45f0*/  FFMA R47, R59, R15, R47 ;  /* 0x0000000f3b2f7223 */ /* 0x000fe2000000002f */
[-C--:B------:R-:W-:Y:S01]  /*4600*/  FFMA R46, R12, R67.reuse, R46 ;  /* 0x000000430c2e7223 */ /* 0x080fe2000000002e */
[-C--:B------:R-:W-:Y:S01]  /*4610*/  FFMA R113, R13, R67.reuse, R113 ;  /* 0x000000430d717223 */ /* 0x080fe20000000071 */
[----:B------:R-:W1:Y:S01]  /*4620*/  LDS.128 R8, [R0+0x10] ;  /* 0x0000100000087984 */ /* 0x000e620000000c00 */
[-C--:B------:R-:W-:Y:S01]  /*4630*/  FFMA R114, R14, R67.reuse, R114 ;  /* 0x000000430e727223 */ /* 0x080fe20000000072 */
[C---:B------:R-:W-:Y:S01]  /*4640*/  FFMA R117, R15.reuse, R67, R117 ;  /* 0x000000430f757223 */ /* 0x040fe20000000075 */
[-C--:B------:R-:W-:Y:S01]  /*4650*/  FFMA R68, R12, R43.reuse, R68 ;  /* 0x0000002b0c447223 */ /* 0x080fe20000000044 */
[-C--:B------:R-:W-:Y:S01]  /*4660*/  FFMA R115, R14, R43.reuse, R115 ;  /* 0x0000002b0e737223 */ /* 0x080fe20000000073 */
[----:B------:R-:W-:Y:S01]  /*4670*/  FFMA R61, R15, R43, R40 ;  /* 0x0000002b0f3d7223 */ /* 0x000fe20000000028 */
        /* <DEDUP_REMOVED lines=18> */
[----:B------:R-:W4:Y:S04]  /*47a0*/  LDS.128 R40, [R45+0x60] ;  /* 0x000060002d287984 */ /* 0x000f280000000c00 */
[----:B------:R-:W5:Y:S04]  /*47b0*/  LDS.128 R24, [R45+0x80] ;  /* 0x000080002d187984 */ /* 0x000f680000000c00 */
[----:B------:R-:W5:Y:S04]  /*47c0*/  LDS.128 R12, [R45+0xa0] ;  /* 0x0000a0002d0c7984 */ /* 0x000f680000000c00 */
[----:B------:R-:W5:Y:S04]  /*47d0*/  LDS.128 R52, [R45+0xc0] ;  /* 0x0000c0002d347984 */ /* 0x000f680000000c00 */
[----:B------:R-:W5:Y:S04]  /*47e0*/  LDS.128 R56, [R45+0xe0] ;  /* 0x0000e0002d387984 */ /* 0x000f680000000c00 */
        /* <DEDUP_REMOVED lines=17> */
[-C--:B---3--:R-:W-:Y:S01]  /*4900*/  FFMA R107, R48, R38.reuse, R107 ;  /* 0x00000026306b7223 */ /* 0x088fe2000000006b */
[C---:B----4-:R-:W-:Y:S01]  /*4910*/  FFMA R44, R40.reuse, R38, R44 ;  /* 0x00000026282c7223 */ /* 0x050fe2000000002c */
[----:B------:R-:W-:Y:S01]  /*4920*/  FFMA R20, R40, R9, R30 ;  /* 0x0000000928147223 */ /* 0x000fe2000000001e */
[----:B-----5:R-:W-:Y:S01]  /*4930*/  FFMA R32, R36, R24, R28 ;  /* 0x0000001824207223 */ /* 0x020fe2000000001c */
[----:B------:R-:W-:Y:S01]  /*4940*/  FFMA R91, R24, R38, R91 ;  /* 0x00000026185b7223 */ /* 0x000fe2000000005b */
[----:B------:R-:W0:Y:S01]  /*4950*/  LDS.128 R28, [R0+0x210] ;  /* 0x00021000001c7984 */ /* 0x000e220000000c00 */
[----:B------:R-:W-:Y:S01]  /*4960*/  FFMA R5, R36, R12, R5 ;  /* 0x0000000c24057223 */ /* 0x000fe20000000005 */
[-C--:B------:R-:W-:Y:S01]  /*4970*/  FFMA R89, R12, R38.reuse, R89 ;  /* 0x000000260c597223 */ /* 0x080fe20000000059 */
[-C--:B------:R-:W-:Y:S01]  /*4980*/  FFMA R124, R52, R38.reuse, R124 ;  /* 0x00000026347c7223 */ /* 0x080fe2000000007c */
        /* <DEDUP_REMOVED lines=40> */
[----:B------:R-:W-:Y:S01]  /*4c10*/  FFMA R66, R66, R57, R6 ;  /* 0x0000003942427223 */ /* 0x000fe20000000006 */
[----:B------:R-:W1:Y:S04]  /*4c20*/  LDS.128 R8, [R0+0x410] ;  /* 0x0004100000087984 */ /* 0x000e680000000c00 */
[----:B------:R-:W2:Y:S01]  /*4c30*/  LDS.128 R4, [R0+0x400] ;  /* 0x0004000000047984 */ /* 0x000ea20000000c00 */
[----:B------:R-:W-:Y:S01]  /*4c40*/  FFMA R74, R56, R39, R74 ;  /* 0x00000027384a7223 */ /* 0x000fe2000000004a */
[----:B0-----:R-:W-:Y:S01]  /*4c50*/  FFMA R75, R28, R25, R75 ;  /* 0x000000191c4b7223 */ /* 0x001fe2000000004b */
[----:B------:R-:W-:Y:S01]  /*4c60*/  FFMA R102, R64, R21, R102 ;  /* 0x0000001540667223 */ /* 0x000fe20000000066 */
        /* <DEDUP_REMOVED lines=8> */
[----:B------:R-:W-:Y:S01]  /*4cf0*/  FFMA R69, R28, R41, R69 ;  /* 0x000000291c457223 */ /* 0x000fe20000000045 */
[-C--:B------:R-:W-:Y:S01]  /*4d00*/  FFMA R32, R64, R25.reuse, R32 ;  /* 0x0000001940207223 */ /* 0x080fe20000000020 */
[C---:B------:R-:W-:Y:S01]  /*4d10*/  FFMA R87, R65.reuse, R25, R87 ;  /* 0x0000001941577223 */ /* 0x040fe20000000057 */
[----:B------:R-:W-:Y:S01]  /*4d20*/  FFMA R85, R65, R13, R85 ;  /* 0x0000000d41557223 */ /* 0x000fe20000000055 */
[C---:B------:R-:W-:Y:S01]  /*4d30*/  FFMA R81, R67.reuse, R25, R81 ;  /* 0x0000001943517223 */ /* 0x040fe20000000051 */
        /* <DEDUP_REMOVED lines=20> */
[----:B------:R-:W2:Y:S04]  /*4e80*/  LDG.E.128.CONSTANT R72, desc[UR8][R72.64+0x60] ;  /* 0x0000600848487981 */ /* 0x000ea8000c1e9d00 */
[----:B------:R-:W3:Y:S01]  /*4e90*/  LDG.E.128.CONSTANT R68, desc[UR8][R70.64+0xc00] ;  /* 0x000c000846447981 */ /* 0x000ee2000c1e9d00 */
        /* <DEDUP_REMOVED lines=66> */
[----:B------:R-:W-:-:S02]  /*52c0*/  FFMA R83, R7, R54, R83 ;  /* 0x0000003607537223 */ /* 0x000fc40000000053 */
[----:B------:R-:W1:Y:S01]  /*52d0*/  LDS.128 R4, [R0+0x610] ;  /* 0x0006100000047984 */ /* 0x000e620000000c00 */
        /* <DEDUP_REMOVED lines=10> */
[----:B0-----:R-:W-:Y:S01]  /*5380*/  FFMA R52, R31, R51, R18 ;  /* 0x000000331f347223 */ /* 0x001fe20000000012 */
[-C--:B------:R-:W-:Y:S01]  /*5390*/  FFMA R118, R9, R14.reuse, R118 ;  /* 0x0000000e09767223 */ /* 0x080fe20000000076 */
[-C--:B------:R-:W-:Y:S01]  /*53a0*/  FFMA R120, R10, R14.reuse, R120 ;  /* 0x0000000e0a787223 */ /* 0x080fe20000000078 */
[----:B------:R-:W-:Y:S01]  /*53b0*/  FFMA R123, R11, R14, R123 ;  /* 0x0000000e0b7b7223 */ /* 0x000fe2000000007b */
        /* <DEDUP_REMOVED lines=43> */
[----:B------:R-:W-:Y:S01]  /*5670*/  LDS.128 R8, [R45+0x10] ;  /* 0x000010002d087984 */ /* 0x000fe20000000c00 */
[-C--:B-1----:R-:W-:Y:S01]  /*5680*/  FFMA R13, R4, R35.reuse, R21 ;  /* 0x00000023040d7223 */ /* 0x082fe20000000015 */
[-C--:B------:R-:W-:Y:S01]  /*5690*/  FFMA R19, R5, R35.reuse, R19 ;  /* 0x0000002305137223 */ /* 0x080fe20000000013 */
[-C--:B------:R-:W-:Y:S01]  /*56a0*/  FFMA R115, R6, R35.reuse, R115 ;  /* 0x0000002306737223 */ /* 0x080fe20000000073 */
[----:B------:R-:W0:Y:S01]  /*56b0*/  LDS.128 R36, [R0+0x800] ;  /* 0x0008000000247984 */ /* 0x000e220000000c00 */
[----:B------:R-:W-:-:S03]  /*56c0*/  FFMA R56, R7, R35, R61 ;  /* 0x0000002307387223 */ /* 0x000fc6000000003d */
[----:B------:R-:W1:Y:S01]  /*56d0*/  LDS.128 R28, [R0+0x810] ;  /* 0x00081000001c7984 */ /* 0x000e620000000c00 */
[----:B------:R-:W-:-:S03]  /*56e0*/  FFMA R53, R23, R7, R47 ;  /* 0x0000000717357223 */ /* 0x000fc6000000002f */
[----:B------:R-:W4:Y:S01]  /*56f0*/  LDS.128 R64, [R45+0x30] ;  /* 0x000030002d407984 */ /* 0x000f220000000c00 */
[----:B------:R-:W-:-:S03]  /*5700*/  FFMA R110, R4, R23, R110 ;  /* 0x00000017046e7223 */ /* 0x000fc6000000006e */
[----:B------:R-:W5:Y:S01]  /*5710*/  LDS.128 R32, [R45+0x50] ;  /* 0x000050002d207984 */ /* 0x000f620000000c00 */
[C---:B------:R-:W-:Y:S01]  /*5720*/  FFMA R111, R23.reuse, R5, R111 ;  /* 0x00000005176f7223 */ /* 0x040fe2000000006f */
[----:B------:R-:W-:Y:S01]  /*5730*/  FFMA R112, R23, R6, R112 ;  /* 0x0000000617707223 */ /* 0x000fe20000000070 */
[CC--:B------:R-:W-:Y:S01]  /*5740*/  FFMA R47, R4.reuse, R43.reuse, R22 ;  /* 0x0000002b042f7223 */ /* 0x0c0fe20000000016 */
[C---:B------:R-:W-:Y:S01]  /*5750*/  FFMA R61, R5.reuse, R43, R20 ;  /* 0x0000002b053d7223 */ /* 0x040fe20000000014 */
[-C--:B------:R-:W-:Y:S01]  /*5760*/  FFMA R46, R4, R51.reuse, R46 ;  /* 0x00000033042e7223 */ /* 0x080fe2000000002e */
[-C--:B------:R-:W-:Y:S01]  /*5770*/  FFMA R113, R5, R51.reuse, R113 ;  /* 0x0000003305717223 */ /* 0x080fe20000000071 */
[CC--:B------:R-:W-:Y:S01]  /*5780*/  FFMA R114, R6.reuse, R51.reuse, R114 ;  /* 0x0000003306727223 */ /* 0x0c0fe20000000072 */
[C---:B------:R-:W-:Y:S01]  /*5790*/  FFMA R117, R7.reuse, R51, R117 ;  /* 0x0000003307757223 */ /* 0x040fe20000000075 */
[----:B------:R-:W5:Y:S04]  /*57a0*/  LDS.128 R20, [R45+0x70] ;  /* 0x000070002d147984 */ /* 0x000f680000000c00 */
        /* <DEDUP_REMOVED lines=21> */
[----:B------:R-:W-:Y:S01]  /*5900*/  FFMA R112, R8, R30, R112 ;  /* 0x0000001e08707223 */ /* 0x000fe20000000070 */
[-C--:B------:R-:W-:Y:S01]  /*5910*/  FFMA R95, R4, R59.reuse, R95 ;  /* 0x0000003b045f7223 */ /* 0x080fe2000000005f */
[-C--:B------:R-:W-:Y:S01]  /*5920*/  FFMA R97, R5, R59.reuse, R97 ;  /* 0x0000003b05617223 */ /* 0x080fe20000000061 */
[-C--:B------:R-:W-:Y:S01]  /*5930*/  FFMA R100, R6, R59.reuse, R100 ;  /* 0x0000003b06647223 */ /* 0x080fe20000000064 */
[----:B------:R-:W-:Y:S01]  /*5940*/  FFMA R104, R7, R59, R104 ;  /* 0x0000003b07687223 */ /* 0x000fe20000000068 */
[----:B------:R-:W-:Y:S01]  /*5950*/  FFMA R8, R8, R31, R53 ;  /* 0x0000001f08087223 */ /* 0x000fe20000000035 */
[----:B----4-:R-:W-:Y:S01]  /*5960*/  FFMA R43, R64, R39, R52 ;  /* 0x00000027402b7223 */ /* 0x010fe20000000034 */
[----:B-----5:R-:W-:Y:S01]  /*5970*/  FFMA R96, R36, R32, R96 ;  /* 0x0000002024607223 */ /* 0x020fe20000000060 */
[C---:B------:R-:W-:Y:S01]  /*5980*/  FFMA R98, R32.reuse, R37, R98 ;  /* 0x0000002520627223 */ /* 0x040fe20000000062 */
[C---:B------:R-:W-:Y:S01]  /*5990*/  FFMA R101, R32.reuse, R38, R101 ;  /* 0x0000002620657223 */ /* 0x040fe20000000065 */
[----:B------:R-:W-:Y:S01]  /*59a0*/  FFMA R18, R32, R39, R18 ;  /* 0x0000002720127223 */ /* 0x000fe20000000012 */
[----:B------:R-:W-:Y:S01]  /*59b0*/  FFMA R62, R28, R32, R13 ;  /* 0x000000201c3e7223 */ /* 0x000fe2000000000d */
[C---:B------:R-:W-:Y:S01]  /*59c0*/  FFMA R19, R32.reuse, R29, R19 ;  /* 0x0000001d20137223 */ /* 0x040fe20000000013 */
[C---:B------:R-:W-:Y:S01]  /*59d0*/  FFMA R115, R32.reuse, R30, R115 ;  /* 0x0000001e20737223 */ /* 0x040fe20000000073 */
[----:B------:R-:W0:Y:S01]  /*59e0*/  LDS.128 R4, [R45+0xb0] ;  /* 0x0000b0002d047984 */ /* 0x000e220000000c00 */
[----:B------:R-:W-:-:S03]  /*59f0*/  FFMA R32, R32, R31, R56 ;  /* 0x0000001f20207223 */ /* 0x000fc60000000038 */
[----:B------:R-:W1:Y:S01]  /*5a00*/  LDS.128 R52, [R45+0xd0] ;  /* 0x0000d0002d347984 */ /* 0x000e620000000c00 */
[----:B------:R-:W-:Y:S01]  /*5a10*/  FFMA R94, R36, R20, R94 ;  /* 0x00000014245e7223 */ /* 0x000fe2000000005e */
[C---:B------:R-:W-:Y:S02]  /*5a20*/  FFMA R99, R20.reuse, R37, R99 ;  /* 0x0000002514637223 */ /* 0x040fe40000000063 */
[----:B------:R-:W4:Y:S01]  /*5a30*/  LDS.128 R56, [R45+0xf0] ;  /* 0x0000f0002d387984 */ /* 0x000f220000000c00 */
[C---:B------:R-:W-:Y:S01]  /*5a40*/  FFMA R44, R20.reuse, R38, R44 ;  /* 0x00000026142c7223 */ /* 0x040fe2000000002c */
[----:B------:R-:W-:Y:S01]  /*5a50*/  FFMA R80, R20, R39, R80 ;  /* 0x0000002714507223 */ /* 0x000fe20000000050 */
[----:B------:R-:W-:Y:S01]  /*5a60*/  FFMA R47, R28, R20, R47 ;  /* 0x000000141c2f7223 */ /* 0x000fe2000000002f */
[C---:B------:R-:W-:Y:S01]  /*5a70*/  FFMA R61, R20.reuse, R29, R61 ;  /* 0x0000001d143d7223 */ /* 0x040fe2000000003d */
[C---:B------:R-:W-:Y:S01]  /*5a80*/  FFMA R92, R20.reuse, R30, R92 ;  /* 0x0000001e145c7223 */ /* 0x040fe2000000005c */
[----:B------:R-:W-:Y:S01]  /*5a90*/  FFMA R121, R20, R31, R121 ;  /* 0x0000001f14797223 */ /* 0x000fe20000000079 */
[----:B------:R-:W-:-:S02]  /*5aa0*/  FFMA R20, R36, R48, R14 ;  /* 0x0000003024147223 */ /* 0x000fc4000000000e */
[----:B------:R-:W5:Y:S01]  /*5ab0*/  LDS.128 R12, [R0+0xa00] ;  /* 0x000a0000000c7984 */ /* 0x000f620000000c00 */
[----:B------:R-:W-:Y:S01]  /*5ac0*/  FFMA R103, R36, R64, R103 ;  /* 0x0000004024677223 */ /* 0x000fe20000000067 */
        /* <DEDUP_REMOVED lines=136> */
[----:B------:R-:W1:Y:S04]  /*6350*/  LDS.128 R24, [R0+0xe00] ;  /* 0x000e000000187984 */ /* 0x000e680000000c00 */
[----:B------:R-:W4:Y:S01]  /*6360*/  LDS.128 R12, [R0+0xe10] ;  /* 0x000e1000000c7984 */ /* 0x000f220000000c00 */
[----:B------:R-:W-:Y:S06]  /*6370*/  BAR.SYNC.DEFER_BLOCKING 0x0 ;  /* 0x0000000000007b1d */ /* 0x000fec0000010000 */
[----:B--2---:R2:W-:Y:S04]  /*6380*/  STS.128 [R2], R72 ;  /* 0x0000004802007388 */ /* 0x0045e80000000c00 */
[----:B---3--:R3:W-:Y:S01]  /*6390*/  STS.128 [R3], R68 ;  /* 0x0000004403007388 */ /* 0x0087e20000000c00 */
[----:B------:R-:W-:Y:S01]  /*63a0*/  BAR.SYNC.DEFER_BLOCKING 0x0 ;  /* 0x0000000000007b1d */ /* 0x000fe20000010000 */
[C---:B0-----:R-:W-:Y:S01]  /*63b0*/  FFMA R94, R28.reuse, R22, R94 ;  /* 0x000000161c5e7223 */ /* 0x041fe2000000005e */
        /* <DEDUP_REMOVED lines=31> */
[-C--:B-1----:R-:W-:Y:S01]  /*65b0*/  FFMA R94, R24, R23.reuse, R94 ;  /* 0x00000017185e7223 */ /* 0x082fe2000000005e */
[-C--:B------:R-:W-:Y:S01]  /*65c0*/  FFMA R99, R25, R23.reuse, R99 ;  /* 0x0000001719637223 */ /* 0x080fe20000000063 */
[-C--:B------:R-:W-:Y:S01]  /*65d0*/  FFMA R44, R26, R23.reuse, R44 ;  /* 0x000000171a2c7223 */ /* 0x080fe2000000002c */
[-C--:B------:R-:W-:Y:S01]  /*65e0*/  FFMA R80, R27, R23.reuse, R80 ;  /* 0x000000171b507223 */ /* 0x080fe20000000050 */
[-C--:B----4-:R-:W-:Y:S01]  /*65f0*/  FFMA R47, R12, R23.reuse, R47 ;  /* 0x000000170c2f7223 */ /* 0x090fe2000000002f */
        /* <DEDUP_REMOVED lines=25> */
[C---:B--2---:R-:W-:Y:S01]  /*6790*/  FFMA R2, R27.reuse, R67, R43 ;  /* 0x000000431b027223 */ /* 0x044fe2000000002b */
        /* <DEDUP_REMOVED lines=8> */
[----:B---3--:R-:W-:Y:S01]  /*6820*/  FFMA R3, R11, R15, R8 ;  /* 0x0000000f0b037223 */ /* 0x008fe20000000008 */
        /* <DEDUP_REMOVED lines=24> */
[----:B------:R-:W-:Y:S04]  /*69b0*/  LDS.128 R36, [R0] ;  /* 0x0000000000247984 */ /* 0x000fe80000000c00 */
[----:B------:R-:W-:Y:S04]  /*69c0*/  LDS.128 R24, [R0+0x10] ;  /* 0x0000100000187984 */ /* 0x000fe80000000c00 */
[----:B------:R-:W0:Y:S04]  /*69d0*/  LDS.128 R12, [R45+0xa0] ;  /* 0x0000a0002d0c7984 */ /* 0x000e280000000c00 */
[----:B------:R-:W1:Y:S04]  /*69e0*/  LDS.128 R28, [R45] ;  /* 0x000000002d1c7984 */ /* 0x000e680000000c00 */
[----:B------:R-:W2:Y:S04]  /*69f0*/  LDS.128 R8, [R45+0x20] ;  /* 0x000020002d087984 */ /* 0x000ea80000000c00 */
[----:B------:R-:W3:Y:S04]  /*6a00*/  LDS.128 R32, [R45+0x40] ;  /* 0x000040002d207984 */ /* 0x000ee80000000c00 */
[----:B------:R-:W4:Y:S04]  /*6a10*/  LDS.128 R40, [R45+0x60] ;  /* 0x000060002d287984 */ /* 0x000f280000000c00 */
[----:B------:R-:W5:Y:S04]  /*6a20*/  LDS.128 R48, [R45+0x80] ;  /* 0x000080002d307984 */ /* 0x000f680000000c00 */
[----:B------:R-:W5:Y:S04]  /*6a30*/  LDS.128 R52, [R45+0xc0] ;  /* 0x0000c0002d347984 */ /* 0x000f680000000c00 */
[----:B------:R-:W5:Y:S04]  /*6a40*/  LDS.128 R56, [R45+0xe0] ;  /* 0x0000e0002d387984 */ /* 0x000f680000000c00 */
[----:B------:R-:W5:Y:S01]  /*6a50*/  LDS.128 R68, [R0+0x200] ;  /* 0x0002000000447984 */ /* 0x000f620000000c00 */
        /* <DEDUP_REMOVED lines=17> */
[C---:B---3--:R-:W-:Y:S01]  /*6b70*/  FFMA R96, R36.reuse, R32, R96 ;  /* 0x0000002024607223 */ /* 0x048fe20000000060 */
[----:B----4-:R-:W-:Y:S01]  /*6b80*/  FFMA R94, R36, R40, R94 ;  /* 0x00000028245e7223 */ /* 0x010fe2000000005e */
[----:B------:R-:W-:Y:S01]  /*6b90*/  FFMA R110, R28, R24, R110 ;  /* 0x000000181c6e7223 */ /* 0x000fe2000000006e */
[----:B-----5:R-:W-:Y:S01]  /*6ba0*/  FFMA R20, R36, R48, R20 ;  /* 0x0000003024147223 */ /* 0x020fe20000000014 */
        /* <DEDUP_REMOVED lines=24> */
[----:B------:R-:W-:Y:S01]  /*6d30*/  FFMA R104, R56, R27, R104 ;  /* 0x0000001b38687223 */ /* 0x000fe20000000068 */
[----:B------:R-:W0:Y:S04]  /*6d40*/  LDS.128 R4, [R0+0x210] ;  /* 0x0002100000047984 */ /* 0x000e280000000c00 */
[----:B------:R-:W1:Y:S01]  /*6d50*/  LDS.128 R24, [R0+0x400] ;  /* 0x0004000000187984 */ /* 0x000e620000000c00 */
[C---:B------:R-:W-:Y:S01]  /*6d60*/  FFMA R106, R28.reuse, R37, R106 ;  /* 0x000000251c6a7223 */ /* 0x040fe2000000006a */
[CC--:B------:R-:W-:Y:S01]  /*6d70*/  FFMA R108, R28.reuse, R38.reuse, R108 ;  /* 0x000000261c6c7223 */ /* 0x0c0fe2000000006c */
        /* <DEDUP_REMOVED lines=13> */
[-C--:B------:R-:W-:Y:S01]  /*6e50*/  FFMA R83, R52, R39.reuse, R83 ;  /* 0x0000002734537223 */ /* 0x080fe20000000053 */
        /* <DEDUP_REMOVED lines=25> */
[----:B------:R-:W2:Y:S01]  /*6ff0*/  LDS.128 R36, [R0+0x410] ;  /* 0x0004100000247984 */ /* 0x000ea20000000c00 */
        /* <DEDUP_REMOVED lines=75> */
[-C--:B--2---:R-:W-:Y:S01]  /*74b0*/  FFMA R62, R36, R34.reuse, R62 ;  /* 0x00000022243e7223 */ /* 0x084fe2000000003e */
        /* <DEDUP_REMOVED lines=68> */
[----:B------:R-:W-:Y:S01]  /*7900*/  LDS.128 R4, [R0+0x810] ;  /* 0x0008100000047984 */ /* 0x000fe20000000c00 */
[C---:B------:R-:W-:Y:S01]  /*7910*/  FFMA R110, R24.reuse, R31, R110 ;  /* 0x0000001f186e7223 */ /* 0x040fe2000000006e */
[C---:B------:R-:W-:Y:S01]  /*7920*/  FFMA R111, R31.reuse, R25, R111 ;  /* 0x000000191f6f7223 */ /* 0x040fe2000000006f */
[C---:B------:R-:W-:Y:S01]  /*7930*/  FFMA R112, R31.reuse, R26, R112 ;  /* 0x0000001a1f707223 */ /* 0x040fe20000000070 */
[----:B------:R-:W-:Y:S01]  /*7940*/  FFMA R3, R31, R27, R3 ;  /* 0x0000001b1f037223 */ /* 0x000fe20000000003 */
[----:B------:R-:W0:Y:S01]  /*7950*/  LDS.128 R32, [R45+0x50] ;  /* 0x000050002d207984 */ /* 0x000e220000000c00 */
[-C--:B------:R-:W-:Y:S01]  /*7960*/  FFMA R46, R24, R11.reuse, R46 ;  /* 0x0000000b182e7223 */ /* 0x080fe2000000002e */
[-C--:B------:R-:W-:Y:S01]  /*7970*/  FFMA R113, R25, R11.reuse, R113 ;  /* 0x0000000b19717223 */ /* 0x080fe20000000071 */
[-C--:B------:R-:W-:Y:S01]  /*7980*/  FFMA R114, R26, R11.reuse, R114 ;  /* 0x0000000b1a727223 */ /* 0x080fe20000000072 */
[----:B------:R-:W1:Y:S01]  /*7990*/  LDS.128 R28, [R45+0x30] ;  /* 0x000030002d1c7984 */ /* 0x000e620000000c00 */
        /* <DEDUP_REMOVED lines=18> */
[----:B------:R-:W2:Y:S01]  /*7ac0*/  LDS.128 R48, [R45+0x90] ;  /* 0x000090002d307984 */ /* 0x000ea20000000c00 */
[-C--:B------:R-:W-:Y:S01]  /*7ad0*/  FFMA R97, R25, R59.reuse, R97 ;  /* 0x0000003b19617223 */ /* 0x080fe20000000061 */
[-C--:B------:R-:W-:Y:S01]  /*7ae0*/  FFMA R100, R26, R59.reuse, R100 ;  /* 0x0000003b1a647223 */ /* 0x080fe20000000064 */
[----:B------:R-:W-:Y:S01]  /*7af0*/  FFMA R104, R27, R59, R104 ;  /* 0x0000003b1b687223 */ /* 0x000fe20000000068 */
[----:B------:R-:W3:Y:S04]  /*7b00*/  LDS.128 R20, [R45+0x10] ;  /* 0x000010002d147984 */ /* 0x000ee80000000c00 */
[----:B------:R-:W4:Y:S04]  /*7b10*/  LDS.128 R24, [R45+0xb0] ;  /* 0x0000b0002d187984 */ /* 0x000f280000000c00 */
        /* <DEDUP_REMOVED lines=18> */
[----:B------:R-:W-:-:S02]  /*7c40*/  FFMA R32, R32, R7, R60 ;  /* 0x0000000720207223 */ /* 0x000fc4000000003c */
        /* <DEDUP_REMOVED lines=18> */
[----:B-----5:R-:W-:Y:S01]  /*7d70*/  FFMA R66, R36, R52, R12 ;  /* 0x0000003424427223 */ /* 0x020fe2000000000c */
[----:B------:R-:W-:Y:S01]  /*7d80*/  FFMA R20, R40, R5, R11 ;  /* 0x0000000528147223 */ /* 0x000fe2000000000b */
[C---:B------:R-:W-:Y:S01]  /*7d90*/  FFMA R13, R4.reuse, R24, R9 ;  /* 0x00000018040d7223 */ /* 0x040fe20000000009 */
[----:B------:R-:W-:-:S02]  /*7da0*/  FFMA R12, R4, R52, R8 ;  /* 0x00000034040c7223 */ /* 0x000fc40000000008 */
[----:B------:R-:W1:Y:S01]  /*7db0*/  LDS.128 R8, [R0+0xa10] ;  /* 0x000a100000087984 */ /* 0x000e620000000c00 */
[----:B------:R-:W-:Y:S01]  /*7dc0*/  FFMA R47, R4, R40, R47 ;  /* 0x00000028042f7223 */ /* 0x000fe2000000002f */
[CC--:B------:R-:W-:Y:S01]  /*7dd0*/  FFMA R92, R40.reuse, R6.reuse, R92 ;  /* 0x00000006285c7223 */ /* 0x0c0fe2000000005c */
[----:B------:R-:W-:Y:S01]  /*7de0*/  FFMA R121, R40, R7, R121 ;  /* 0x0000000728797223 */ /* 0x000fe20000000079 */
[C---:B------:R-:W-:Y:S01]  /*7df0*/  FFMA R118, R24.reuse, R5, R118 ;  /* 0x0000000518767223 */ /* 0x040fe20000000076 */
[CC--:B------:R-:W-:Y:S01]  /*7e00*/  FFMA R120, R24.reuse, R6.reuse, R120 ;  /* 0x0000000618787223 */ /* 0x0c0fe20000000078 */
[----:B------:R-:W-:Y:S01]  /*7e10*/  FFMA R123, R24, R7, R123 ;  /* 0x00000007187b7223 */ /* 0x000fe2000000007b */
[C---:B------:R-:W-:Y:S01]  /*7e20*/  FFMA R86, R52.reuse, R5, R86 ;  /* 0x0000000534567223 */ /* 0x040fe20000000056 */
[C---:B------:R-:W-:Y:S01]  /*7e30*/  FFMA R88, R52.reuse, R6, R88 ;  /* 0x0000000634587223 */ /* 0x040fe20000000058 */
[----:B------:R-:W-:Y:S01]  /*7e40*/  FFMA R84, R52, R7, R84 ;  /* 0x0000000734547223 */ /* 0x000fe20000000054 */
[----:B------:R-:W-:Y:S01]  /*7e50*/  FFMA R95, R4, R56, R95 ;  /* 0x00000038045f7223 */ /* 0x000fe2000000005f */
[C---:B------:R-:W-:Y:S01]  /*7e60*/  FFMA R97, R56.reuse, R5, R97 ;  /* 0x0000000538617223 */ /* 0x040fe20000000061 */
[C---:B------:R-:W-:Y:S01]  /*7e70*/  FFMA R100, R56.reuse, R6, R100 ;  /* 0x0000000638647223 */ /* 0x040fe20000000064 */
[----:B------:R-:W-:-:S02]  /*7e80*/  FFMA R104, R56, R7, R104 ;  /* 0x0000000738687223 */ /* 0x000fc40000000068 */
[----:B------:R-:W2:Y:S01]  /*7e90*/  LDS.128 R4, [R0+0xc00] ;  /* 0x000c000000047984 */ /* 0x000ea20000000c00 */
[----:B------:R-:W-:Y:S01]  /*7ea0*/  FFMA R94, R36, R40, R94 ;  /* 0x00000028245e7223 */ /* 0x000fe2000000005e */
[C---:B------:R-:W-:Y:S01]  /*7eb0*/  FFMA R99, R40.reuse, R37, R99 ;  /* 0x0000002528637223 */ /* 0x040fe20000000063 */
[C---:B------:R-:W-:Y:S01]  /*7ec0*/  FFMA R44, R40.reuse, R38, R44 ;  /* 0x00000026282c7223 */ /* 0x040fe2000000002c */
[-C--:B------:R-:W-:Y:S01]  /*7ed0*/  FFMA R80, R40, R39.reuse, R80 ;  /* 0x0000002728507223 */ /* 0x080fe20000000050 */
[-C--:B------:R-:W-:Y:S01]  /*7ee0*/  FFMA R82, R24, R39.reuse, R82 ;  /* 0x0000002718527223 */ /* 0x080fe20000000052 */
[----:B------:R-:W-:Y:S01]  /*7ef0*/  FFMA R83, R52, R39, R83 ;  /* 0x0000002734537223 */ /* 0x000fe20000000053 */
[----:B------:R-:W-:Y:S01]  /*7f00*/  FFMA R68, R36, R56, R68 ;  /* 0x0000003824447223 */ /* 0x000fe20000000044 */
[-C--:B------:R-:W-:Y:S01]  /*7f10*/  FFMA R40, R24, R37.reuse, R85 ;  /* 0x0000002518287223 */ /* 0x080fe20000000055 */
[-C--:B------:R-:W-:Y:S01]  /*7f20*/  FFMA R65, R52, R37.reuse, R14 ;  /* 0x0000002534417223 */ /* 0x080fe2000000000e */
[C---:B------:R-:W-:Y:S01]  /*7f30*/  FFMA R36, R56.reuse, R37, R69 ;  /* 0x0000002538247223 */ /* 0x040fe20000000045 */
[----:B------:R-:W-:Y:S01]  /*7f40*/  FFMA R39, R56, R39, R17 ;  /* 0x0000002738277223 */ /* 0x000fe20000000011 */
[-C--:B------:R-:W-:Y:S01]  /*7f50*/  FFMA R89, R24, R38.reuse, R89 ;  /* 0x0000002618597223 */ /* 0x080fe20000000059 */
[-C--:B------:R-:W-:Y:S01]  /*7f60*/  FFMA R45, R52, R38.reuse, R124 ;  /* 0x00000026342d7223 */ /* 0x080fe2000000007c */
[----:B------:R-:W-:Y:S01]  /*7f70*/  FFMA R70, R56, R38, R70 ;  /* 0x0000002638467223 */ /* 0x000fe20000000046 */
[C---:B0-----:R-:W-:Y:S01]  /*7f80*/  FFMA R24, R60.reuse, R49, R28 ;  /* 0x000000313c187223 */ /* 0x041fe2000000001c */
        /* <DEDUP_REMOVED lines=28> */
[-C--:B------:R-:W-:Y:S01]  /*8150*/  FFMA R63, R63, R57.reuse, R39 ;  /* 0x000000393f3f7223 */ /* 0x080fe20000000027 */
[-C--:B------:R-:W-:Y:S01]  /*8160*/  FFMA R60, R60, R57.reuse, R68 ;  /* 0x000000393c3c7223 */ /* 0x080fe20000000044 */
        /* <DEDUP_REMOVED lines=25> */
[----:B------:R-:W0:Y:S01]  /*8300*/  LDS.128 R36, [R0+0xc10] ;  /* 0x000c100000247984 */ /* 0x000e220000000c00 */
        /* <DEDUP_REMOVED lines=42> */
[----:B------:R-:W3:Y:S01]  /*85b0*/  S2R R16, SR_TID.X ;  /* 0x0000000000107919 */ /* 0x000ee20000002100 */
[----:B0-----:R-:W-:Y:S01]  /*85c0*/  FFMA R3, R22, R39, R3 ;  /* 0x0000002716037223 */ /* 0x001fe20000000003 */
        /* <DEDUP_REMOVED lines=10> */
[-C--:B------:R-:W-:Y:S01]  /*8670*/  FFMA R95, R36, R58.reuse, R95 ;  /* 0x0000003a245f7223 */ /* 0x080fe2000000005f */
[-C--:B------:R-:W-:Y:S01]  /*8680*/  FFMA R26, R37, R58.reuse, R97 ;  /* 0x0000003a251a7223 */ /* 0x080fe20000000061 */
[----:B------:R-:W-:Y:S01]  /*8690*/  FFMA R100, R38, R58, R100 ;  /* 0x0000003a26647223 */ /* 0x000fe20000000064 */
[----:B-1----:R-:W-:Y:S01]  /*86a0*/  FFMA R13, R23, R9, R106 ;  /* 0x00000009170d7223 */ /* 0x002fe2000000006a */
[C---:B------:R-:W-:Y:S01]  /*86b0*/  FFMA R117, R39.reuse, R30, R117 ;  /* 0x0000001e27757223 */ /* 0x040fe20000000075 */
[-C--:B------:R-:W-:Y:S01]  /*86c0*/  FFMA R21, R36, R34.reuse, R15 ;  /* 0x0000002224157223 */ /* 0x080fe2000000000f */
        /* <DEDUP_REMOVED lines=15> */
[----:B--2---:R-:W-:-:S02]  /*87c0*/  FFMA R63, R23, R7, R3 ;  /* 0x00000007173f7223 */ /* 0x004fc40000000003 */
[----:B------:R-:W0:Y:S01]  /*87d0*/  LDC.64 R2, c[0x0][0x390] ;  /* 0x0000e400ff027b82 */ /* 0x000e220000000a00 */
[----:B---3--:R-:W-:Y:S01]  /*87e0*/  LEA R16, R16, UR4, 0x3 ;  /* 0x0000000410107c11 */ /* 0x008fe2000f8e18ff */
[----:B------:R-:W-:Y:S01]  /*87f0*/  FFMA R110, R36, R22, R110 ;  /* 0x00000016246e7223 */ /* 0x000fe2000000006e */
[----:B------:R-:W-:Y:S01]  /*8800*/  FFMA R112, R22, R38, R112 ;  /* 0x0000002616707223 */ /* 0x000fe20000000070 */
[C---:B------:R-:W-:Y:S01]  /*8810*/  FFMA R22, R36.reuse, R50, R64 ;  /* 0x0000003224167223 */ /* 0x040fe20000000040 */
[----:B------:R-:W-:Y:S01]  /*8820*/  LEA R16, R125, R16, 0x8 ;  /* 0x000000107d107211 */ /* 0x000fe200078e40ff */
[-C--:B------:R-:W-:Y:S01]  /*8830*/  FFMA R46, R36, R30.reuse, R46 ;  /* 0x0000001e242e7223 */ /* 0x080fe2000000002e */
[C---:B------:R-:W-:Y:S01]  /*8840*/  FFMA R114, R38.reuse, R30, R114 ;  /* 0x0000001e26727223 */ /* 0x040fe20000000072 */
[----:B------:R-:W-:Y:S01]  /*8850*/  FFMA R115, R38, R34, R115 ;  /* 0x0000002226737223 */ /* 0x000fe20000000073 */
[-C--:B------:R-:W-:Y:S01]  /*8860*/  FFMA R47, R36, R42.reuse, R47 ;  /* 0x0000002a242f7223 */ /* 0x080fe2000000002f */
        /* <DEDUP_REMOVED lines=30> */
[C---:B------:R-:W-:Y:S01]  /*8a50*/  FFMA R76, R4.reuse, R35, R21 ;  /* 0x00000023044c7223 */ /* 0x040fe20000000015 */
[C---:B------:R-:W-:Y:S01]  /*8a60*/  FFMA R48, R4.reuse, R51, R22 ;  /* 0x0000003304307223 */ /* 0x040fe20000000016 */
[-C--:B------:R-:W-:Y:S01]  /*8a70*/  FFMA R20, R4, R27.reuse, R25 ;  /* 0x0000001b04147223 */ /* 0x080fe20000000019 */
[----:B------:R-:W-:Y:S01]  /*8a80*/  IADD3 R19, PT, PT, R16, 0x20, RZ ;  /* 0x0000002010137810 */ /* 0x000fe20007ffe0ff */
[-C--:B------:R-:W-:Y:S01]  /*8a90*/  FFMA R21, R5, R27.reuse, R118 ;  /* 0x0000001b05157223 */ /* 0x080fe20000000076 */
[-C--:B------:R-:W-:Y:S01]  /*8aa0*/  FFMA R22, R6, R27.reuse, R120 ;  /* 0x0000001b06167223 */ /* 0x080fe20000000078 */
[C---:B------:R-:W-:Y:S01]  /*8ab0*/  FFMA R23, R7.reuse, R27, R123 ;  /* 0x0000001b07177223 */ /* 0x040fe2000000007b */
[----:B------:R-:W-:Y:S01]  /*8ac0*/  IADD3 R25, PT, PT, R16, 0x40, RZ ;  /* 0x0000004010197810 */ /* 0x000fe20007ffe0ff */
[-C--:B------:R-:W-:Y:S01]  /*8ad0*/  FFMA R78, R6, R35.reuse, R115 ;  /* 0x00000023064e7223 */ /* 0x080fe20000000073 */
[----:B------:R-:W-:Y:S01]  /*8ae0*/  FFMA R79, R7, R35, R32 ;  /* 0x00000023074f7223 */ /* 0x000fe20000000020 */
[----:B------:R-:W-:Y:S01]  /*8af0*/  FFMA R40, R4, R43, R47 ;  /* 0x0000002b04287223 */ /* 0x000fe2000000002f */
[----:B------:R-:W-:Y:S01]  /*8b00*/  IADD3 R27, PT, PT, R16, 0x60, RZ ;  /* 0x00000060101b7810 */ /* 0x000fe20007ffe0ff */
[-C--:B------:R-:W-:Y:S01]  /*8b10*/  FFMA R28, R4, R31.reuse, R46 ;  /* 0x0000001f041c7223 */ /* 0x080fe2000000002e */
[C---:B------:R-:W-:Y:S01]  /*8b20*/  IADD3 R33, PT, PT, R16.reuse, 0x80, RZ ;  /* 0x0000008010217810 */ /* 0x040fe20007ffe0ff */
[-C--:B------:R-:W-:Y:S01]  /*8b30*/  FFMA R29, R5, R31.reuse, R113 ;  /* 0x0000001f051d7223 */ /* 0x080fe20000000071 */
[----:B------:R-:W-:Y:S01]  /*8b40*/  IADD3 R35, PT, PT, R16, 0xa0, RZ ;  /* 0x000000a010237810 */ /* 0x000fe20007ffe0ff */
[----:B------:R-:W-:Y:S01]  /*8b50*/  FFMA R30, R6, R31, R114 ;  /* 0x0000001f061e7223 */ /* 0x000fe20000000072 */
[----:B------:R-:W-:-:S02]  /*8b60*/  IADD3 R45, PT, PT, R16, 0xc0, RZ ;  /* 0x000000c0102d7810 */ /* 0x000fc40007ffe0ff */
[C---:B------:R-:W-:Y:S01]  /*8b70*/  IADD3 R47, PT, PT, R16.reuse, 0xe0, RZ ;  /* 0x000000e0102f7810 */ /* 0x040fe20007ffe0ff */
[----:B0-----:R-:W-:Y:S01]  /*8b80*/  IMAD.WIDE.U32 R16, R16, 0x4, R2 ;  /* 0x0000000410107825 */ /* 0x001fe200078e0002 */
[----:B------:R-:W-:Y:S03]  /*8b90*/  BAR.SYNC.DEFER_BLOCKING 0x0 ;  /* 0x0000000000007b1d */ /* 0x000fe60000010000 */
[----:B------:R-:W-:Y:S01]  /*8ba0*/  FFMA R31, R7, R31, R117 ;  /* 0x0000001f071f7223 */ /* 0x000fe20000000075 */
[C---:B------:R-:W-:Y:S01]  /*8bb0*/  FFMA R49, R5.reuse, R51, R116 ;  /* 0x0000003305317223 */ /* 0x040fe20000000074 */
[----:B------:R-:W-:Y:S01]  /*8bc0*/  FFMA R53, R5, R55, R86 ;  /* 0x0000003705357223 */ /* 0x000fe20000000056 */
[----:B------:R-:W-:-:S04]  /*8bd0*/  IMAD.WIDE.U32 R18, R19, 0x4, R2 ;  /* 0x0000000413127825 */ /* 0x000fc800078e0002 */
[----:B------:R-:W-:Y:S01]  /*8be0*/  FFMA R42, R6, R43, R92 ;  /* 0x0000002b062a7223 */ /* 0x000fe2000000005c */
[----:B------:R-:W-:Y:S01]  /*8bf0*/  FFMA R5, R5, R59, R26 ;  /* 0x0000003b05057223 */ /* 0x000fe2000000001a */
[----:B------:R-:W-:Y:S01]  /*8c00*/  FFMA R43, R7, R43, R121 ;  /* 0x0000002b072b7223 */ /* 0x000fe20000000079 */
[----:B------:R-:W-:-:S04]  /*8c10*/  IMAD.WIDE.U32 R24, R25, 0x4, R2 ;  /* 0x0000000419187825 */ /* 0x000fc800078e0002 */
[-C--:B------:R-:W-:Y:S01]  /*8c20*/  FFMA R50, R6, R51.reuse, R119 ;  /* 0x0000003306327223 */ /* 0x080fe20000000077 */
[----:B------:R-:W-:Y:S01]  /*8c30*/  FFMA R51, R7, R51, R122 ;  /* 0x0000003307337223 */ /* 0x000fe2000000007a */
[----:B------:R-:W-:-:S04]  /*8c40*/  IMAD.WIDE.U32 R26, R27, 0x4, R2 ;  /* 0x000000041b1a7825 */ /* 0x000fc800078e0002 */
[-C--:B------:R-:W-:Y:S01]  /*8c50*/  FFMA R52, R4, R55.reuse, R0 ;  /* 0x0000003704347223 */ /* 0x080fe20000000000 */
[----:B------:R-:W-:Y:S01]  /*8c60*/  FFMA R54, R6, R55, R88 ;  /* 0x0000003706367223 */ /* 0x000fe20000000058 */
[----:B------:R-:W-:-:S04]  /*8c70*/  IMAD.WIDE.U32 R32, R33, 0x4, R2 ;  /* 0x0000000421207825 */ /* 0x000fc800078e0002 */
[----:B------:R-:W-:Y:S01]  /*8c80*/  FFMA R55, R7, R55, R84 ;  /* 0x0000003707377223 */ /* 0x000fe20000000054 */
[----:B------:R-:W-:Y:S01]  /*8c90*/  FFMA R4, R4, R59, R95 ;  /* 0x0000003b04047223 */ /* 0x000fe2000000005f */
[----:B------:R-:W-:-:S04]  /*8ca0*/  IMAD.WIDE.U32 R34, R35, 0x4, R2 ;  /* 0x0000000423227825 */ /* 0x000fc800078e0002 */
[-C--:B------:R-:W-:Y:S01]  /*8cb0*/  FFMA R6, R6, R59.reuse, R100 ;  /* 0x0000003b06067223 */ /* 0x080fe20000000064 */
[----:B------:R-:W-:Y:S01]  /*8cc0*/  FFMA R7, R7, R59, R58 ;  /* 0x0000003b07077223 */ /* 0x000fe2000000003a */
[----:B------:R-:W-:Y:S01]  /*8cd0*/  STG.E.128 desc[UR8][R16.64], R12 ;  /* 0x0000000c10007986 */ /* 0x000fe2000c101d08 */
[----:B------:R-:W-:-:S03]  /*8ce0*/  IMAD.WIDE.U32 R44, R45, 0x4, R2 ;  /* 0x000000042d2c7825 */ /* 0x000fc600078e0002 */
[----:B------:R-:W-:Y:S01]  /*8cf0*/  STG.E.128 desc[UR8][R16.64+0x10], R60 ;  /* 0x0000103c10007986 */ /* 0x000fe2000c101d08 */
[----:B------:R-:W-:-:S03]  /*8d00*/  IMAD.WIDE.U32 R2, R47, 0x4, R2 ;  /* 0x000000042f027825 */ /* 0x000fc600078e0002 */
        /* <DEDUP_REMOVED lines=29> */
.L_x_4:
        /* <DEDUP_REMOVED lines=10> */
.L_x_7:


//--------------------- .nv.shared._Z23sgemm_block_tile_kernelILi1024ELi1024ELi1024EEvPfS0_S0_ --------------------------
	.section	.nv.shared._Z23sgemm_block_tile_kernelILi1024ELi1024ELi1024EEvPfS0_S0_,"aw",@nobits
	.sectionflags	@""
	.align	4
.nv.shared._Z23sgemm_block_tile_kernelILi1024ELi1024ELi1024EEvPfS0_S0_:
	.zero		9216


//--------------------- .nv.shared.reserved.0     --------------------------
	.section	.nv.shared.reserved.0,"aw",@nobits
	.weak		__nv_reservedSMEM_offset_0_alias
	.size		__nv_reservedSMEM_offset_0_alias, 0, 64
	.other		__nv_reservedSMEM_offset_0_alias,@"STO_CUDA_RESERVED_SHARED STV_DEFAULT"
__nv_reservedSMEM_offset_0_alias:
	.zero		0
	.zero		64


//--------------------- .nv.shared._Z23sgemm_block_tile_kernelILi128ELi128ELi128EEvPfS0_S0_ --------------------------
	.section	.nv.shared._Z23sgemm_block_tile_kernelILi128ELi128ELi128EEvPfS0_S0_,"aw",@nobits
	.sectionflags	@""
	.align	4
.nv.shared._Z23sgemm_block_tile_kernelILi128ELi128ELi128EEvPfS0_S0_:
	.zero		9216


//--------------------- .nv.shared._Z23sgemm_block_tile_kernelILi32ELi32ELi32EEvPfS0_S0_ --------------------------
	.section	.nv.shared._Z23sgemm_block_tile_kernelILi32ELi32ELi32EEvPfS0_S0_,"aw",@nobits
	.sectionflags	@""
	.align	4
.nv.shared._Z23sgemm_block_tile_kernelILi32ELi32ELi32EEvPfS0_S0_:
	.zero		9216


//--------------------- .nv.constant0._Z23sgemm_block_tile_kernelILi1024ELi1024ELi1024EEvPfS0_S0_ --------------------------
	.section	.nv.constant0._Z23sgemm_block_tile_kernelILi1024ELi1024ELi1024EEvPfS0_S0_,"a",@progbits
	.sectionflags	@""
	.align	4
.nv.constant0._Z23sgemm_block_tile_kernelILi1024ELi1024ELi1024EEvPfS0_S0_:
	.zero		920


//--------------------- .nv.constant0._Z23sgemm_block_tile_kernelILi128ELi128ELi128EEvPfS0_S0_ --------------------------
	.section	.nv.constant0._Z23sgemm_block_tile_kernelILi128ELi128ELi128EEvPfS0_S0_,"a",@progbits
	.sectionflags	@""
	.align	4
.nv.constant0._Z23sgemm_block_tile_kernelILi128ELi128ELi128EEvPfS0_S0_:
	.zero		920


//--------------------- .nv.constant0._Z23sgemm_block_tile_kernelILi32ELi32ELi32EEvPfS0_S0_ --------------------------
	.section	.nv.constant0._Z23sgemm_block_tile_kernelILi32ELi32ELi32EEvPfS0_S0_,"a",@progbits
	.sectionflags	@""
	.align	4
.nv.constant0._Z23sgemm_block_tile_kernelILi32ELi32ELi32EEvPfS0_S0_:
	.zero		920


//--------------------- SYMBOLS --------------------------

	.type		.nv.reservedSmem.offset0,@object
	.size		.nv.reservedSmem.offset0,0x4
	.type		.nv.reservedSmem.cap,@object
	.size		.nv.reservedSmem.cap,0x4
